//
// Generated by NVIDIA NVVM Compiler
//
// Compiler Build ID: CL-36424714
// Cuda compilation tools, release 13.0, V13.0.88
// Based on NVVM 20.0.0
//

.version 9.0
.target sm_100
.address_size 64

	// .globl	_ZN3cub18CUB_300001_SM_10006detail11EmptyKernelIvEEvv
// _ZZN3cub18CUB_300001_SM_10006detail6reduce28DeviceReduceSingleTileKernelINS2_10policy_hubIdjN4cuda3std3__44plusIdEEE10Policy1000EN6thrust24THRUST_300001_SM_1000_NS10device_ptrIdEEPdjS9_ddNS7_10__identityEEEvT0_T1_T2_T3_T4_T6_E12temp_storage has been demoted
// _ZZN3cub18CUB_300001_SM_10006detail6reduce18DeviceReduceKernelINS2_10policy_hubIdjN4cuda3std3__44plusIdEEE10Policy1000EN6thrust24THRUST_300001_SM_1000_NS10device_ptrIdEEjS9_dNS7_10__identityEEEvT0_PT3_T1_NS0_13GridEvenShareISK_EET2_T4_E12temp_storage has been demoted
// _ZZN3cub18CUB_300001_SM_10006detail6reduce28DeviceReduceSingleTileKernelINS2_10policy_hubIdjN4cuda3std3__44plusIdEEE10Policy1000EPdSC_iS9_ddNS7_10__identityEEEvT0_T1_T2_T3_T4_T6_E12temp_storage has been demoted
// _ZZN3cub18CUB_300001_SM_10006detail6reduce28DeviceReduceSingleTileKernelINS2_10policy_hubIdyN4cuda3std3__44plusIdEEE10Policy1000EN6thrust24THRUST_300001_SM_1000_NS10device_ptrIdEEPdyS9_ddNS7_10__identityEEEvT0_T1_T2_T3_T4_T6_E12temp_storage has been demoted
// _ZZN3cub18CUB_300001_SM_10006detail6reduce18DeviceReduceKernelINS2_10policy_hubIdyN4cuda3std3__44plusIdEEE10Policy1000EN6thrust24THRUST_300001_SM_1000_NS10device_ptrIdEEyS9_dNS7_10__identityEEEvT0_PT3_T1_NS0_13GridEvenShareISK_EET2_T4_E12temp_storage has been demoted
// _ZZN3cub18CUB_300001_SM_10006detail6reduce28DeviceReduceSingleTileKernelINS2_10policy_hubIdyN4cuda3std3__44plusIdEEE10Policy1000EPdSC_iS9_ddNS7_10__identityEEEvT0_T1_T2_T3_T4_T6_E12temp_storage has been demoted
// _ZZN3cub18CUB_300001_SM_10006detail6reduce28DeviceReduceSingleTileKernelINS2_10policy_hubIfjN4cuda3std3__44plusIfEEE10Policy1000EN6thrust24THRUST_300001_SM_1000_NS6detail15normal_iteratorINSD_10device_ptrIfEEEEPfjS9_ff6squareIfEEEvT0_T1_T2_T3_T4_T6_E12temp_storage has been demoted
// _ZZN3cub18CUB_300001_SM_10006detail6reduce18DeviceReduceKernelINS2_10policy_hubIfjN4cuda3std3__44plusIfEEE10Policy1000EN6thrust24THRUST_300001_SM_1000_NS6detail15normal_iteratorINSD_10device_ptrIfEEEEjS9_f6squareIfEEEvT0_PT3_T1_NS0_13GridEvenShareISO_EET2_T4_E12temp_storage has been demoted
// _ZZN3cub18CUB_300001_SM_10006detail6reduce28DeviceReduceSingleTileKernelINS2_10policy_hubIfjN4cuda3std3__44plusIfEEE10Policy1000EPfSC_iS9_ffNS7_10__identityEEEvT0_T1_T2_T3_T4_T6_E12temp_storage has been demoted
// _ZZN3cub18CUB_300001_SM_10006detail6reduce28DeviceReduceSingleTileKernelINS2_10policy_hubIfyN4cuda3std3__44plusIfEEE10Policy1000EN6thrust24THRUST_300001_SM_1000_NS6detail15normal_iteratorINSD_10device_ptrIfEEEEPfyS9_ff6squareIfEEEvT0_T1_T2_T3_T4_T6_E12temp_storage has been demoted
// _ZZN3cub18CUB_300001_SM_10006detail6reduce18DeviceReduceKernelINS2_10policy_hubIfyN4cuda3std3__44plusIfEEE10Policy1000EN6thrust24THRUST_300001_SM_1000_NS6detail15normal_iteratorINSD_10device_ptrIfEEEEyS9_f6squareIfEEEvT0_PT3_T1_NS0_13GridEvenShareISO_EET2_T4_E12temp_storage has been demoted
// _ZZN3cub18CUB_300001_SM_10006detail6reduce28DeviceReduceSingleTileKernelINS2_10policy_hubIfyN4cuda3std3__44plusIfEEE10Policy1000EPfSC_iS9_ffNS7_10__identityEEEvT0_T1_T2_T3_T4_T6_E12temp_storage has been demoted
.global .align 1 .b8 _ZN30_INTERNAL_b8001dfb_4_k_cu_main4cuda3std3__45__cpo5beginE[1];
.global .align 1 .b8 _ZN30_INTERNAL_b8001dfb_4_k_cu_main4cuda3std3__45__cpo3endE[1];
.global .align 1 .b8 _ZN30_INTERNAL_b8001dfb_4_k_cu_main4cuda3std3__45__cpo6cbeginE[1];
.global .align 1 .b8 _ZN30_INTERNAL_b8001dfb_4_k_cu_main4cuda3std3__45__cpo4cendE[1];
.global .align 1 .b8 _ZN30_INTERNAL_b8001dfb_4_k_cu_main4cuda3std3__45__cpo6rbeginE[1];
.global .align 1 .b8 _ZN30_INTERNAL_b8001dfb_4_k_cu_main4cuda3std3__45__cpo4rendE[1];
.global .align 1 .b8 _ZN30_INTERNAL_b8001dfb_4_k_cu_main4cuda3std3__45__cpo7crbeginE[1];
.global .align 1 .b8 _ZN30_INTERNAL_b8001dfb_4_k_cu_main4cuda3std3__45__cpo5crendE[1];
.global .align 1 .b8 _ZN30_INTERNAL_b8001dfb_4_k_cu_main4cuda3std3__432_GLOBAL__N__b8001dfb_4_k_cu_main6ignoreE[1];
.global .align 1 .b8 _ZN30_INTERNAL_b8001dfb_4_k_cu_main4cuda3std3__419piecewise_constructE[1];
.global .align 1 .b8 _ZN30_INTERNAL_b8001dfb_4_k_cu_main4cuda3std3__48in_placeE[1];
.global .align 1 .b8 _ZN30_INTERNAL_b8001dfb_4_k_cu_main4cuda3std3__420unreachable_sentinelE[1];
.global .align 1 .b8 _ZN30_INTERNAL_b8001dfb_4_k_cu_main4cuda3std3__47nulloptE[1];
.global .align 1 .b8 _ZN30_INTERNAL_b8001dfb_4_k_cu_main4cuda3std3__48unexpectE[1];
.global .align 1 .b8 _ZN30_INTERNAL_b8001dfb_4_k_cu_main4cuda3std6ranges3__45__cpo4swapE[1];
.global .align 1 .b8 _ZN30_INTERNAL_b8001dfb_4_k_cu_main4cuda3std6ranges3__45__cpo9iter_moveE[1];
.global .align 1 .b8 _ZN30_INTERNAL_b8001dfb_4_k_cu_main4cuda3std6ranges3__45__cpo5beginE[1];
.global .align 1 .b8 _ZN30_INTERNAL_b8001dfb_4_k_cu_main4cuda3std6ranges3__45__cpo3endE[1];
.global .align 1 .b8 _ZN30_INTERNAL_b8001dfb_4_k_cu_main4cuda3std6ranges3__45__cpo6cbeginE[1];
.global .align 1 .b8 _ZN30_INTERNAL_b8001dfb_4_k_cu_main4cuda3std6ranges3__45__cpo4cendE[1];
.global .align 1 .b8 _ZN30_INTERNAL_b8001dfb_4_k_cu_main4cuda3std6ranges3__45__cpo7advanceE[1];
.global .align 1 .b8 _ZN30_INTERNAL_b8001dfb_4_k_cu_main4cuda3std6ranges3__45__cpo9iter_swapE[1];
.global .align 1 .b8 _ZN30_INTERNAL_b8001dfb_4_k_cu_main4cuda3std6ranges3__45__cpo4nextE[1];
.global .align 1 .b8 _ZN30_INTERNAL_b8001dfb_4_k_cu_main4cuda3std6ranges3__45__cpo4prevE[1];
.global .align 1 .b8 _ZN30_INTERNAL_b8001dfb_4_k_cu_main4cuda3std6ranges3__45__cpo4dataE[1];
.global .align 1 .b8 _ZN30_INTERNAL_b8001dfb_4_k_cu_main4cuda3std6ranges3__45__cpo5cdataE[1];
.global .align 1 .b8 _ZN30_INTERNAL_b8001dfb_4_k_cu_main4cuda3std6ranges3__45__cpo4sizeE[1];
.global .align 1 .b8 _ZN30_INTERNAL_b8001dfb_4_k_cu_main4cuda3std6ranges3__45__cpo5ssizeE[1];
.global .align 1 .b8 _ZN30_INTERNAL_b8001dfb_4_k_cu_main4cuda3std6ranges3__45__cpo8distanceE[1];
.global .align 1 .b8 _ZN30_INTERNAL_b8001dfb_4_k_cu_main6thrust24THRUST_300001_SM_1000_NS8cuda_cub3parE[1];
.global .align 1 .b8 _ZN30_INTERNAL_b8001dfb_4_k_cu_main6thrust24THRUST_300001_SM_1000_NS8cuda_cub10par_nosyncE[1];
.global .align 1 .b8 _ZN30_INTERNAL_b8001dfb_4_k_cu_main6thrust24THRUST_300001_SM_1000_NS6system6detail10sequential3seqE[1];
.global .align 1 .b8 _ZN30_INTERNAL_b8001dfb_4_k_cu_main6thrust24THRUST_300001_SM_1000_NS12placeholders2_1E[1];
.global .align 1 .b8 _ZN30_INTERNAL_b8001dfb_4_k_cu_main6thrust24THRUST_300001_SM_1000_NS12placeholders2_2E[1];
.global .align 1 .b8 _ZN30_INTERNAL_b8001dfb_4_k_cu_main6thrust24THRUST_300001_SM_1000_NS12placeholders2_3E[1];
.global .align 1 .b8 _ZN30_INTERNAL_b8001dfb_4_k_cu_main6thrust24THRUST_300001_SM_1000_NS12placeholders2_4E[1];
.global .align 1 .b8 _ZN30_INTERNAL_b8001dfb_4_k_cu_main6thrust24THRUST_300001_SM_1000_NS12placeholders2_5E[1];
.global .align 1 .b8 _ZN30_INTERNAL_b8001dfb_4_k_cu_main6thrust24THRUST_300001_SM_1000_NS12placeholders2_6E[1];
.global .align 1 .b8 _ZN30_INTERNAL_b8001dfb_4_k_cu_main6thrust24THRUST_300001_SM_1000_NS12placeholders2_7E[1];
.global .align 1 .b8 _ZN30_INTERNAL_b8001dfb_4_k_cu_main6thrust24THRUST_300001_SM_1000_NS12placeholders2_8E[1];
.global .align 1 .b8 _ZN30_INTERNAL_b8001dfb_4_k_cu_main6thrust24THRUST_300001_SM_1000_NS12placeholders2_9E[1];
.global .align 1 .b8 _ZN30_INTERNAL_b8001dfb_4_k_cu_main6thrust24THRUST_300001_SM_1000_NS12placeholders3_10E[1];
.global .align 1 .b8 _ZN30_INTERNAL_b8001dfb_4_k_cu_main6thrust24THRUST_300001_SM_1000_NS3seqE[1];

.visible .entry _ZN3cub18CUB_300001_SM_10006detail11EmptyKernelIvEEvv()
{


	ret;

}
	// .globl	_ZN3cub18CUB_300001_SM_10006detail6reduce28DeviceReduceSingleTileKernelINS2_10policy_hubIdjN4cuda3std3__44plusIdEEE10Policy1000EN6thrust24THRUST_300001_SM_1000_NS10device_ptrIdEEPdjS9_ddNS7_10__identityEEEvT0_T1_T2_T3_T4_T6_
.visible .entry _ZN3cub18CUB_300001_SM_10006detail6reduce28DeviceReduceSingleTileKernelINS2_10policy_hubIdjN4cuda3std3__44plusIdEEE10Policy1000EN6thrust24THRUST_300001_SM_1000_NS10device_ptrIdEEPdjS9_ddNS7_10__identityEEEvT0_T1_T2_T3_T4_T6_(
	.param .align 8 .b8 _ZN3cub18CUB_300001_SM_10006detail6reduce28DeviceReduceSingleTileKernelINS2_10policy_hubIdjN4cuda3std3__44plusIdEEE10Policy1000EN6thrust24THRUST_300001_SM_1000_NS10device_ptrIdEEPdjS9_ddNS7_10__identityEEEvT0_T1_T2_T3_T4_T6__param_0[8],
	.param .u64 .ptr .align 1 _ZN3cub18CUB_300001_SM_10006detail6reduce28DeviceReduceSingleTileKernelINS2_10policy_hubIdjN4cuda3std3__44plusIdEEE10Policy1000EN6thrust24THRUST_300001_SM_1000_NS10device_ptrIdEEPdjS9_ddNS7_10__identityEEEvT0_T1_T2_T3_T4_T6__param_1,
	.param .u32 _ZN3cub18CUB_300001_SM_10006detail6reduce28DeviceReduceSingleTileKernelINS2_10policy_hubIdjN4cuda3std3__44plusIdEEE10Policy1000EN6thrust24THRUST_300001_SM_1000_NS10device_ptrIdEEPdjS9_ddNS7_10__identityEEEvT0_T1_T2_T3_T4_T6__param_2,
	.param .align 1 .b8 _ZN3cub18CUB_300001_SM_10006detail6reduce28DeviceReduceSingleTileKernelINS2_10policy_hubIdjN4cuda3std3__44plusIdEEE10Policy1000EN6thrust24THRUST_300001_SM_1000_NS10device_ptrIdEEPdjS9_ddNS7_10__identityEEEvT0_T1_T2_T3_T4_T6__param_3[1],
	.param .f64 _ZN3cub18CUB_300001_SM_10006detail6reduce28DeviceReduceSingleTileKernelINS2_10policy_hubIdjN4cuda3std3__44plusIdEEE10Policy1000EN6thrust24THRUST_300001_SM_1000_NS10device_ptrIdEEPdjS9_ddNS7_10__identityEEEvT0_T1_T2_T3_T4_T6__param_4,
	.param .align 1 .b8 _ZN3cub18CUB_300001_SM_10006detail6reduce28DeviceReduceSingleTileKernelINS2_10policy_hubIdjN4cuda3std3__44plusIdEEE10Policy1000EN6thrust24THRUST_300001_SM_1000_NS10device_ptrIdEEPdjS9_ddNS7_10__identityEEEvT0_T1_T2_T3_T4_T6__param_5[1]
)
.maxntid 640
.minnctapersm 1
{
	.reg .pred 	%p<71>;
	.reg .b32 	%r<288>;
	.reg .b64 	%rd<114>;
	.reg .b64 	%fd<380>;
	// demoted variable
	.shared .align 8 .b8 _ZZN3cub18CUB_300001_SM_10006detail6reduce28DeviceReduceSingleTileKernelINS2_10policy_hubIdjN4cuda3std3__44plusIdEEE10Policy1000EN6thrust24THRUST_300001_SM_1000_NS10device_ptrIdEEPdjS9_ddNS7_10__identityEEEvT0_T1_T2_T3_T4_T6_E12temp_storage[192];
	ld.param.u64 	%rd9, [_ZN3cub18CUB_300001_SM_10006detail6reduce28DeviceReduceSingleTileKernelINS2_10policy_hubIdjN4cuda3std3__44plusIdEEE10Policy1000EN6thrust24THRUST_300001_SM_1000_NS10device_ptrIdEEPdjS9_ddNS7_10__identityEEEvT0_T1_T2_T3_T4_T6__param_0];
	ld.param.u64 	%rd10, [_ZN3cub18CUB_300001_SM_10006detail6reduce28DeviceReduceSingleTileKernelINS2_10policy_hubIdjN4cuda3std3__44plusIdEEE10Policy1000EN6thrust24THRUST_300001_SM_1000_NS10device_ptrIdEEPdjS9_ddNS7_10__identityEEEvT0_T1_T2_T3_T4_T6__param_1];
	ld.param.u32 	%r51, [_ZN3cub18CUB_300001_SM_10006detail6reduce28DeviceReduceSingleTileKernelINS2_10policy_hubIdjN4cuda3std3__44plusIdEEE10Policy1000EN6thrust24THRUST_300001_SM_1000_NS10device_ptrIdEEPdjS9_ddNS7_10__identityEEEvT0_T1_T2_T3_T4_T6__param_2];
	ld.param.f64 	%fd42, [_ZN3cub18CUB_300001_SM_10006detail6reduce28DeviceReduceSingleTileKernelINS2_10policy_hubIdjN4cuda3std3__44plusIdEEE10Policy1000EN6thrust24THRUST_300001_SM_1000_NS10device_ptrIdEEPdjS9_ddNS7_10__identityEEEvT0_T1_T2_T3_T4_T6__param_4];
	cvta.to.global.u64 	%rd1, %rd10;
	setp.ne.s32 	%p1, %r51, 0;
	@%p1 bra 	$L__BB1_3;
	mov.u32 	%r270, %tid.x;
	setp.ne.s32 	%p70, %r270, 0;
	@%p70 bra 	$L__BB1_52;
	st.global.f64 	[%rd1], %fd42;
	bra.uni 	$L__BB1_52;
$L__BB1_3:
	cvta.to.global.u64 	%rd2, %rd9;
	setp.gt.u32 	%p2, %r51, 5119;
	@%p2 bra 	$L__BB1_28;
	mov.u32 	%r1, %tid.x;
	setp.ge.u32 	%p24, %r1, %r51;
	mov.f64 	%fd367, 0d0000000000000000;
	mov.u32 	%r274, %r1;
	@%p24 bra 	$L__BB1_6;
	mul.wide.u32 	%rd83, %r1, 8;
	add.s64 	%rd84, %rd2, %rd83;
	ld.global.f64 	%fd367, [%rd84];
	add.s32 	%r274, %r1, 640;
$L__BB1_6:
	setp.ge.u32 	%p25, %r274, %r51;
	@%p25 bra 	$L__BB1_19;
	not.b32 	%r146, %r274;
	add.s32 	%r147, %r51, %r146;
	mul.hi.u32 	%r148, %r147, -858993459;
	shr.u32 	%r149, %r148, 9;
	add.s32 	%r4, %r149, 1;
	and.b32  	%r5, %r4, 15;
	setp.lt.u32 	%p26, %r147, 9600;
	@%p26 bra 	$L__BB1_10;
	and.b32  	%r150, %r4, 16777200;
	neg.s32 	%r272, %r150;
	mul.wide.u32 	%rd85, %r274, 8;
	add.s64 	%rd86, %rd85, %rd2;
	add.s64 	%rd112, %rd86, 40960;
$L__BB1_9:
	.pragma "nounroll";
	ld.global.f64 	%fd181, [%rd112+-40960];
	add.f64 	%fd182, %fd367, %fd181;
	ld.global.f64 	%fd183, [%rd112+-35840];
	add.f64 	%fd184, %fd182, %fd183;
	ld.global.f64 	%fd185, [%rd112+-30720];
	add.f64 	%fd186, %fd184, %fd185;
	ld.global.f64 	%fd187, [%rd112+-25600];
	add.f64 	%fd188, %fd186, %fd187;
	ld.global.f64 	%fd189, [%rd112+-20480];
	add.f64 	%fd190, %fd188, %fd189;
	ld.global.f64 	%fd191, [%rd112+-15360];
	add.f64 	%fd192, %fd190, %fd191;
	ld.global.f64 	%fd193, [%rd112+-10240];
	add.f64 	%fd194, %fd192, %fd193;
	ld.global.f64 	%fd195, [%rd112+-5120];
	add.f64 	%fd196, %fd194, %fd195;
	ld.global.f64 	%fd197, [%rd112];
	add.f64 	%fd198, %fd196, %fd197;
	ld.global.f64 	%fd199, [%rd112+5120];
	add.f64 	%fd200, %fd198, %fd199;
	ld.global.f64 	%fd201, [%rd112+10240];
	add.f64 	%fd202, %fd200, %fd201;
	ld.global.f64 	%fd203, [%rd112+15360];
	add.f64 	%fd204, %fd202, %fd203;
	ld.global.f64 	%fd205, [%rd112+20480];
	add.f64 	%fd206, %fd204, %fd205;
	ld.global.f64 	%fd207, [%rd112+25600];
	add.f64 	%fd208, %fd206, %fd207;
	ld.global.f64 	%fd209, [%rd112+30720];
	add.f64 	%fd210, %fd208, %fd209;
	ld.global.f64 	%fd211, [%rd112+35840];
	add.f64 	%fd367, %fd210, %fd211;
	add.s32 	%r274, %r274, 10240;
	add.s32 	%r272, %r272, 16;
	add.s64 	%rd112, %rd112, 81920;
	setp.ne.s32 	%p27, %r272, 0;
	@%p27 bra 	$L__BB1_9;
$L__BB1_10:
	setp.eq.s32 	%p28, %r5, 0;
	@%p28 bra 	$L__BB1_19;
	and.b32  	%r12, %r4, 7;
	setp.lt.u32 	%p29, %r5, 8;
	@%p29 bra 	$L__BB1_13;
	mul.wide.u32 	%rd87, %r274, 8;
	add.s64 	%rd88, %rd2, %rd87;
	ld.global.f64 	%fd213, [%rd88];
	add.f64 	%fd214, %fd367, %fd213;
	ld.global.f64 	%fd215, [%rd88+5120];
	add.f64 	%fd216, %fd214, %fd215;
	ld.global.f64 	%fd217, [%rd88+10240];
	add.f64 	%fd218, %fd216, %fd217;
	ld.global.f64 	%fd219, [%rd88+15360];
	add.f64 	%fd220, %fd218, %fd219;
	ld.global.f64 	%fd221, [%rd88+20480];
	add.f64 	%fd222, %fd220, %fd221;
	ld.global.f64 	%fd223, [%rd88+25600];
	add.f64 	%fd224, %fd222, %fd223;
	ld.global.f64 	%fd225, [%rd88+30720];
	add.f64 	%fd226, %fd224, %fd225;
	ld.global.f64 	%fd227, [%rd88+35840];
	add.f64 	%fd367, %fd226, %fd227;
	add.s32 	%r274, %r274, 5120;
$L__BB1_13:
	setp.eq.s32 	%p30, %r12, 0;
	@%p30 bra 	$L__BB1_19;
	and.b32  	%r15, %r4, 3;
	setp.lt.u32 	%p31, %r12, 4;
	@%p31 bra 	$L__BB1_16;
	mul.wide.u32 	%rd89, %r274, 8;
	add.s64 	%rd90, %rd2, %rd89;
	ld.global.f64 	%fd229, [%rd90];
	add.f64 	%fd230, %fd367, %fd229;
	ld.global.f64 	%fd231, [%rd90+5120];
	add.f64 	%fd232, %fd230, %fd231;
	ld.global.f64 	%fd233, [%rd90+10240];
	add.f64 	%fd234, %fd232, %fd233;
	ld.global.f64 	%fd235, [%rd90+15360];
	add.f64 	%fd367, %fd234, %fd235;
	add.s32 	%r274, %r274, 2560;
$L__BB1_16:
	setp.eq.s32 	%p32, %r15, 0;
	@%p32 bra 	$L__BB1_19;
	mul.wide.u32 	%rd91, %r274, 8;
	add.s64 	%rd113, %rd2, %rd91;
	neg.s32 	%r277, %r15;
$L__BB1_18:
	.pragma "nounroll";
	ld.global.f64 	%fd236, [%rd113];
	add.f64 	%fd367, %fd367, %fd236;
	add.s64 	%rd113, %rd113, 5120;
	add.s32 	%r277, %r277, 1;
	setp.ne.s32 	%p33, %r277, 0;
	@%p33 bra 	$L__BB1_18;
$L__BB1_19:
	setp.lt.u32 	%p34, %r51, 640;
	@%p34 bra 	$L__BB1_24;
	// begin inline asm
	mov.u32 %r214, %laneid;
	// end inline asm
	mov.b64 	%rd102, %fd367;
	mov.b64 	{%r216, %r221}, %rd102;
	mov.b32 	%r222, 1;
	mov.b32 	%r263, 31;
	mov.b32 	%r264, -1;
	// begin inline asm
	shfl.sync.down.b32 %r215, %r216, %r222, %r263, %r264;
	// end inline asm
	// begin inline asm
	shfl.sync.down.b32 %r220, %r221, %r222, %r263, %r264;
	// end inline asm
	mov.b64 	%rd103, {%r215, %r220};
	mov.b64 	%fd307, %rd103;
	setp.gt.s32 	%p62, %r214, 30;
	add.f64 	%fd308, %fd367, %fd307;
	selp.f64 	%fd309, %fd367, %fd308, %p62;
	mov.b64 	%rd104, %fd309;
	mov.b64 	{%r226, %r231}, %rd104;
	mov.b32 	%r232, 2;
	// begin inline asm
	shfl.sync.down.b32 %r225, %r226, %r232, %r263, %r264;
	// end inline asm
	// begin inline asm
	shfl.sync.down.b32 %r230, %r231, %r232, %r263, %r264;
	// end inline asm
	mov.b64 	%rd105, {%r225, %r230};
	mov.b64 	%fd310, %rd105;
	setp.gt.s32 	%p63, %r214, 29;
	add.f64 	%fd311, %fd309, %fd310;
	selp.f64 	%fd312, %fd309, %fd311, %p63;
	mov.b64 	%rd106, %fd312;
	mov.b64 	{%r236, %r241}, %rd106;
	mov.b32 	%r242, 4;
	// begin inline asm
	shfl.sync.down.b32 %r235, %r236, %r242, %r263, %r264;
	// end inline asm
	// begin inline asm
	shfl.sync.down.b32 %r240, %r241, %r242, %r263, %r264;
	// end inline asm
	mov.b64 	%rd107, {%r235, %r240};
	mov.b64 	%fd313, %rd107;
	setp.gt.s32 	%p64, %r214, 27;
	add.f64 	%fd314, %fd312, %fd313;
	selp.f64 	%fd315, %fd312, %fd314, %p64;
	mov.b64 	%rd108, %fd315;
	mov.b64 	{%r246, %r251}, %rd108;
	mov.b32 	%r252, 8;
	// begin inline asm
	shfl.sync.down.b32 %r245, %r246, %r252, %r263, %r264;
	// end inline asm
	// begin inline asm
	shfl.sync.down.b32 %r250, %r251, %r252, %r263, %r264;
	// end inline asm
	mov.b64 	%rd109, {%r245, %r250};
	mov.b64 	%fd316, %rd109;
	setp.gt.s32 	%p65, %r214, 23;
	add.f64 	%fd317, %fd315, %fd316;
	selp.f64 	%fd318, %fd315, %fd317, %p65;
	mov.b64 	%rd110, %fd318;
	mov.b64 	{%r256, %r261}, %rd110;
	mov.b32 	%r262, 16;
	// begin inline asm
	shfl.sync.down.b32 %r255, %r256, %r262, %r263, %r264;
	// end inline asm
	// begin inline asm
	shfl.sync.down.b32 %r260, %r261, %r262, %r263, %r264;
	// end inline asm
	mov.b64 	%rd111, {%r255, %r260};
	mov.b64 	%fd319, %rd111;
	setp.gt.s32 	%p66, %r214, 15;
	add.f64 	%fd16, %fd318, %fd319;
	selp.f64 	%fd379, %fd318, %fd16, %p66;
	setp.ne.s32 	%p67, %r214, 0;
	@%p67 bra 	$L__BB1_22;
	shr.u32 	%r265, %r1, 2;
	and.b32  	%r266, %r265, 248;
	mov.u32 	%r267, _ZZN3cub18CUB_300001_SM_10006detail6reduce28DeviceReduceSingleTileKernelINS2_10policy_hubIdjN4cuda3std3__44plusIdEEE10Policy1000EN6thrust24THRUST_300001_SM_1000_NS10device_ptrIdEEPdjS9_ddNS7_10__identityEEEvT0_T1_T2_T3_T4_T6_E12temp_storage;
	add.s32 	%r268, %r267, %r266;
	st.shared.f64 	[%r268+24], %fd16;
$L__BB1_22:
	bar.sync 	0;
	setp.ne.s32 	%p68, %r1, 0;
	@%p68 bra 	$L__BB1_50;
	ld.shared.f64 	%fd320, [_ZZN3cub18CUB_300001_SM_10006detail6reduce28DeviceReduceSingleTileKernelINS2_10policy_hubIdjN4cuda3std3__44plusIdEEE10Policy1000EN6thrust24THRUST_300001_SM_1000_NS10device_ptrIdEEPdjS9_ddNS7_10__identityEEEvT0_T1_T2_T3_T4_T6_E12temp_storage+32];
	add.f64 	%fd321, %fd379, %fd320;
	ld.shared.f64 	%fd322, [_ZZN3cub18CUB_300001_SM_10006detail6reduce28DeviceReduceSingleTileKernelINS2_10policy_hubIdjN4cuda3std3__44plusIdEEE10Policy1000EN6thrust24THRUST_300001_SM_1000_NS10device_ptrIdEEPdjS9_ddNS7_10__identityEEEvT0_T1_T2_T3_T4_T6_E12temp_storage+40];
	add.f64 	%fd323, %fd321, %fd322;
	ld.shared.f64 	%fd324, [_ZZN3cub18CUB_300001_SM_10006detail6reduce28DeviceReduceSingleTileKernelINS2_10policy_hubIdjN4cuda3std3__44plusIdEEE10Policy1000EN6thrust24THRUST_300001_SM_1000_NS10device_ptrIdEEPdjS9_ddNS7_10__identityEEEvT0_T1_T2_T3_T4_T6_E12temp_storage+48];
	add.f64 	%fd325, %fd323, %fd324;
	ld.shared.f64 	%fd326, [_ZZN3cub18CUB_300001_SM_10006detail6reduce28DeviceReduceSingleTileKernelINS2_10policy_hubIdjN4cuda3std3__44plusIdEEE10Policy1000EN6thrust24THRUST_300001_SM_1000_NS10device_ptrIdEEPdjS9_ddNS7_10__identityEEEvT0_T1_T2_T3_T4_T6_E12temp_storage+56];
	add.f64 	%fd327, %fd325, %fd326;
	ld.shared.f64 	%fd328, [_ZZN3cub18CUB_300001_SM_10006detail6reduce28DeviceReduceSingleTileKernelINS2_10policy_hubIdjN4cuda3std3__44plusIdEEE10Policy1000EN6thrust24THRUST_300001_SM_1000_NS10device_ptrIdEEPdjS9_ddNS7_10__identityEEEvT0_T1_T2_T3_T4_T6_E12temp_storage+64];
	add.f64 	%fd329, %fd327, %fd328;
	ld.shared.f64 	%fd330, [_ZZN3cub18CUB_300001_SM_10006detail6reduce28DeviceReduceSingleTileKernelINS2_10policy_hubIdjN4cuda3std3__44plusIdEEE10Policy1000EN6thrust24THRUST_300001_SM_1000_NS10device_ptrIdEEPdjS9_ddNS7_10__identityEEEvT0_T1_T2_T3_T4_T6_E12temp_storage+72];
	add.f64 	%fd331, %fd329, %fd330;
	ld.shared.f64 	%fd332, [_ZZN3cub18CUB_300001_SM_10006detail6reduce28DeviceReduceSingleTileKernelINS2_10policy_hubIdjN4cuda3std3__44plusIdEEE10Policy1000EN6thrust24THRUST_300001_SM_1000_NS10device_ptrIdEEPdjS9_ddNS7_10__identityEEEvT0_T1_T2_T3_T4_T6_E12temp_storage+80];
	add.f64 	%fd333, %fd331, %fd332;
	ld.shared.f64 	%fd334, [_ZZN3cub18CUB_300001_SM_10006detail6reduce28DeviceReduceSingleTileKernelINS2_10policy_hubIdjN4cuda3std3__44plusIdEEE10Policy1000EN6thrust24THRUST_300001_SM_1000_NS10device_ptrIdEEPdjS9_ddNS7_10__identityEEEvT0_T1_T2_T3_T4_T6_E12temp_storage+88];
	add.f64 	%fd335, %fd333, %fd334;
	ld.shared.f64 	%fd336, [_ZZN3cub18CUB_300001_SM_10006detail6reduce28DeviceReduceSingleTileKernelINS2_10policy_hubIdjN4cuda3std3__44plusIdEEE10Policy1000EN6thrust24THRUST_300001_SM_1000_NS10device_ptrIdEEPdjS9_ddNS7_10__identityEEEvT0_T1_T2_T3_T4_T6_E12temp_storage+96];
	add.f64 	%fd337, %fd335, %fd336;
	ld.shared.f64 	%fd338, [_ZZN3cub18CUB_300001_SM_10006detail6reduce28DeviceReduceSingleTileKernelINS2_10policy_hubIdjN4cuda3std3__44plusIdEEE10Policy1000EN6thrust24THRUST_300001_SM_1000_NS10device_ptrIdEEPdjS9_ddNS7_10__identityEEEvT0_T1_T2_T3_T4_T6_E12temp_storage+104];
	add.f64 	%fd339, %fd337, %fd338;
	ld.shared.f64 	%fd340, [_ZZN3cub18CUB_300001_SM_10006detail6reduce28DeviceReduceSingleTileKernelINS2_10policy_hubIdjN4cuda3std3__44plusIdEEE10Policy1000EN6thrust24THRUST_300001_SM_1000_NS10device_ptrIdEEPdjS9_ddNS7_10__identityEEEvT0_T1_T2_T3_T4_T6_E12temp_storage+112];
	add.f64 	%fd341, %fd339, %fd340;
	ld.shared.f64 	%fd342, [_ZZN3cub18CUB_300001_SM_10006detail6reduce28DeviceReduceSingleTileKernelINS2_10policy_hubIdjN4cuda3std3__44plusIdEEE10Policy1000EN6thrust24THRUST_300001_SM_1000_NS10device_ptrIdEEPdjS9_ddNS7_10__identityEEEvT0_T1_T2_T3_T4_T6_E12temp_storage+120];
	add.f64 	%fd343, %fd341, %fd342;
	ld.shared.f64 	%fd344, [_ZZN3cub18CUB_300001_SM_10006detail6reduce28DeviceReduceSingleTileKernelINS2_10policy_hubIdjN4cuda3std3__44plusIdEEE10Policy1000EN6thrust24THRUST_300001_SM_1000_NS10device_ptrIdEEPdjS9_ddNS7_10__identityEEEvT0_T1_T2_T3_T4_T6_E12temp_storage+128];
	add.f64 	%fd345, %fd343, %fd344;
	ld.shared.f64 	%fd346, [_ZZN3cub18CUB_300001_SM_10006detail6reduce28DeviceReduceSingleTileKernelINS2_10policy_hubIdjN4cuda3std3__44plusIdEEE10Policy1000EN6thrust24THRUST_300001_SM_1000_NS10device_ptrIdEEPdjS9_ddNS7_10__identityEEEvT0_T1_T2_T3_T4_T6_E12temp_storage+136];
	add.f64 	%fd347, %fd345, %fd346;
	ld.shared.f64 	%fd348, [_ZZN3cub18CUB_300001_SM_10006detail6reduce28DeviceReduceSingleTileKernelINS2_10policy_hubIdjN4cuda3std3__44plusIdEEE10Policy1000EN6thrust24THRUST_300001_SM_1000_NS10device_ptrIdEEPdjS9_ddNS7_10__identityEEEvT0_T1_T2_T3_T4_T6_E12temp_storage+144];
	add.f64 	%fd349, %fd347, %fd348;
	ld.shared.f64 	%fd350, [_ZZN3cub18CUB_300001_SM_10006detail6reduce28DeviceReduceSingleTileKernelINS2_10policy_hubIdjN4cuda3std3__44plusIdEEE10Policy1000EN6thrust24THRUST_300001_SM_1000_NS10device_ptrIdEEPdjS9_ddNS7_10__identityEEEvT0_T1_T2_T3_T4_T6_E12temp_storage+152];
	add.f64 	%fd351, %fd349, %fd350;
	ld.shared.f64 	%fd352, [_ZZN3cub18CUB_300001_SM_10006detail6reduce28DeviceReduceSingleTileKernelINS2_10policy_hubIdjN4cuda3std3__44plusIdEEE10Policy1000EN6thrust24THRUST_300001_SM_1000_NS10device_ptrIdEEPdjS9_ddNS7_10__identityEEEvT0_T1_T2_T3_T4_T6_E12temp_storage+160];
	add.f64 	%fd353, %fd351, %fd352;
	ld.shared.f64 	%fd354, [_ZZN3cub18CUB_300001_SM_10006detail6reduce28DeviceReduceSingleTileKernelINS2_10policy_hubIdjN4cuda3std3__44plusIdEEE10Policy1000EN6thrust24THRUST_300001_SM_1000_NS10device_ptrIdEEPdjS9_ddNS7_10__identityEEEvT0_T1_T2_T3_T4_T6_E12temp_storage+168];
	add.f64 	%fd355, %fd353, %fd354;
	ld.shared.f64 	%fd356, [_ZZN3cub18CUB_300001_SM_10006detail6reduce28DeviceReduceSingleTileKernelINS2_10policy_hubIdjN4cuda3std3__44plusIdEEE10Policy1000EN6thrust24THRUST_300001_SM_1000_NS10device_ptrIdEEPdjS9_ddNS7_10__identityEEEvT0_T1_T2_T3_T4_T6_E12temp_storage+176];
	add.f64 	%fd379, %fd355, %fd356;
	bra.uni 	$L__BB1_50;
$L__BB1_24:
	// begin inline asm
	mov.u32 %r151, %laneid;
	// end inline asm
	and.b32  	%r202, %r1, 992;
	add.s32 	%r203, %r202, 32;
	setp.gt.u32 	%p35, %r203, %r51;
	not.b32 	%r204, %r202;
	add.s32 	%r205, %r51, %r204;
	selp.b32 	%r200, %r205, 31, %p35;
	mov.b64 	%rd92, %fd367;
	mov.b64 	{%r153, %r158}, %rd92;
	mov.b32 	%r159, 1;
	mov.b32 	%r201, -1;
	// begin inline asm
	shfl.sync.down.b32 %r152, %r153, %r159, %r200, %r201;
	// end inline asm
	// begin inline asm
	shfl.sync.down.b32 %r157, %r158, %r159, %r200, %r201;
	// end inline asm
	mov.b64 	%rd93, {%r152, %r157};
	mov.b64 	%fd237, %rd93;
	setp.lt.s32 	%p36, %r151, %r200;
	add.f64 	%fd238, %fd367, %fd237;
	selp.f64 	%fd239, %fd238, %fd367, %p36;
	mov.b64 	%rd94, %fd239;
	mov.b64 	{%r163, %r168}, %rd94;
	mov.b32 	%r169, 2;
	// begin inline asm
	shfl.sync.down.b32 %r162, %r163, %r169, %r200, %r201;
	// end inline asm
	// begin inline asm
	shfl.sync.down.b32 %r167, %r168, %r169, %r200, %r201;
	// end inline asm
	mov.b64 	%rd95, {%r162, %r167};
	mov.b64 	%fd240, %rd95;
	add.s32 	%r206, %r151, 2;
	setp.gt.s32 	%p37, %r206, %r200;
	add.f64 	%fd241, %fd239, %fd240;
	selp.f64 	%fd242, %fd239, %fd241, %p37;
	mov.b64 	%rd96, %fd242;
	mov.b64 	{%r173, %r178}, %rd96;
	mov.b32 	%r179, 4;
	// begin inline asm
	shfl.sync.down.b32 %r172, %r173, %r179, %r200, %r201;
	// end inline asm
	// begin inline asm
	shfl.sync.down.b32 %r177, %r178, %r179, %r200, %r201;
	// end inline asm
	mov.b64 	%rd97, {%r172, %r177};
	mov.b64 	%fd243, %rd97;
	add.s32 	%r207, %r151, 4;
	setp.gt.s32 	%p38, %r207, %r200;
	add.f64 	%fd244, %fd242, %fd243;
	selp.f64 	%fd245, %fd242, %fd244, %p38;
	mov.b64 	%rd98, %fd245;
	mov.b64 	{%r183, %r188}, %rd98;
	mov.b32 	%r189, 8;
	// begin inline asm
	shfl.sync.down.b32 %r182, %r183, %r189, %r200, %r201;
	// end inline asm
	// begin inline asm
	shfl.sync.down.b32 %r187, %r188, %r189, %r200, %r201;
	// end inline asm
	mov.b64 	%rd99, {%r182, %r187};
	mov.b64 	%fd246, %rd99;
	add.s32 	%r208, %r151, 8;
	setp.gt.s32 	%p39, %r208, %r200;
	add.f64 	%fd247, %fd245, %fd246;
	selp.f64 	%fd248, %fd245, %fd247, %p39;
	mov.b64 	%rd100, %fd248;
	mov.b64 	{%r193, %r198}, %rd100;
	mov.b32 	%r199, 16;
	// begin inline asm
	shfl.sync.down.b32 %r192, %r193, %r199, %r200, %r201;
	// end inline asm
	// begin inline asm
	shfl.sync.down.b32 %r197, %r198, %r199, %r200, %r201;
	// end inline asm
	mov.b64 	%rd101, {%r192, %r197};
	mov.b64 	%fd249, %rd101;
	add.s32 	%r209, %r151, 16;
	setp.gt.s32 	%p40, %r209, %r200;
	add.f64 	%fd250, %fd248, %fd249;
	selp.f64 	%fd379, %fd248, %fd250, %p40;
	setp.ne.s32 	%p41, %r151, 0;
	@%p41 bra 	$L__BB1_26;
	shr.u32 	%r210, %r1, 2;
	and.b32  	%r211, %r210, 248;
	mov.u32 	%r212, _ZZN3cub18CUB_300001_SM_10006detail6reduce28DeviceReduceSingleTileKernelINS2_10policy_hubIdjN4cuda3std3__44plusIdEEE10Policy1000EN6thrust24THRUST_300001_SM_1000_NS10device_ptrIdEEPdjS9_ddNS7_10__identityEEEvT0_T1_T2_T3_T4_T6_E12temp_storage;
	add.s32 	%r213, %r212, %r211;
	st.shared.f64 	[%r213+24], %fd379;
$L__BB1_26:
	bar.sync 	0;
	setp.ne.s32 	%p42, %r1, 0;
	@%p42 bra 	$L__BB1_50;
	setp.gt.u32 	%p43, %r51, 32;
	ld.shared.f64 	%fd251, [_ZZN3cub18CUB_300001_SM_10006detail6reduce28DeviceReduceSingleTileKernelINS2_10policy_hubIdjN4cuda3std3__44plusIdEEE10Policy1000EN6thrust24THRUST_300001_SM_1000_NS10device_ptrIdEEPdjS9_ddNS7_10__identityEEEvT0_T1_T2_T3_T4_T6_E12temp_storage+32];
	add.f64 	%fd252, %fd379, %fd251;
	selp.f64 	%fd253, %fd252, %fd379, %p43;
	setp.gt.u32 	%p44, %r51, 64;
	ld.shared.f64 	%fd254, [_ZZN3cub18CUB_300001_SM_10006detail6reduce28DeviceReduceSingleTileKernelINS2_10policy_hubIdjN4cuda3std3__44plusIdEEE10Policy1000EN6thrust24THRUST_300001_SM_1000_NS10device_ptrIdEEPdjS9_ddNS7_10__identityEEEvT0_T1_T2_T3_T4_T6_E12temp_storage+40];
	add.f64 	%fd255, %fd254, %fd253;
	selp.f64 	%fd256, %fd255, %fd253, %p44;
	setp.gt.u32 	%p45, %r51, 96;
	ld.shared.f64 	%fd257, [_ZZN3cub18CUB_300001_SM_10006detail6reduce28DeviceReduceSingleTileKernelINS2_10policy_hubIdjN4cuda3std3__44plusIdEEE10Policy1000EN6thrust24THRUST_300001_SM_1000_NS10device_ptrIdEEPdjS9_ddNS7_10__identityEEEvT0_T1_T2_T3_T4_T6_E12temp_storage+48];
	add.f64 	%fd258, %fd257, %fd256;
	selp.f64 	%fd259, %fd258, %fd256, %p45;
	setp.gt.u32 	%p46, %r51, 128;
	ld.shared.f64 	%fd260, [_ZZN3cub18CUB_300001_SM_10006detail6reduce28DeviceReduceSingleTileKernelINS2_10policy_hubIdjN4cuda3std3__44plusIdEEE10Policy1000EN6thrust24THRUST_300001_SM_1000_NS10device_ptrIdEEPdjS9_ddNS7_10__identityEEEvT0_T1_T2_T3_T4_T6_E12temp_storage+56];
	add.f64 	%fd261, %fd260, %fd259;
	selp.f64 	%fd262, %fd261, %fd259, %p46;
	setp.gt.u32 	%p47, %r51, 160;
	ld.shared.f64 	%fd263, [_ZZN3cub18CUB_300001_SM_10006detail6reduce28DeviceReduceSingleTileKernelINS2_10policy_hubIdjN4cuda3std3__44plusIdEEE10Policy1000EN6thrust24THRUST_300001_SM_1000_NS10device_ptrIdEEPdjS9_ddNS7_10__identityEEEvT0_T1_T2_T3_T4_T6_E12temp_storage+64];
	add.f64 	%fd264, %fd263, %fd262;
	selp.f64 	%fd265, %fd264, %fd262, %p47;
	setp.gt.u32 	%p48, %r51, 192;
	ld.shared.f64 	%fd266, [_ZZN3cub18CUB_300001_SM_10006detail6reduce28DeviceReduceSingleTileKernelINS2_10policy_hubIdjN4cuda3std3__44plusIdEEE10Policy1000EN6thrust24THRUST_300001_SM_1000_NS10device_ptrIdEEPdjS9_ddNS7_10__identityEEEvT0_T1_T2_T3_T4_T6_E12temp_storage+72];
	add.f64 	%fd267, %fd266, %fd265;
	selp.f64 	%fd268, %fd267, %fd265, %p48;
	setp.gt.u32 	%p49, %r51, 224;
	ld.shared.f64 	%fd269, [_ZZN3cub18CUB_300001_SM_10006detail6reduce28DeviceReduceSingleTileKernelINS2_10policy_hubIdjN4cuda3std3__44plusIdEEE10Policy1000EN6thrust24THRUST_300001_SM_1000_NS10device_ptrIdEEPdjS9_ddNS7_10__identityEEEvT0_T1_T2_T3_T4_T6_E12temp_storage+80];
	add.f64 	%fd270, %fd269, %fd268;
	selp.f64 	%fd271, %fd270, %fd268, %p49;
	setp.gt.u32 	%p50, %r51, 256;
	ld.shared.f64 	%fd272, [_ZZN3cub18CUB_300001_SM_10006detail6reduce28DeviceReduceSingleTileKernelINS2_10policy_hubIdjN4cuda3std3__44plusIdEEE10Policy1000EN6thrust24THRUST_300001_SM_1000_NS10device_ptrIdEEPdjS9_ddNS7_10__identityEEEvT0_T1_T2_T3_T4_T6_E12temp_storage+88];
	add.f64 	%fd273, %fd272, %fd271;
	selp.f64 	%fd274, %fd273, %fd271, %p50;
	setp.gt.u32 	%p51, %r51, 288;
	ld.shared.f64 	%fd275, [_ZZN3cub18CUB_300001_SM_10006detail6reduce28DeviceReduceSingleTileKernelINS2_10policy_hubIdjN4cuda3std3__44plusIdEEE10Policy1000EN6thrust24THRUST_300001_SM_1000_NS10device_ptrIdEEPdjS9_ddNS7_10__identityEEEvT0_T1_T2_T3_T4_T6_E12temp_storage+96];
	add.f64 	%fd276, %fd275, %fd274;
	selp.f64 	%fd277, %fd276, %fd274, %p51;
	setp.gt.u32 	%p52, %r51, 320;
	ld.shared.f64 	%fd278, [_ZZN3cub18CUB_300001_SM_10006detail6reduce28DeviceReduceSingleTileKernelINS2_10policy_hubIdjN4cuda3std3__44plusIdEEE10Policy1000EN6thrust24THRUST_300001_SM_1000_NS10device_ptrIdEEPdjS9_ddNS7_10__identityEEEvT0_T1_T2_T3_T4_T6_E12temp_storage+104];
	add.f64 	%fd279, %fd278, %fd277;
	selp.f64 	%fd280, %fd279, %fd277, %p52;
	setp.gt.u32 	%p53, %r51, 352;
	ld.shared.f64 	%fd281, [_ZZN3cub18CUB_300001_SM_10006detail6reduce28DeviceReduceSingleTileKernelINS2_10policy_hubIdjN4cuda3std3__44plusIdEEE10Policy1000EN6thrust24THRUST_300001_SM_1000_NS10device_ptrIdEEPdjS9_ddNS7_10__identityEEEvT0_T1_T2_T3_T4_T6_E12temp_storage+112];
	add.f64 	%fd282, %fd281, %fd280;
	selp.f64 	%fd283, %fd282, %fd280, %p53;
	setp.gt.u32 	%p54, %r51, 384;
	ld.shared.f64 	%fd284, [_ZZN3cub18CUB_300001_SM_10006detail6reduce28DeviceReduceSingleTileKernelINS2_10policy_hubIdjN4cuda3std3__44plusIdEEE10Policy1000EN6thrust24THRUST_300001_SM_1000_NS10device_ptrIdEEPdjS9_ddNS7_10__identityEEEvT0_T1_T2_T3_T4_T6_E12temp_storage+120];
	add.f64 	%fd285, %fd284, %fd283;
	selp.f64 	%fd286, %fd285, %fd283, %p54;
	setp.gt.u32 	%p55, %r51, 416;
	ld.shared.f64 	%fd287, [_ZZN3cub18CUB_300001_SM_10006detail6reduce28DeviceReduceSingleTileKernelINS2_10policy_hubIdjN4cuda3std3__44plusIdEEE10Policy1000EN6thrust24THRUST_300001_SM_1000_NS10device_ptrIdEEPdjS9_ddNS7_10__identityEEEvT0_T1_T2_T3_T4_T6_E12temp_storage+128];
	add.f64 	%fd288, %fd287, %fd286;
	selp.f64 	%fd289, %fd288, %fd286, %p55;
	setp.gt.u32 	%p56, %r51, 448;
	ld.shared.f64 	%fd290, [_ZZN3cub18CUB_300001_SM_10006detail6reduce28DeviceReduceSingleTileKernelINS2_10policy_hubIdjN4cuda3std3__44plusIdEEE10Policy1000EN6thrust24THRUST_300001_SM_1000_NS10device_ptrIdEEPdjS9_ddNS7_10__identityEEEvT0_T1_T2_T3_T4_T6_E12temp_storage+136];
	add.f64 	%fd291, %fd290, %fd289;
	selp.f64 	%fd292, %fd291, %fd289, %p56;
	setp.gt.u32 	%p57, %r51, 480;
	ld.shared.f64 	%fd293, [_ZZN3cub18CUB_300001_SM_10006detail6reduce28DeviceReduceSingleTileKernelINS2_10policy_hubIdjN4cuda3std3__44plusIdEEE10Policy1000EN6thrust24THRUST_300001_SM_1000_NS10device_ptrIdEEPdjS9_ddNS7_10__identityEEEvT0_T1_T2_T3_T4_T6_E12temp_storage+144];
	add.f64 	%fd294, %fd293, %fd292;
	selp.f64 	%fd295, %fd294, %fd292, %p57;
	setp.gt.u32 	%p58, %r51, 512;
	ld.shared.f64 	%fd296, [_ZZN3cub18CUB_300001_SM_10006detail6reduce28DeviceReduceSingleTileKernelINS2_10policy_hubIdjN4cuda3std3__44plusIdEEE10Policy1000EN6thrust24THRUST_300001_SM_1000_NS10device_ptrIdEEPdjS9_ddNS7_10__identityEEEvT0_T1_T2_T3_T4_T6_E12temp_storage+152];
	add.f64 	%fd297, %fd296, %fd295;
	selp.f64 	%fd298, %fd297, %fd295, %p58;
	setp.gt.u32 	%p59, %r51, 544;
	ld.shared.f64 	%fd299, [_ZZN3cub18CUB_300001_SM_10006detail6reduce28DeviceReduceSingleTileKernelINS2_10policy_hubIdjN4cuda3std3__44plusIdEEE10Policy1000EN6thrust24THRUST_300001_SM_1000_NS10device_ptrIdEEPdjS9_ddNS7_10__identityEEEvT0_T1_T2_T3_T4_T6_E12temp_storage+160];
	add.f64 	%fd300, %fd299, %fd298;
	selp.f64 	%fd301, %fd300, %fd298, %p59;
	setp.gt.u32 	%p60, %r51, 576;
	ld.shared.f64 	%fd302, [_ZZN3cub18CUB_300001_SM_10006detail6reduce28DeviceReduceSingleTileKernelINS2_10policy_hubIdjN4cuda3std3__44plusIdEEE10Policy1000EN6thrust24THRUST_300001_SM_1000_NS10device_ptrIdEEPdjS9_ddNS7_10__identityEEEvT0_T1_T2_T3_T4_T6_E12temp_storage+168];
	add.f64 	%fd303, %fd302, %fd301;
	selp.f64 	%fd304, %fd303, %fd301, %p60;
	setp.gt.u32 	%p61, %r51, 608;
	ld.shared.f64 	%fd305, [_ZZN3cub18CUB_300001_SM_10006detail6reduce28DeviceReduceSingleTileKernelINS2_10policy_hubIdjN4cuda3std3__44plusIdEEE10Policy1000EN6thrust24THRUST_300001_SM_1000_NS10device_ptrIdEEPdjS9_ddNS7_10__identityEEEvT0_T1_T2_T3_T4_T6_E12temp_storage+176];
	add.f64 	%fd306, %fd305, %fd304;
	selp.f64 	%fd379, %fd306, %fd304, %p61;
	bra.uni 	$L__BB1_50;
$L__BB1_28:
	mov.u32 	%r21, %tid.x;
	mul.wide.u32 	%rd11, %r21, 8;
	add.s64 	%rd12, %rd2, %rd11;
	ld.global.f64 	%fd43, [%rd12];
	ld.global.f64 	%fd44, [%rd12+5120];
	ld.global.f64 	%fd45, [%rd12+10240];
	ld.global.f64 	%fd46, [%rd12+15360];
	ld.global.f64 	%fd47, [%rd12+20480];
	ld.global.f64 	%fd48, [%rd12+25600];
	ld.global.f64 	%fd49, [%rd12+30720];
	ld.global.f64 	%fd50, [%rd12+35840];
	add.f64 	%fd51, %fd43, %fd44;
	add.f64 	%fd52, %fd51, %fd45;
	add.f64 	%fd53, %fd52, %fd46;
	add.f64 	%fd54, %fd53, %fd47;
	add.f64 	%fd55, %fd54, %fd48;
	add.f64 	%fd56, %fd55, %fd49;
	add.f64 	%fd378, %fd56, %fd50;
	add.s32 	%r22, %r51, -5120;
	setp.lt.u32 	%p3, %r22, 5120;
	mov.b32 	%r279, 5120;
	@%p3 bra 	$L__BB1_32;
	mov.b32 	%r279, 5120;
$L__BB1_30:
	add.s32 	%r54, %r21, %r279;
	mul.wide.u32 	%rd13, %r54, 8;
	add.s64 	%rd14, %rd2, %rd13;
	ld.global.f64 	%fd57, [%rd14];
	ld.global.f64 	%fd58, [%rd14+5120];
	ld.global.f64 	%fd59, [%rd14+10240];
	ld.global.f64 	%fd60, [%rd14+15360];
	ld.global.f64 	%fd61, [%rd14+20480];
	ld.global.f64 	%fd62, [%rd14+25600];
	ld.global.f64 	%fd63, [%rd14+30720];
	ld.global.f64 	%fd64, [%rd14+35840];
	add.f64 	%fd65, %fd378, %fd57;
	add.f64 	%fd66, %fd65, %fd58;
	add.f64 	%fd67, %fd66, %fd59;
	add.f64 	%fd68, %fd67, %fd60;
	add.f64 	%fd69, %fd68, %fd61;
	add.f64 	%fd70, %fd69, %fd62;
	add.f64 	%fd71, %fd70, %fd63;
	add.f64 	%fd378, %fd71, %fd64;
	sub.s32 	%r55, %r51, %r279;
	setp.lt.u32 	%p4, %r55, 5120;
	@%p4 bra 	$L__BB1_46;
	add.s32 	%r279, %r279, 5120;
	setp.le.u32 	%p5, %r279, %r22;
	@%p5 bra 	$L__BB1_30;
$L__BB1_32:
	setp.le.u32 	%p6, %r51, %r279;
	sub.s32 	%r56, %r51, %r279;
	setp.ge.s32 	%p7, %r21, %r56;
	or.pred  	%p8, %p6, %p7;
	@%p8 bra 	$L__BB1_46;
	not.b32 	%r58, %r21;
	add.s32 	%r59, %r51, %r58;
	sub.s32 	%r60, %r59, %r279;
	mul.hi.u32 	%r61, %r60, -858993459;
	shr.u32 	%r62, %r61, 9;
	add.s32 	%r26, %r62, 1;
	and.b32  	%r27, %r26, 15;
	setp.lt.u32 	%p9, %r60, 9600;
	mov.u32 	%r284, %r21;
	@%p9 bra 	$L__BB1_37;
	or.b32  	%r282, %r21, 5120;
	add.s32 	%r281, %r21, %r279;
	and.b32  	%r63, %r26, 16777200;
	neg.s32 	%r280, %r63;
$L__BB1_35:
	.pragma "nounroll";
	mul.wide.u32 	%rd15, %r281, 8;
	add.s64 	%rd16, %rd2, %rd15;
	ld.global.f64 	%fd73, [%rd16];
	add.f64 	%fd74, %fd378, %fd73;
	add.s32 	%r64, %r281, 640;
	mul.wide.u32 	%rd17, %r64, 8;
	add.s64 	%rd18, %rd2, %rd17;
	ld.global.f64 	%fd75, [%rd18];
	add.f64 	%fd76, %fd74, %fd75;
	add.s32 	%r65, %r281, 1280;
	mul.wide.u32 	%rd19, %r65, 8;
	add.s64 	%rd20, %rd2, %rd19;
	ld.global.f64 	%fd77, [%rd20];
	add.f64 	%fd78, %fd76, %fd77;
	add.s32 	%r66, %r281, 1920;
	mul.wide.u32 	%rd21, %r66, 8;
	add.s64 	%rd22, %rd2, %rd21;
	ld.global.f64 	%fd79, [%rd22];
	add.f64 	%fd80, %fd78, %fd79;
	add.s32 	%r67, %r281, 2560;
	mul.wide.u32 	%rd23, %r67, 8;
	add.s64 	%rd24, %rd2, %rd23;
	ld.global.f64 	%fd81, [%rd24];
	add.f64 	%fd82, %fd80, %fd81;
	add.s32 	%r68, %r281, 3200;
	mul.wide.u32 	%rd25, %r68, 8;
	add.s64 	%rd26, %rd2, %rd25;
	ld.global.f64 	%fd83, [%rd26];
	add.f64 	%fd84, %fd82, %fd83;
	add.s32 	%r69, %r281, 3840;
	mul.wide.u32 	%rd27, %r69, 8;
	add.s64 	%rd28, %rd2, %rd27;
	ld.global.f64 	%fd85, [%rd28];
	add.f64 	%fd86, %fd84, %fd85;
	add.s32 	%r70, %r281, 4480;
	mul.wide.u32 	%rd29, %r70, 8;
	add.s64 	%rd30, %rd2, %rd29;
	ld.global.f64 	%fd87, [%rd30];
	add.f64 	%fd88, %fd86, %fd87;
	add.s32 	%r71, %r281, 5120;
	mul.wide.u32 	%rd31, %r71, 8;
	add.s64 	%rd32, %rd2, %rd31;
	ld.global.f64 	%fd89, [%rd32];
	add.f64 	%fd90, %fd88, %fd89;
	add.s32 	%r72, %r281, 5760;
	mul.wide.u32 	%rd33, %r72, 8;
	add.s64 	%rd34, %rd2, %rd33;
	ld.global.f64 	%fd91, [%rd34];
	add.f64 	%fd92, %fd90, %fd91;
	add.s32 	%r73, %r281, 6400;
	mul.wide.u32 	%rd35, %r73, 8;
	add.s64 	%rd36, %rd2, %rd35;
	ld.global.f64 	%fd93, [%rd36];
	add.f64 	%fd94, %fd92, %fd93;
	add.s32 	%r74, %r281, 7040;
	mul.wide.u32 	%rd37, %r74, 8;
	add.s64 	%rd38, %rd2, %rd37;
	ld.global.f64 	%fd95, [%rd38];
	add.f64 	%fd96, %fd94, %fd95;
	add.s32 	%r75, %r281, 7680;
	mul.wide.u32 	%rd39, %r75, 8;
	add.s64 	%rd40, %rd2, %rd39;
	ld.global.f64 	%fd97, [%rd40];
	add.f64 	%fd98, %fd96, %fd97;
	add.s32 	%r76, %r281, 8320;
	mul.wide.u32 	%rd41, %r76, 8;
	add.s64 	%rd42, %rd2, %rd41;
	ld.global.f64 	%fd99, [%rd42];
	add.f64 	%fd100, %fd98, %fd99;
	add.s32 	%r77, %r281, 8960;
	mul.wide.u32 	%rd43, %r77, 8;
	add.s64 	%rd44, %rd2, %rd43;
	ld.global.f64 	%fd101, [%rd44];
	add.f64 	%fd102, %fd100, %fd101;
	add.s32 	%r78, %r281, 9600;
	mul.wide.u32 	%rd45, %r78, 8;
	add.s64 	%rd46, %rd2, %rd45;
	ld.global.f64 	%fd103, [%rd46];
	add.f64 	%fd378, %fd102, %fd103;
	add.s32 	%r282, %r282, 10240;
	add.s32 	%r281, %r281, 10240;
	add.s32 	%r280, %r280, 16;
	setp.ne.s32 	%p10, %r280, 0;
	@%p10 bra 	$L__BB1_35;
	add.s32 	%r284, %r282, -5120;
$L__BB1_37:
	setp.eq.s32 	%p11, %r27, 0;
	@%p11 bra 	$L__BB1_46;
	and.b32  	%r39, %r26, 7;
	setp.lt.u32 	%p12, %r27, 8;
	@%p12 bra 	$L__BB1_40;
	add.s32 	%r79, %r284, %r279;
	mul.wide.u32 	%rd47, %r79, 8;
	add.s64 	%rd48, %rd2, %rd47;
	ld.global.f64 	%fd105, [%rd48];
	add.f64 	%fd106, %fd378, %fd105;
	add.s32 	%r80, %r79, 640;
	mul.wide.u32 	%rd49, %r80, 8;
	add.s64 	%rd50, %rd2, %rd49;
	ld.global.f64 	%fd107, [%rd50];
	add.f64 	%fd108, %fd106, %fd107;
	add.s32 	%r81, %r79, 1280;
	mul.wide.u32 	%rd51, %r81, 8;
	add.s64 	%rd52, %rd2, %rd51;
	ld.global.f64 	%fd109, [%rd52];
	add.f64 	%fd110, %fd108, %fd109;
	add.s32 	%r82, %r79, 1920;
	mul.wide.u32 	%rd53, %r82, 8;
	add.s64 	%rd54, %rd2, %rd53;
	ld.global.f64 	%fd111, [%rd54];
	add.f64 	%fd112, %fd110, %fd111;
	add.s32 	%r83, %r79, 2560;
	mul.wide.u32 	%rd55, %r83, 8;
	add.s64 	%rd56, %rd2, %rd55;
	ld.global.f64 	%fd113, [%rd56];
	add.f64 	%fd114, %fd112, %fd113;
	add.s32 	%r84, %r79, 3200;
	mul.wide.u32 	%rd57, %r84, 8;
	add.s64 	%rd58, %rd2, %rd57;
	ld.global.f64 	%fd115, [%rd58];
	add.f64 	%fd116, %fd114, %fd115;
	add.s32 	%r85, %r79, 3840;
	mul.wide.u32 	%rd59, %r85, 8;
	add.s64 	%rd60, %rd2, %rd59;
	ld.global.f64 	%fd117, [%rd60];
	add.f64 	%fd118, %fd116, %fd117;
	add.s32 	%r86, %r79, 4480;
	mul.wide.u32 	%rd61, %r86, 8;
	add.s64 	%rd62, %rd2, %rd61;
	ld.global.f64 	%fd119, [%rd62];
	add.f64 	%fd378, %fd118, %fd119;
	add.s32 	%r284, %r284, 5120;
$L__BB1_40:
	setp.eq.s32 	%p13, %r39, 0;
	@%p13 bra 	$L__BB1_46;
	and.b32  	%r42, %r26, 3;
	setp.lt.u32 	%p14, %r39, 4;
	@%p14 bra 	$L__BB1_43;
	add.s32 	%r87, %r284, %r279;
	mul.wide.u32 	%rd63, %r87, 8;
	add.s64 	%rd64, %rd2, %rd63;
	ld.global.f64 	%fd121, [%rd64];
	add.f64 	%fd122, %fd378, %fd121;
	add.s32 	%r88, %r87, 640;
	mul.wide.u32 	%rd65, %r88, 8;
	add.s64 	%rd66, %rd2, %rd65;
	ld.global.f64 	%fd123, [%rd66];
	add.f64 	%fd124, %fd122, %fd123;
	add.s32 	%r89, %r87, 1280;
	mul.wide.u32 	%rd67, %r89, 8;
	add.s64 	%rd68, %rd2, %rd67;
	ld.global.f64 	%fd125, [%rd68];
	add.f64 	%fd126, %fd124, %fd125;
	add.s32 	%r90, %r87, 1920;
	mul.wide.u32 	%rd69, %r90, 8;
	add.s64 	%rd70, %rd2, %rd69;
	ld.global.f64 	%fd127, [%rd70];
	add.f64 	%fd378, %fd126, %fd127;
	add.s32 	%r284, %r284, 2560;
$L__BB1_43:
	setp.eq.s32 	%p15, %r42, 0;
	@%p15 bra 	$L__BB1_46;
	add.s32 	%r287, %r284, %r279;
	neg.s32 	%r286, %r42;
$L__BB1_45:
	.pragma "nounroll";
	mul.wide.u32 	%rd71, %r287, 8;
	add.s64 	%rd72, %rd2, %rd71;
	ld.global.f64 	%fd128, [%rd72];
	add.f64 	%fd378, %fd378, %fd128;
	add.s32 	%r287, %r287, 640;
	add.s32 	%r286, %r286, 1;
	setp.ne.s32 	%p16, %r286, 0;
	@%p16 bra 	$L__BB1_45;
$L__BB1_46:
	// begin inline asm
	mov.u32 %r91, %laneid;
	// end inline asm
	mov.b64 	%rd73, %fd378;
	mov.b64 	{%r93, %r98}, %rd73;
	mov.b32 	%r99, 1;
	mov.b32 	%r140, 31;
	mov.b32 	%r141, -1;
	// begin inline asm
	shfl.sync.down.b32 %r92, %r93, %r99, %r140, %r141;
	// end inline asm
	// begin inline asm
	shfl.sync.down.b32 %r97, %r98, %r99, %r140, %r141;
	// end inline asm
	mov.b64 	%rd74, {%r92, %r97};
	mov.b64 	%fd129, %rd74;
	setp.gt.s32 	%p17, %r91, 30;
	add.f64 	%fd130, %fd378, %fd129;
	selp.f64 	%fd131, %fd378, %fd130, %p17;
	mov.b64 	%rd75, %fd131;
	mov.b64 	{%r103, %r108}, %rd75;
	mov.b32 	%r109, 2;
	// begin inline asm
	shfl.sync.down.b32 %r102, %r103, %r109, %r140, %r141;
	// end inline asm
	// begin inline asm
	shfl.sync.down.b32 %r107, %r108, %r109, %r140, %r141;
	// end inline asm
	mov.b64 	%rd76, {%r102, %r107};
	mov.b64 	%fd132, %rd76;
	setp.gt.s32 	%p18, %r91, 29;
	add.f64 	%fd133, %fd131, %fd132;
	selp.f64 	%fd134, %fd131, %fd133, %p18;
	mov.b64 	%rd77, %fd134;
	mov.b64 	{%r113, %r118}, %rd77;
	mov.b32 	%r119, 4;
	// begin inline asm
	shfl.sync.down.b32 %r112, %r113, %r119, %r140, %r141;
	// end inline asm
	// begin inline asm
	shfl.sync.down.b32 %r117, %r118, %r119, %r140, %r141;
	// end inline asm
	mov.b64 	%rd78, {%r112, %r117};
	mov.b64 	%fd135, %rd78;
	setp.gt.s32 	%p19, %r91, 27;
	add.f64 	%fd136, %fd134, %fd135;
	selp.f64 	%fd137, %fd134, %fd136, %p19;
	mov.b64 	%rd79, %fd137;
	mov.b64 	{%r123, %r128}, %rd79;
	mov.b32 	%r129, 8;
	// begin inline asm
	shfl.sync.down.b32 %r122, %r123, %r129, %r140, %r141;
	// end inline asm
	// begin inline asm
	shfl.sync.down.b32 %r127, %r128, %r129, %r140, %r141;
	// end inline asm
	mov.b64 	%rd80, {%r122, %r127};
	mov.b64 	%fd138, %rd80;
	setp.gt.s32 	%p20, %r91, 23;
	add.f64 	%fd139, %fd137, %fd138;
	selp.f64 	%fd140, %fd137, %fd139, %p20;
	mov.b64 	%rd81, %fd140;
	mov.b64 	{%r133, %r138}, %rd81;
	mov.b32 	%r139, 16;
	// begin inline asm
	shfl.sync.down.b32 %r132, %r133, %r139, %r140, %r141;
	// end inline asm
	// begin inline asm
	shfl.sync.down.b32 %r137, %r138, %r139, %r140, %r141;
	// end inline asm
	mov.b64 	%rd82, {%r132, %r137};
	mov.b64 	%fd141, %rd82;
	setp.gt.s32 	%p21, %r91, 15;
	add.f64 	%fd38, %fd140, %fd141;
	selp.f64 	%fd379, %fd140, %fd38, %p21;
	setp.ne.s32 	%p22, %r91, 0;
	@%p22 bra 	$L__BB1_48;
	shr.u32 	%r142, %r21, 2;
	and.b32  	%r143, %r142, 248;
	mov.u32 	%r144, _ZZN3cub18CUB_300001_SM_10006detail6reduce28DeviceReduceSingleTileKernelINS2_10policy_hubIdjN4cuda3std3__44plusIdEEE10Policy1000EN6thrust24THRUST_300001_SM_1000_NS10device_ptrIdEEPdjS9_ddNS7_10__identityEEEvT0_T1_T2_T3_T4_T6_E12temp_storage;
	add.s32 	%r145, %r144, %r143;
	st.shared.f64 	[%r145+24], %fd38;
$L__BB1_48:
	bar.sync 	0;
	setp.ne.s32 	%p23, %r21, 0;
	@%p23 bra 	$L__BB1_50;
	ld.shared.f64 	%fd142, [_ZZN3cub18CUB_300001_SM_10006detail6reduce28DeviceReduceSingleTileKernelINS2_10policy_hubIdjN4cuda3std3__44plusIdEEE10Policy1000EN6thrust24THRUST_300001_SM_1000_NS10device_ptrIdEEPdjS9_ddNS7_10__identityEEEvT0_T1_T2_T3_T4_T6_E12temp_storage+32];
	add.f64 	%fd143, %fd379, %fd142;
	ld.shared.f64 	%fd144, [_ZZN3cub18CUB_300001_SM_10006detail6reduce28DeviceReduceSingleTileKernelINS2_10policy_hubIdjN4cuda3std3__44plusIdEEE10Policy1000EN6thrust24THRUST_300001_SM_1000_NS10device_ptrIdEEPdjS9_ddNS7_10__identityEEEvT0_T1_T2_T3_T4_T6_E12temp_storage+40];
	add.f64 	%fd145, %fd143, %fd144;
	ld.shared.f64 	%fd146, [_ZZN3cub18CUB_300001_SM_10006detail6reduce28DeviceReduceSingleTileKernelINS2_10policy_hubIdjN4cuda3std3__44plusIdEEE10Policy1000EN6thrust24THRUST_300001_SM_1000_NS10device_ptrIdEEPdjS9_ddNS7_10__identityEEEvT0_T1_T2_T3_T4_T6_E12temp_storage+48];
	add.f64 	%fd147, %fd145, %fd146;
	ld.shared.f64 	%fd148, [_ZZN3cub18CUB_300001_SM_10006detail6reduce28DeviceReduceSingleTileKernelINS2_10policy_hubIdjN4cuda3std3__44plusIdEEE10Policy1000EN6thrust24THRUST_300001_SM_1000_NS10device_ptrIdEEPdjS9_ddNS7_10__identityEEEvT0_T1_T2_T3_T4_T6_E12temp_storage+56];
	add.f64 	%fd149, %fd147, %fd148;
	ld.shared.f64 	%fd150, [_ZZN3cub18CUB_300001_SM_10006detail6reduce28DeviceReduceSingleTileKernelINS2_10policy_hubIdjN4cuda3std3__44plusIdEEE10Policy1000EN6thrust24THRUST_300001_SM_1000_NS10device_ptrIdEEPdjS9_ddNS7_10__identityEEEvT0_T1_T2_T3_T4_T6_E12temp_storage+64];
	add.f64 	%fd151, %fd149, %fd150;
	ld.shared.f64 	%fd152, [_ZZN3cub18CUB_300001_SM_10006detail6reduce28DeviceReduceSingleTileKernelINS2_10policy_hubIdjN4cuda3std3__44plusIdEEE10Policy1000EN6thrust24THRUST_300001_SM_1000_NS10device_ptrIdEEPdjS9_ddNS7_10__identityEEEvT0_T1_T2_T3_T4_T6_E12temp_storage+72];
	add.f64 	%fd153, %fd151, %fd152;
	ld.shared.f64 	%fd154, [_ZZN3cub18CUB_300001_SM_10006detail6reduce28DeviceReduceSingleTileKernelINS2_10policy_hubIdjN4cuda3std3__44plusIdEEE10Policy1000EN6thrust24THRUST_300001_SM_1000_NS10device_ptrIdEEPdjS9_ddNS7_10__identityEEEvT0_T1_T2_T3_T4_T6_E12temp_storage+80];
	add.f64 	%fd155, %fd153, %fd154;
	ld.shared.f64 	%fd156, [_ZZN3cub18CUB_300001_SM_10006detail6reduce28DeviceReduceSingleTileKernelINS2_10policy_hubIdjN4cuda3std3__44plusIdEEE10Policy1000EN6thrust24THRUST_300001_SM_1000_NS10device_ptrIdEEPdjS9_ddNS7_10__identityEEEvT0_T1_T2_T3_T4_T6_E12temp_storage+88];
	add.f64 	%fd157, %fd155, %fd156;
	ld.shared.f64 	%fd158, [_ZZN3cub18CUB_300001_SM_10006detail6reduce28DeviceReduceSingleTileKernelINS2_10policy_hubIdjN4cuda3std3__44plusIdEEE10Policy1000EN6thrust24THRUST_300001_SM_1000_NS10device_ptrIdEEPdjS9_ddNS7_10__identityEEEvT0_T1_T2_T3_T4_T6_E12temp_storage+96];
	add.f64 	%fd159, %fd157, %fd158;
	ld.shared.f64 	%fd160, [_ZZN3cub18CUB_300001_SM_10006detail6reduce28DeviceReduceSingleTileKernelINS2_10policy_hubIdjN4cuda3std3__44plusIdEEE10Policy1000EN6thrust24THRUST_300001_SM_1000_NS10device_ptrIdEEPdjS9_ddNS7_10__identityEEEvT0_T1_T2_T3_T4_T6_E12temp_storage+104];
	add.f64 	%fd161, %fd159, %fd160;
	ld.shared.f64 	%fd162, [_ZZN3cub18CUB_300001_SM_10006detail6reduce28DeviceReduceSingleTileKernelINS2_10policy_hubIdjN4cuda3std3__44plusIdEEE10Policy1000EN6thrust24THRUST_300001_SM_1000_NS10device_ptrIdEEPdjS9_ddNS7_10__identityEEEvT0_T1_T2_T3_T4_T6_E12temp_storage+112];
	add.f64 	%fd163, %fd161, %fd162;
	ld.shared.f64 	%fd164, [_ZZN3cub18CUB_300001_SM_10006detail6reduce28DeviceReduceSingleTileKernelINS2_10policy_hubIdjN4cuda3std3__44plusIdEEE10Policy1000EN6thrust24THRUST_300001_SM_1000_NS10device_ptrIdEEPdjS9_ddNS7_10__identityEEEvT0_T1_T2_T3_T4_T6_E12temp_storage+120];
	add.f64 	%fd165, %fd163, %fd164;
	ld.shared.f64 	%fd166, [_ZZN3cub18CUB_300001_SM_10006detail6reduce28DeviceReduceSingleTileKernelINS2_10policy_hubIdjN4cuda3std3__44plusIdEEE10Policy1000EN6thrust24THRUST_300001_SM_1000_NS10device_ptrIdEEPdjS9_ddNS7_10__identityEEEvT0_T1_T2_T3_T4_T6_E12temp_storage+128];
	add.f64 	%fd167, %fd165, %fd166;
	ld.shared.f64 	%fd168, [_ZZN3cub18CUB_300001_SM_10006detail6reduce28DeviceReduceSingleTileKernelINS2_10policy_hubIdjN4cuda3std3__44plusIdEEE10Policy1000EN6thrust24THRUST_300001_SM_1000_NS10device_ptrIdEEPdjS9_ddNS7_10__identityEEEvT0_T1_T2_T3_T4_T6_E12temp_storage+136];
	add.f64 	%fd169, %fd167, %fd168;
	ld.shared.f64 	%fd170, [_ZZN3cub18CUB_300001_SM_10006detail6reduce28DeviceReduceSingleTileKernelINS2_10policy_hubIdjN4cuda3std3__44plusIdEEE10Policy1000EN6thrust24THRUST_300001_SM_1000_NS10device_ptrIdEEPdjS9_ddNS7_10__identityEEEvT0_T1_T2_T3_T4_T6_E12temp_storage+144];
	add.f64 	%fd171, %fd169, %fd170;
	ld.shared.f64 	%fd172, [_ZZN3cub18CUB_300001_SM_10006detail6reduce28DeviceReduceSingleTileKernelINS2_10policy_hubIdjN4cuda3std3__44plusIdEEE10Policy1000EN6thrust24THRUST_300001_SM_1000_NS10device_ptrIdEEPdjS9_ddNS7_10__identityEEEvT0_T1_T2_T3_T4_T6_E12temp_storage+152];
	add.f64 	%fd173, %fd171, %fd172;
	ld.shared.f64 	%fd174, [_ZZN3cub18CUB_300001_SM_10006detail6reduce28DeviceReduceSingleTileKernelINS2_10policy_hubIdjN4cuda3std3__44plusIdEEE10Policy1000EN6thrust24THRUST_300001_SM_1000_NS10device_ptrIdEEPdjS9_ddNS7_10__identityEEEvT0_T1_T2_T3_T4_T6_E12temp_storage+160];
	add.f64 	%fd175, %fd173, %fd174;
	ld.shared.f64 	%fd176, [_ZZN3cub18CUB_300001_SM_10006detail6reduce28DeviceReduceSingleTileKernelINS2_10policy_hubIdjN4cuda3std3__44plusIdEEE10Policy1000EN6thrust24THRUST_300001_SM_1000_NS10device_ptrIdEEPdjS9_ddNS7_10__identityEEEvT0_T1_T2_T3_T4_T6_E12temp_storage+168];
	add.f64 	%fd177, %fd175, %fd176;
	ld.shared.f64 	%fd178, [_ZZN3cub18CUB_300001_SM_10006detail6reduce28DeviceReduceSingleTileKernelINS2_10policy_hubIdjN4cuda3std3__44plusIdEEE10Policy1000EN6thrust24THRUST_300001_SM_1000_NS10device_ptrIdEEPdjS9_ddNS7_10__identityEEEvT0_T1_T2_T3_T4_T6_E12temp_storage+176];
	add.f64 	%fd379, %fd177, %fd178;
$L__BB1_50:
	mov.u32 	%r269, %tid.x;
	setp.ne.s32 	%p69, %r269, 0;
	@%p69 bra 	$L__BB1_52;
	add.f64 	%fd357, %fd42, %fd379;
	st.global.f64 	[%rd1], %fd357;
$L__BB1_52:
	ret;

}
	// .globl	_ZN3cub18CUB_300001_SM_10006detail6reduce18DeviceReduceKernelINS2_10policy_hubIdjN4cuda3std3__44plusIdEEE10Policy1000EN6thrust24THRUST_300001_SM_1000_NS10device_ptrIdEEjS9_dNS7_10__identityEEEvT0_PT3_T1_NS0_13GridEvenShareISK_EET2_T4_
.visible .entry _ZN3cub18CUB_300001_SM_10006detail6reduce18DeviceReduceKernelINS2_10policy_hubIdjN4cuda3std3__44plusIdEEE10Policy1000EN6thrust24THRUST_300001_SM_1000_NS10device_ptrIdEEjS9_dNS7_10__identityEEEvT0_PT3_T1_NS0_13GridEvenShareISK_EET2_T4_(
	.param .align 8 .b8 _ZN3cub18CUB_300001_SM_10006detail6reduce18DeviceReduceKernelINS2_10policy_hubIdjN4cuda3std3__44plusIdEEE10Policy1000EN6thrust24THRUST_300001_SM_1000_NS10device_ptrIdEEjS9_dNS7_10__identityEEEvT0_PT3_T1_NS0_13GridEvenShareISK_EET2_T4__param_0[8],
	.param .u64 .ptr .align 1 _ZN3cub18CUB_300001_SM_10006detail6reduce18DeviceReduceKernelINS2_10policy_hubIdjN4cuda3std3__44plusIdEEE10Policy1000EN6thrust24THRUST_300001_SM_1000_NS10device_ptrIdEEjS9_dNS7_10__identityEEEvT0_PT3_T1_NS0_13GridEvenShareISK_EET2_T4__param_1,
	.param .u32 _ZN3cub18CUB_300001_SM_10006detail6reduce18DeviceReduceKernelINS2_10policy_hubIdjN4cuda3std3__44plusIdEEE10Policy1000EN6thrust24THRUST_300001_SM_1000_NS10device_ptrIdEEjS9_dNS7_10__identityEEEvT0_PT3_T1_NS0_13GridEvenShareISK_EET2_T4__param_2,
	.param .align 4 .b8 _ZN3cub18CUB_300001_SM_10006detail6reduce18DeviceReduceKernelINS2_10policy_hubIdjN4cuda3std3__44plusIdEEE10Policy1000EN6thrust24THRUST_300001_SM_1000_NS10device_ptrIdEEjS9_dNS7_10__identityEEEvT0_PT3_T1_NS0_13GridEvenShareISK_EET2_T4__param_3[40],
	.param .align 1 .b8 _ZN3cub18CUB_300001_SM_10006detail6reduce18DeviceReduceKernelINS2_10policy_hubIdjN4cuda3std3__44plusIdEEE10Policy1000EN6thrust24THRUST_300001_SM_1000_NS10device_ptrIdEEjS9_dNS7_10__identityEEEvT0_PT3_T1_NS0_13GridEvenShareISK_EET2_T4__param_4[1],
	.param .align 1 .b8 _ZN3cub18CUB_300001_SM_10006detail6reduce18DeviceReduceKernelINS2_10policy_hubIdjN4cuda3std3__44plusIdEEE10Policy1000EN6thrust24THRUST_300001_SM_1000_NS10device_ptrIdEEjS9_dNS7_10__identityEEEvT0_PT3_T1_NS0_13GridEvenShareISK_EET2_T4__param_5[1]
)
.maxntid 640
{
	.reg .pred 	%p<69>;
	.reg .b16 	%rs<4>;
	.reg .b32 	%r<356>;
	.reg .b64 	%rd<160>;
	.reg .b64 	%fd<376>;
	// demoted variable
	.shared .align 8 .b8 _ZZN3cub18CUB_300001_SM_10006detail6reduce18DeviceReduceKernelINS2_10policy_hubIdjN4cuda3std3__44plusIdEEE10Policy1000EN6thrust24THRUST_300001_SM_1000_NS10device_ptrIdEEjS9_dNS7_10__identityEEEvT0_PT3_T1_NS0_13GridEvenShareISK_EET2_T4_E12temp_storage[192];
	ld.param.u32 	%r1, [_ZN3cub18CUB_300001_SM_10006detail6reduce18DeviceReduceKernelINS2_10policy_hubIdjN4cuda3std3__44plusIdEEE10Policy1000EN6thrust24THRUST_300001_SM_1000_NS10device_ptrIdEEjS9_dNS7_10__identityEEEvT0_PT3_T1_NS0_13GridEvenShareISK_EET2_T4__param_3+20];
	ld.param.u32 	%r2, [_ZN3cub18CUB_300001_SM_10006detail6reduce18DeviceReduceKernelINS2_10policy_hubIdjN4cuda3std3__44plusIdEEE10Policy1000EN6thrust24THRUST_300001_SM_1000_NS10device_ptrIdEEjS9_dNS7_10__identityEEEvT0_PT3_T1_NS0_13GridEvenShareISK_EET2_T4__param_3+24];
	ld.param.u64 	%rd3, [_ZN3cub18CUB_300001_SM_10006detail6reduce18DeviceReduceKernelINS2_10policy_hubIdjN4cuda3std3__44plusIdEEE10Policy1000EN6thrust24THRUST_300001_SM_1000_NS10device_ptrIdEEjS9_dNS7_10__identityEEEvT0_PT3_T1_NS0_13GridEvenShareISK_EET2_T4__param_0];
	cvta.to.global.u64 	%rd1, %rd3;
	mov.u32 	%r3, %ctaid.x;
	mul.lo.s32 	%r4, %r2, 5120;
	mul.lo.s32 	%r347, %r3, 5120;
	sub.s32 	%r6, %r1, %r347;
	setp.gt.u32 	%p1, %r6, 5119;
	@%p1 bra 	$L__BB2_26;
	mov.u32 	%r7, %tid.x;
	setp.ge.u32 	%p23, %r7, %r6;
	mov.f64 	%fd364, 0d0000000000000000;
	mov.u32 	%r338, %r7;
	@%p23 bra 	$L__BB2_3;
	add.s32 	%r181, %r347, %r7;
	mul.wide.u32 	%rd76, %r181, 8;
	add.s64 	%rd77, %rd1, %rd76;
	ld.global.f64 	%fd364, [%rd77];
	add.s32 	%r338, %r7, 640;
$L__BB2_3:
	setp.ge.u32 	%p24, %r338, %r6;
	@%p24 bra 	$L__BB2_17;
	not.b32 	%r182, %r338;
	add.s32 	%r183, %r1, %r182;
	sub.s32 	%r184, %r183, %r347;
	mul.hi.u32 	%r185, %r184, -858993459;
	shr.u32 	%r186, %r185, 9;
	add.s32 	%r10, %r186, 1;
	and.b32  	%r11, %r10, 15;
	setp.lt.u32 	%p25, %r184, 9600;
	@%p25 bra 	$L__BB2_8;
	add.s32 	%r337, %r338, 5120;
	add.s32 	%r336, %r338, %r347;
	and.b32  	%r187, %r10, 16777200;
	neg.s32 	%r335, %r187;
$L__BB2_6:
	.pragma "nounroll";
	mul.wide.u32 	%rd78, %r336, 8;
	add.s64 	%rd79, %rd1, %rd78;
	ld.global.f64 	%fd179, [%rd79];
	add.f64 	%fd180, %fd364, %fd179;
	add.s32 	%r188, %r336, 640;
	mul.wide.u32 	%rd80, %r188, 8;
	add.s64 	%rd81, %rd1, %rd80;
	ld.global.f64 	%fd181, [%rd81];
	add.f64 	%fd182, %fd180, %fd181;
	add.s32 	%r189, %r336, 1280;
	mul.wide.u32 	%rd82, %r189, 8;
	add.s64 	%rd83, %rd1, %rd82;
	ld.global.f64 	%fd183, [%rd83];
	add.f64 	%fd184, %fd182, %fd183;
	add.s32 	%r190, %r336, 1920;
	mul.wide.u32 	%rd84, %r190, 8;
	add.s64 	%rd85, %rd1, %rd84;
	ld.global.f64 	%fd185, [%rd85];
	add.f64 	%fd186, %fd184, %fd185;
	add.s32 	%r191, %r336, 2560;
	mul.wide.u32 	%rd86, %r191, 8;
	add.s64 	%rd87, %rd1, %rd86;
	ld.global.f64 	%fd187, [%rd87];
	add.f64 	%fd188, %fd186, %fd187;
	add.s32 	%r192, %r336, 3200;
	mul.wide.u32 	%rd88, %r192, 8;
	add.s64 	%rd89, %rd1, %rd88;
	ld.global.f64 	%fd189, [%rd89];
	add.f64 	%fd190, %fd188, %fd189;
	add.s32 	%r193, %r336, 3840;
	mul.wide.u32 	%rd90, %r193, 8;
	add.s64 	%rd91, %rd1, %rd90;
	ld.global.f64 	%fd191, [%rd91];
	add.f64 	%fd192, %fd190, %fd191;
	add.s32 	%r194, %r336, 4480;
	mul.wide.u32 	%rd92, %r194, 8;
	add.s64 	%rd93, %rd1, %rd92;
	ld.global.f64 	%fd193, [%rd93];
	add.f64 	%fd194, %fd192, %fd193;
	add.s32 	%r195, %r336, 5120;
	mul.wide.u32 	%rd94, %r195, 8;
	add.s64 	%rd95, %rd1, %rd94;
	ld.global.f64 	%fd195, [%rd95];
	add.f64 	%fd196, %fd194, %fd195;
	add.s32 	%r196, %r336, 5760;
	mul.wide.u32 	%rd96, %r196, 8;
	add.s64 	%rd97, %rd1, %rd96;
	ld.global.f64 	%fd197, [%rd97];
	add.f64 	%fd198, %fd196, %fd197;
	add.s32 	%r197, %r336, 6400;
	mul.wide.u32 	%rd98, %r197, 8;
	add.s64 	%rd99, %rd1, %rd98;
	ld.global.f64 	%fd199, [%rd99];
	add.f64 	%fd200, %fd198, %fd199;
	add.s32 	%r198, %r336, 7040;
	mul.wide.u32 	%rd100, %r198, 8;
	add.s64 	%rd101, %rd1, %rd100;
	ld.global.f64 	%fd201, [%rd101];
	add.f64 	%fd202, %fd200, %fd201;
	add.s32 	%r199, %r336, 7680;
	mul.wide.u32 	%rd102, %r199, 8;
	add.s64 	%rd103, %rd1, %rd102;
	ld.global.f64 	%fd203, [%rd103];
	add.f64 	%fd204, %fd202, %fd203;
	add.s32 	%r200, %r336, 8320;
	mul.wide.u32 	%rd104, %r200, 8;
	add.s64 	%rd105, %rd1, %rd104;
	ld.global.f64 	%fd205, [%rd105];
	add.f64 	%fd206, %fd204, %fd205;
	add.s32 	%r201, %r336, 8960;
	mul.wide.u32 	%rd106, %r201, 8;
	add.s64 	%rd107, %rd1, %rd106;
	ld.global.f64 	%fd207, [%rd107];
	add.f64 	%fd208, %fd206, %fd207;
	add.s32 	%r202, %r336, 9600;
	mul.wide.u32 	%rd108, %r202, 8;
	add.s64 	%rd109, %rd1, %rd108;
	ld.global.f64 	%fd209, [%rd109];
	add.f64 	%fd364, %fd208, %fd209;
	add.s32 	%r337, %r337, 10240;
	add.s32 	%r336, %r336, 10240;
	add.s32 	%r335, %r335, 16;
	setp.ne.s32 	%p26, %r335, 0;
	@%p26 bra 	$L__BB2_6;
	add.s32 	%r338, %r337, -5120;
$L__BB2_8:
	setp.eq.s32 	%p27, %r11, 0;
	@%p27 bra 	$L__BB2_17;
	and.b32  	%r23, %r10, 7;
	setp.lt.u32 	%p28, %r11, 8;
	@%p28 bra 	$L__BB2_11;
	add.s32 	%r203, %r338, %r347;
	mul.wide.u32 	%rd110, %r203, 8;
	add.s64 	%rd111, %rd1, %rd110;
	ld.global.f64 	%fd211, [%rd111];
	add.f64 	%fd212, %fd364, %fd211;
	add.s32 	%r204, %r203, 640;
	mul.wide.u32 	%rd112, %r204, 8;
	add.s64 	%rd113, %rd1, %rd112;
	ld.global.f64 	%fd213, [%rd113];
	add.f64 	%fd214, %fd212, %fd213;
	add.s32 	%r205, %r203, 1280;
	mul.wide.u32 	%rd114, %r205, 8;
	add.s64 	%rd115, %rd1, %rd114;
	ld.global.f64 	%fd215, [%rd115];
	add.f64 	%fd216, %fd214, %fd215;
	add.s32 	%r206, %r203, 1920;
	mul.wide.u32 	%rd116, %r206, 8;
	add.s64 	%rd117, %rd1, %rd116;
	ld.global.f64 	%fd217, [%rd117];
	add.f64 	%fd218, %fd216, %fd217;
	add.s32 	%r207, %r203, 2560;
	mul.wide.u32 	%rd118, %r207, 8;
	add.s64 	%rd119, %rd1, %rd118;
	ld.global.f64 	%fd219, [%rd119];
	add.f64 	%fd220, %fd218, %fd219;
	add.s32 	%r208, %r203, 3200;
	mul.wide.u32 	%rd120, %r208, 8;
	add.s64 	%rd121, %rd1, %rd120;
	ld.global.f64 	%fd221, [%rd121];
	add.f64 	%fd222, %fd220, %fd221;
	add.s32 	%r209, %r203, 3840;
	mul.wide.u32 	%rd122, %r209, 8;
	add.s64 	%rd123, %rd1, %rd122;
	ld.global.f64 	%fd223, [%rd123];
	add.f64 	%fd224, %fd222, %fd223;
	add.s32 	%r210, %r203, 4480;
	mul.wide.u32 	%rd124, %r210, 8;
	add.s64 	%rd125, %rd1, %rd124;
	ld.global.f64 	%fd225, [%rd125];
	add.f64 	%fd364, %fd224, %fd225;
	add.s32 	%r338, %r338, 5120;
$L__BB2_11:
	setp.eq.s32 	%p29, %r23, 0;
	@%p29 bra 	$L__BB2_17;
	and.b32  	%r26, %r10, 3;
	setp.lt.u32 	%p30, %r23, 4;
	@%p30 bra 	$L__BB2_14;
	add.s32 	%r211, %r338, %r347;
	mul.wide.u32 	%rd126, %r211, 8;
	add.s64 	%rd127, %rd1, %rd126;
	ld.global.f64 	%fd227, [%rd127];
	add.f64 	%fd228, %fd364, %fd227;
	add.s32 	%r212, %r211, 640;
	mul.wide.u32 	%rd128, %r212, 8;
	add.s64 	%rd129, %rd1, %rd128;
	ld.global.f64 	%fd229, [%rd129];
	add.f64 	%fd230, %fd228, %fd229;
	add.s32 	%r213, %r211, 1280;
	mul.wide.u32 	%rd130, %r213, 8;
	add.s64 	%rd131, %rd1, %rd130;
	ld.global.f64 	%fd231, [%rd131];
	add.f64 	%fd232, %fd230, %fd231;
	add.s32 	%r214, %r211, 1920;
	mul.wide.u32 	%rd132, %r214, 8;
	add.s64 	%rd133, %rd1, %rd132;
	ld.global.f64 	%fd233, [%rd133];
	add.f64 	%fd364, %fd232, %fd233;
	add.s32 	%r338, %r338, 2560;
$L__BB2_14:
	setp.eq.s32 	%p31, %r26, 0;
	@%p31 bra 	$L__BB2_17;
	add.s32 	%r342, %r338, %r347;
	neg.s32 	%r341, %r26;
$L__BB2_16:
	.pragma "nounroll";
	mul.wide.u32 	%rd134, %r342, 8;
	add.s64 	%rd135, %rd1, %rd134;
	ld.global.f64 	%fd234, [%rd135];
	add.f64 	%fd364, %fd364, %fd234;
	add.s32 	%r342, %r342, 640;
	add.s32 	%r341, %r341, 1;
	setp.ne.s32 	%p32, %r341, 0;
	@%p32 bra 	$L__BB2_16;
$L__BB2_17:
	setp.lt.u32 	%p33, %r6, 640;
	@%p33 bra 	$L__BB2_22;
	// begin inline asm
	mov.u32 %r278, %laneid;
	// end inline asm
	mov.b64 	%rd146, %fd364;
	mov.b64 	{%r280, %r285}, %rd146;
	mov.b32 	%r286, 1;
	mov.b32 	%r327, 31;
	mov.b32 	%r328, -1;
	// begin inline asm
	shfl.sync.down.b32 %r279, %r280, %r286, %r327, %r328;
	// end inline asm
	// begin inline asm
	shfl.sync.down.b32 %r284, %r285, %r286, %r327, %r328;
	// end inline asm
	mov.b64 	%rd147, {%r279, %r284};
	mov.b64 	%fd305, %rd147;
	setp.gt.s32 	%p61, %r278, 30;
	add.f64 	%fd306, %fd364, %fd305;
	selp.f64 	%fd307, %fd364, %fd306, %p61;
	mov.b64 	%rd148, %fd307;
	mov.b64 	{%r290, %r295}, %rd148;
	mov.b32 	%r296, 2;
	// begin inline asm
	shfl.sync.down.b32 %r289, %r290, %r296, %r327, %r328;
	// end inline asm
	// begin inline asm
	shfl.sync.down.b32 %r294, %r295, %r296, %r327, %r328;
	// end inline asm
	mov.b64 	%rd149, {%r289, %r294};
	mov.b64 	%fd308, %rd149;
	setp.gt.s32 	%p62, %r278, 29;
	add.f64 	%fd309, %fd307, %fd308;
	selp.f64 	%fd310, %fd307, %fd309, %p62;
	mov.b64 	%rd150, %fd310;
	mov.b64 	{%r300, %r305}, %rd150;
	mov.b32 	%r306, 4;
	// begin inline asm
	shfl.sync.down.b32 %r299, %r300, %r306, %r327, %r328;
	// end inline asm
	// begin inline asm
	shfl.sync.down.b32 %r304, %r305, %r306, %r327, %r328;
	// end inline asm
	mov.b64 	%rd151, {%r299, %r304};
	mov.b64 	%fd311, %rd151;
	setp.gt.s32 	%p63, %r278, 27;
	add.f64 	%fd312, %fd310, %fd311;
	selp.f64 	%fd313, %fd310, %fd312, %p63;
	mov.b64 	%rd152, %fd313;
	mov.b64 	{%r310, %r315}, %rd152;
	mov.b32 	%r316, 8;
	// begin inline asm
	shfl.sync.down.b32 %r309, %r310, %r316, %r327, %r328;
	// end inline asm
	// begin inline asm
	shfl.sync.down.b32 %r314, %r315, %r316, %r327, %r328;
	// end inline asm
	mov.b64 	%rd153, {%r309, %r314};
	mov.b64 	%fd314, %rd153;
	setp.gt.s32 	%p64, %r278, 23;
	add.f64 	%fd315, %fd313, %fd314;
	selp.f64 	%fd316, %fd313, %fd315, %p64;
	mov.b64 	%rd154, %fd316;
	mov.b64 	{%r320, %r325}, %rd154;
	mov.b32 	%r326, 16;
	// begin inline asm
	shfl.sync.down.b32 %r319, %r320, %r326, %r327, %r328;
	// end inline asm
	// begin inline asm
	shfl.sync.down.b32 %r324, %r325, %r326, %r327, %r328;
	// end inline asm
	mov.b64 	%rd155, {%r319, %r324};
	mov.b64 	%fd317, %rd155;
	setp.gt.s32 	%p65, %r278, 15;
	add.f64 	%fd16, %fd316, %fd317;
	selp.f64 	%fd375, %fd316, %fd16, %p65;
	setp.ne.s32 	%p66, %r278, 0;
	@%p66 bra 	$L__BB2_20;
	shr.u32 	%r329, %r7, 2;
	and.b32  	%r330, %r329, 248;
	mov.u32 	%r331, _ZZN3cub18CUB_300001_SM_10006detail6reduce18DeviceReduceKernelINS2_10policy_hubIdjN4cuda3std3__44plusIdEEE10Policy1000EN6thrust24THRUST_300001_SM_1000_NS10device_ptrIdEEjS9_dNS7_10__identityEEEvT0_PT3_T1_NS0_13GridEvenShareISK_EET2_T4_E12temp_storage;
	add.s32 	%r332, %r331, %r330;
	st.shared.f64 	[%r332+24], %fd16;
$L__BB2_20:
	bar.sync 	0;
	setp.ne.s32 	%p67, %r7, 0;
	@%p67 bra 	$L__BB2_48;
	ld.shared.f64 	%fd318, [_ZZN3cub18CUB_300001_SM_10006detail6reduce18DeviceReduceKernelINS2_10policy_hubIdjN4cuda3std3__44plusIdEEE10Policy1000EN6thrust24THRUST_300001_SM_1000_NS10device_ptrIdEEjS9_dNS7_10__identityEEEvT0_PT3_T1_NS0_13GridEvenShareISK_EET2_T4_E12temp_storage+32];
	add.f64 	%fd319, %fd375, %fd318;
	ld.shared.f64 	%fd320, [_ZZN3cub18CUB_300001_SM_10006detail6reduce18DeviceReduceKernelINS2_10policy_hubIdjN4cuda3std3__44plusIdEEE10Policy1000EN6thrust24THRUST_300001_SM_1000_NS10device_ptrIdEEjS9_dNS7_10__identityEEEvT0_PT3_T1_NS0_13GridEvenShareISK_EET2_T4_E12temp_storage+40];
	add.f64 	%fd321, %fd319, %fd320;
	ld.shared.f64 	%fd322, [_ZZN3cub18CUB_300001_SM_10006detail6reduce18DeviceReduceKernelINS2_10policy_hubIdjN4cuda3std3__44plusIdEEE10Policy1000EN6thrust24THRUST_300001_SM_1000_NS10device_ptrIdEEjS9_dNS7_10__identityEEEvT0_PT3_T1_NS0_13GridEvenShareISK_EET2_T4_E12temp_storage+48];
	add.f64 	%fd323, %fd321, %fd322;
	ld.shared.f64 	%fd324, [_ZZN3cub18CUB_300001_SM_10006detail6reduce18DeviceReduceKernelINS2_10policy_hubIdjN4cuda3std3__44plusIdEEE10Policy1000EN6thrust24THRUST_300001_SM_1000_NS10device_ptrIdEEjS9_dNS7_10__identityEEEvT0_PT3_T1_NS0_13GridEvenShareISK_EET2_T4_E12temp_storage+56];
	add.f64 	%fd325, %fd323, %fd324;
	ld.shared.f64 	%fd326, [_ZZN3cub18CUB_300001_SM_10006detail6reduce18DeviceReduceKernelINS2_10policy_hubIdjN4cuda3std3__44plusIdEEE10Policy1000EN6thrust24THRUST_300001_SM_1000_NS10device_ptrIdEEjS9_dNS7_10__identityEEEvT0_PT3_T1_NS0_13GridEvenShareISK_EET2_T4_E12temp_storage+64];
	add.f64 	%fd327, %fd325, %fd326;
	ld.shared.f64 	%fd328, [_ZZN3cub18CUB_300001_SM_10006detail6reduce18DeviceReduceKernelINS2_10policy_hubIdjN4cuda3std3__44plusIdEEE10Policy1000EN6thrust24THRUST_300001_SM_1000_NS10device_ptrIdEEjS9_dNS7_10__identityEEEvT0_PT3_T1_NS0_13GridEvenShareISK_EET2_T4_E12temp_storage+72];
	add.f64 	%fd329, %fd327, %fd328;
	ld.shared.f64 	%fd330, [_ZZN3cub18CUB_300001_SM_10006detail6reduce18DeviceReduceKernelINS2_10policy_hubIdjN4cuda3std3__44plusIdEEE10Policy1000EN6thrust24THRUST_300001_SM_1000_NS10device_ptrIdEEjS9_dNS7_10__identityEEEvT0_PT3_T1_NS0_13GridEvenShareISK_EET2_T4_E12temp_storage+80];
	add.f64 	%fd331, %fd329, %fd330;
	ld.shared.f64 	%fd332, [_ZZN3cub18CUB_300001_SM_10006detail6reduce18DeviceReduceKernelINS2_10policy_hubIdjN4cuda3std3__44plusIdEEE10Policy1000EN6thrust24THRUST_300001_SM_1000_NS10device_ptrIdEEjS9_dNS7_10__identityEEEvT0_PT3_T1_NS0_13GridEvenShareISK_EET2_T4_E12temp_storage+88];
	add.f64 	%fd333, %fd331, %fd332;
	ld.shared.f64 	%fd334, [_ZZN3cub18CUB_300001_SM_10006detail6reduce18DeviceReduceKernelINS2_10policy_hubIdjN4cuda3std3__44plusIdEEE10Policy1000EN6thrust24THRUST_300001_SM_1000_NS10device_ptrIdEEjS9_dNS7_10__identityEEEvT0_PT3_T1_NS0_13GridEvenShareISK_EET2_T4_E12temp_storage+96];
	add.f64 	%fd335, %fd333, %fd334;
	ld.shared.f64 	%fd336, [_ZZN3cub18CUB_300001_SM_10006detail6reduce18DeviceReduceKernelINS2_10policy_hubIdjN4cuda3std3__44plusIdEEE10Policy1000EN6thrust24THRUST_300001_SM_1000_NS10device_ptrIdEEjS9_dNS7_10__identityEEEvT0_PT3_T1_NS0_13GridEvenShareISK_EET2_T4_E12temp_storage+104];
	add.f64 	%fd337, %fd335, %fd336;
	ld.shared.f64 	%fd338, [_ZZN3cub18CUB_300001_SM_10006detail6reduce18DeviceReduceKernelINS2_10policy_hubIdjN4cuda3std3__44plusIdEEE10Policy1000EN6thrust24THRUST_300001_SM_1000_NS10device_ptrIdEEjS9_dNS7_10__identityEEEvT0_PT3_T1_NS0_13GridEvenShareISK_EET2_T4_E12temp_storage+112];
	add.f64 	%fd339, %fd337, %fd338;
	ld.shared.f64 	%fd340, [_ZZN3cub18CUB_300001_SM_10006detail6reduce18DeviceReduceKernelINS2_10policy_hubIdjN4cuda3std3__44plusIdEEE10Policy1000EN6thrust24THRUST_300001_SM_1000_NS10device_ptrIdEEjS9_dNS7_10__identityEEEvT0_PT3_T1_NS0_13GridEvenShareISK_EET2_T4_E12temp_storage+120];
	add.f64 	%fd341, %fd339, %fd340;
	ld.shared.f64 	%fd342, [_ZZN3cub18CUB_300001_SM_10006detail6reduce18DeviceReduceKernelINS2_10policy_hubIdjN4cuda3std3__44plusIdEEE10Policy1000EN6thrust24THRUST_300001_SM_1000_NS10device_ptrIdEEjS9_dNS7_10__identityEEEvT0_PT3_T1_NS0_13GridEvenShareISK_EET2_T4_E12temp_storage+128];
	add.f64 	%fd343, %fd341, %fd342;
	ld.shared.f64 	%fd344, [_ZZN3cub18CUB_300001_SM_10006detail6reduce18DeviceReduceKernelINS2_10policy_hubIdjN4cuda3std3__44plusIdEEE10Policy1000EN6thrust24THRUST_300001_SM_1000_NS10device_ptrIdEEjS9_dNS7_10__identityEEEvT0_PT3_T1_NS0_13GridEvenShareISK_EET2_T4_E12temp_storage+136];
	add.f64 	%fd345, %fd343, %fd344;
	ld.shared.f64 	%fd346, [_ZZN3cub18CUB_300001_SM_10006detail6reduce18DeviceReduceKernelINS2_10policy_hubIdjN4cuda3std3__44plusIdEEE10Policy1000EN6thrust24THRUST_300001_SM_1000_NS10device_ptrIdEEjS9_dNS7_10__identityEEEvT0_PT3_T1_NS0_13GridEvenShareISK_EET2_T4_E12temp_storage+144];
	add.f64 	%fd347, %fd345, %fd346;
	ld.shared.f64 	%fd348, [_ZZN3cub18CUB_300001_SM_10006detail6reduce18DeviceReduceKernelINS2_10policy_hubIdjN4cuda3std3__44plusIdEEE10Policy1000EN6thrust24THRUST_300001_SM_1000_NS10device_ptrIdEEjS9_dNS7_10__identityEEEvT0_PT3_T1_NS0_13GridEvenShareISK_EET2_T4_E12temp_storage+152];
	add.f64 	%fd349, %fd347, %fd348;
	ld.shared.f64 	%fd350, [_ZZN3cub18CUB_300001_SM_10006detail6reduce18DeviceReduceKernelINS2_10policy_hubIdjN4cuda3std3__44plusIdEEE10Policy1000EN6thrust24THRUST_300001_SM_1000_NS10device_ptrIdEEjS9_dNS7_10__identityEEEvT0_PT3_T1_NS0_13GridEvenShareISK_EET2_T4_E12temp_storage+160];
	add.f64 	%fd351, %fd349, %fd350;
	ld.shared.f64 	%fd352, [_ZZN3cub18CUB_300001_SM_10006detail6reduce18DeviceReduceKernelINS2_10policy_hubIdjN4cuda3std3__44plusIdEEE10Policy1000EN6thrust24THRUST_300001_SM_1000_NS10device_ptrIdEEjS9_dNS7_10__identityEEEvT0_PT3_T1_NS0_13GridEvenShareISK_EET2_T4_E12temp_storage+168];
	add.f64 	%fd353, %fd351, %fd352;
	ld.shared.f64 	%fd354, [_ZZN3cub18CUB_300001_SM_10006detail6reduce18DeviceReduceKernelINS2_10policy_hubIdjN4cuda3std3__44plusIdEEE10Policy1000EN6thrust24THRUST_300001_SM_1000_NS10device_ptrIdEEjS9_dNS7_10__identityEEEvT0_PT3_T1_NS0_13GridEvenShareISK_EET2_T4_E12temp_storage+176];
	add.f64 	%fd375, %fd353, %fd354;
	bra.uni 	$L__BB2_48;
$L__BB2_22:
	// begin inline asm
	mov.u32 %r215, %laneid;
	// end inline asm
	and.b32  	%r266, %r7, 992;
	add.s32 	%r267, %r266, 32;
	setp.gt.u32 	%p34, %r267, %r6;
	not.b32 	%r268, %r266;
	add.s32 	%r269, %r6, %r268;
	selp.b32 	%r264, %r269, 31, %p34;
	mov.b64 	%rd136, %fd364;
	mov.b64 	{%r217, %r222}, %rd136;
	mov.b32 	%r223, 1;
	mov.b32 	%r265, -1;
	// begin inline asm
	shfl.sync.down.b32 %r216, %r217, %r223, %r264, %r265;
	// end inline asm
	// begin inline asm
	shfl.sync.down.b32 %r221, %r222, %r223, %r264, %r265;
	// end inline asm
	mov.b64 	%rd137, {%r216, %r221};
	mov.b64 	%fd235, %rd137;
	setp.lt.s32 	%p35, %r215, %r264;
	add.f64 	%fd236, %fd364, %fd235;
	selp.f64 	%fd237, %fd236, %fd364, %p35;
	mov.b64 	%rd138, %fd237;
	mov.b64 	{%r227, %r232}, %rd138;
	mov.b32 	%r233, 2;
	// begin inline asm
	shfl.sync.down.b32 %r226, %r227, %r233, %r264, %r265;
	// end inline asm
	// begin inline asm
	shfl.sync.down.b32 %r231, %r232, %r233, %r264, %r265;
	// end inline asm
	mov.b64 	%rd139, {%r226, %r231};
	mov.b64 	%fd238, %rd139;
	add.s32 	%r270, %r215, 2;
	setp.gt.s32 	%p36, %r270, %r264;
	add.f64 	%fd239, %fd237, %fd238;
	selp.f64 	%fd240, %fd237, %fd239, %p36;
	mov.b64 	%rd140, %fd240;
	mov.b64 	{%r237, %r242}, %rd140;
	mov.b32 	%r243, 4;
	// begin inline asm
	shfl.sync.down.b32 %r236, %r237, %r243, %r264, %r265;
	// end inline asm
	// begin inline asm
	shfl.sync.down.b32 %r241, %r242, %r243, %r264, %r265;
	// end inline asm
	mov.b64 	%rd141, {%r236, %r241};
	mov.b64 	%fd241, %rd141;
	add.s32 	%r271, %r215, 4;
	setp.gt.s32 	%p37, %r271, %r264;
	add.f64 	%fd242, %fd240, %fd241;
	selp.f64 	%fd243, %fd240, %fd242, %p37;
	mov.b64 	%rd142, %fd243;
	mov.b64 	{%r247, %r252}, %rd142;
	mov.b32 	%r253, 8;
	// begin inline asm
	shfl.sync.down.b32 %r246, %r247, %r253, %r264, %r265;
	// end inline asm
	// begin inline asm
	shfl.sync.down.b32 %r251, %r252, %r253, %r264, %r265;
	// end inline asm
	mov.b64 	%rd143, {%r246, %r251};
	mov.b64 	%fd244, %rd143;
	add.s32 	%r272, %r215, 8;
	setp.gt.s32 	%p38, %r272, %r264;
	add.f64 	%fd245, %fd243, %fd244;
	selp.f64 	%fd246, %fd243, %fd245, %p38;
	mov.b64 	%rd144, %fd246;
	mov.b64 	{%r257, %r262}, %rd144;
	mov.b32 	%r263, 16;
	// begin inline asm
	shfl.sync.down.b32 %r256, %r257, %r263, %r264, %r265;
	// end inline asm
	// begin inline asm
	shfl.sync.down.b32 %r261, %r262, %r263, %r264, %r265;
	// end inline asm
	mov.b64 	%rd145, {%r256, %r261};
	mov.b64 	%fd247, %rd145;
	add.s32 	%r273, %r215, 16;
	setp.gt.s32 	%p39, %r273, %r264;
	add.f64 	%fd248, %fd246, %fd247;
	selp.f64 	%fd375, %fd246, %fd248, %p39;
	setp.ne.s32 	%p40, %r215, 0;
	@%p40 bra 	$L__BB2_24;
	shr.u32 	%r274, %r7, 2;
	and.b32  	%r275, %r274, 248;
	mov.u32 	%r276, _ZZN3cub18CUB_300001_SM_10006detail6reduce18DeviceReduceKernelINS2_10policy_hubIdjN4cuda3std3__44plusIdEEE10Policy1000EN6thrust24THRUST_300001_SM_1000_NS10device_ptrIdEEjS9_dNS7_10__identityEEEvT0_PT3_T1_NS0_13GridEvenShareISK_EET2_T4_E12temp_storage;
	add.s32 	%r277, %r276, %r275;
	st.shared.f64 	[%r277+24], %fd375;
$L__BB2_24:
	bar.sync 	0;
	setp.ne.s32 	%p41, %r7, 0;
	@%p41 bra 	$L__BB2_48;
	setp.gt.u32 	%p42, %r6, 32;
	ld.shared.f64 	%fd249, [_ZZN3cub18CUB_300001_SM_10006detail6reduce18DeviceReduceKernelINS2_10policy_hubIdjN4cuda3std3__44plusIdEEE10Policy1000EN6thrust24THRUST_300001_SM_1000_NS10device_ptrIdEEjS9_dNS7_10__identityEEEvT0_PT3_T1_NS0_13GridEvenShareISK_EET2_T4_E12temp_storage+32];
	add.f64 	%fd250, %fd375, %fd249;
	selp.f64 	%fd251, %fd250, %fd375, %p42;
	setp.gt.u32 	%p43, %r6, 64;
	ld.shared.f64 	%fd252, [_ZZN3cub18CUB_300001_SM_10006detail6reduce18DeviceReduceKernelINS2_10policy_hubIdjN4cuda3std3__44plusIdEEE10Policy1000EN6thrust24THRUST_300001_SM_1000_NS10device_ptrIdEEjS9_dNS7_10__identityEEEvT0_PT3_T1_NS0_13GridEvenShareISK_EET2_T4_E12temp_storage+40];
	add.f64 	%fd253, %fd252, %fd251;
	selp.f64 	%fd254, %fd253, %fd251, %p43;
	setp.gt.u32 	%p44, %r6, 96;
	ld.shared.f64 	%fd255, [_ZZN3cub18CUB_300001_SM_10006detail6reduce18DeviceReduceKernelINS2_10policy_hubIdjN4cuda3std3__44plusIdEEE10Policy1000EN6thrust24THRUST_300001_SM_1000_NS10device_ptrIdEEjS9_dNS7_10__identityEEEvT0_PT3_T1_NS0_13GridEvenShareISK_EET2_T4_E12temp_storage+48];
	add.f64 	%fd256, %fd255, %fd254;
	selp.f64 	%fd257, %fd256, %fd254, %p44;
	setp.gt.u32 	%p45, %r6, 128;
	ld.shared.f64 	%fd258, [_ZZN3cub18CUB_300001_SM_10006detail6reduce18DeviceReduceKernelINS2_10policy_hubIdjN4cuda3std3__44plusIdEEE10Policy1000EN6thrust24THRUST_300001_SM_1000_NS10device_ptrIdEEjS9_dNS7_10__identityEEEvT0_PT3_T1_NS0_13GridEvenShareISK_EET2_T4_E12temp_storage+56];
	add.f64 	%fd259, %fd258, %fd257;
	selp.f64 	%fd260, %fd259, %fd257, %p45;
	setp.gt.u32 	%p46, %r6, 160;
	ld.shared.f64 	%fd261, [_ZZN3cub18CUB_300001_SM_10006detail6reduce18DeviceReduceKernelINS2_10policy_hubIdjN4cuda3std3__44plusIdEEE10Policy1000EN6thrust24THRUST_300001_SM_1000_NS10device_ptrIdEEjS9_dNS7_10__identityEEEvT0_PT3_T1_NS0_13GridEvenShareISK_EET2_T4_E12temp_storage+64];
	add.f64 	%fd262, %fd261, %fd260;
	selp.f64 	%fd263, %fd262, %fd260, %p46;
	setp.gt.u32 	%p47, %r6, 192;
	ld.shared.f64 	%fd264, [_ZZN3cub18CUB_300001_SM_10006detail6reduce18DeviceReduceKernelINS2_10policy_hubIdjN4cuda3std3__44plusIdEEE10Policy1000EN6thrust24THRUST_300001_SM_1000_NS10device_ptrIdEEjS9_dNS7_10__identityEEEvT0_PT3_T1_NS0_13GridEvenShareISK_EET2_T4_E12temp_storage+72];
	add.f64 	%fd265, %fd264, %fd263;
	selp.f64 	%fd266, %fd265, %fd263, %p47;
	setp.gt.u32 	%p48, %r6, 224;
	ld.shared.f64 	%fd267, [_ZZN3cub18CUB_300001_SM_10006detail6reduce18DeviceReduceKernelINS2_10policy_hubIdjN4cuda3std3__44plusIdEEE10Policy1000EN6thrust24THRUST_300001_SM_1000_NS10device_ptrIdEEjS9_dNS7_10__identityEEEvT0_PT3_T1_NS0_13GridEvenShareISK_EET2_T4_E12temp_storage+80];
	add.f64 	%fd268, %fd267, %fd266;
	selp.f64 	%fd269, %fd268, %fd266, %p48;
	setp.gt.u32 	%p49, %r6, 256;
	ld.shared.f64 	%fd270, [_ZZN3cub18CUB_300001_SM_10006detail6reduce18DeviceReduceKernelINS2_10policy_hubIdjN4cuda3std3__44plusIdEEE10Policy1000EN6thrust24THRUST_300001_SM_1000_NS10device_ptrIdEEjS9_dNS7_10__identityEEEvT0_PT3_T1_NS0_13GridEvenShareISK_EET2_T4_E12temp_storage+88];
	add.f64 	%fd271, %fd270, %fd269;
	selp.f64 	%fd272, %fd271, %fd269, %p49;
	setp.gt.u32 	%p50, %r6, 288;
	ld.shared.f64 	%fd273, [_ZZN3cub18CUB_300001_SM_10006detail6reduce18DeviceReduceKernelINS2_10policy_hubIdjN4cuda3std3__44plusIdEEE10Policy1000EN6thrust24THRUST_300001_SM_1000_NS10device_ptrIdEEjS9_dNS7_10__identityEEEvT0_PT3_T1_NS0_13GridEvenShareISK_EET2_T4_E12temp_storage+96];
	add.f64 	%fd274, %fd273, %fd272;
	selp.f64 	%fd275, %fd274, %fd272, %p50;
	setp.gt.u32 	%p51, %r6, 320;
	ld.shared.f64 	%fd276, [_ZZN3cub18CUB_300001_SM_10006detail6reduce18DeviceReduceKernelINS2_10policy_hubIdjN4cuda3std3__44plusIdEEE10Policy1000EN6thrust24THRUST_300001_SM_1000_NS10device_ptrIdEEjS9_dNS7_10__identityEEEvT0_PT3_T1_NS0_13GridEvenShareISK_EET2_T4_E12temp_storage+104];
	add.f64 	%fd277, %fd276, %fd275;
	selp.f64 	%fd278, %fd277, %fd275, %p51;
	setp.gt.u32 	%p52, %r6, 352;
	ld.shared.f64 	%fd279, [_ZZN3cub18CUB_300001_SM_10006detail6reduce18DeviceReduceKernelINS2_10policy_hubIdjN4cuda3std3__44plusIdEEE10Policy1000EN6thrust24THRUST_300001_SM_1000_NS10device_ptrIdEEjS9_dNS7_10__identityEEEvT0_PT3_T1_NS0_13GridEvenShareISK_EET2_T4_E12temp_storage+112];
	add.f64 	%fd280, %fd279, %fd278;
	selp.f64 	%fd281, %fd280, %fd278, %p52;
	setp.gt.u32 	%p53, %r6, 384;
	ld.shared.f64 	%fd282, [_ZZN3cub18CUB_300001_SM_10006detail6reduce18DeviceReduceKernelINS2_10policy_hubIdjN4cuda3std3__44plusIdEEE10Policy1000EN6thrust24THRUST_300001_SM_1000_NS10device_ptrIdEEjS9_dNS7_10__identityEEEvT0_PT3_T1_NS0_13GridEvenShareISK_EET2_T4_E12temp_storage+120];
	add.f64 	%fd283, %fd282, %fd281;
	selp.f64 	%fd284, %fd283, %fd281, %p53;
	setp.gt.u32 	%p54, %r6, 416;
	ld.shared.f64 	%fd285, [_ZZN3cub18CUB_300001_SM_10006detail6reduce18DeviceReduceKernelINS2_10policy_hubIdjN4cuda3std3__44plusIdEEE10Policy1000EN6thrust24THRUST_300001_SM_1000_NS10device_ptrIdEEjS9_dNS7_10__identityEEEvT0_PT3_T1_NS0_13GridEvenShareISK_EET2_T4_E12temp_storage+128];
	add.f64 	%fd286, %fd285, %fd284;
	selp.f64 	%fd287, %fd286, %fd284, %p54;
	setp.gt.u32 	%p55, %r6, 448;
	ld.shared.f64 	%fd288, [_ZZN3cub18CUB_300001_SM_10006detail6reduce18DeviceReduceKernelINS2_10policy_hubIdjN4cuda3std3__44plusIdEEE10Policy1000EN6thrust24THRUST_300001_SM_1000_NS10device_ptrIdEEjS9_dNS7_10__identityEEEvT0_PT3_T1_NS0_13GridEvenShareISK_EET2_T4_E12temp_storage+136];
	add.f64 	%fd289, %fd288, %fd287;
	selp.f64 	%fd290, %fd289, %fd287, %p55;
	setp.gt.u32 	%p56, %r6, 480;
	ld.shared.f64 	%fd291, [_ZZN3cub18CUB_300001_SM_10006detail6reduce18DeviceReduceKernelINS2_10policy_hubIdjN4cuda3std3__44plusIdEEE10Policy1000EN6thrust24THRUST_300001_SM_1000_NS10device_ptrIdEEjS9_dNS7_10__identityEEEvT0_PT3_T1_NS0_13GridEvenShareISK_EET2_T4_E12temp_storage+144];
	add.f64 	%fd292, %fd291, %fd290;
	selp.f64 	%fd293, %fd292, %fd290, %p56;
	setp.gt.u32 	%p57, %r6, 512;
	ld.shared.f64 	%fd294, [_ZZN3cub18CUB_300001_SM_10006detail6reduce18DeviceReduceKernelINS2_10policy_hubIdjN4cuda3std3__44plusIdEEE10Policy1000EN6thrust24THRUST_300001_SM_1000_NS10device_ptrIdEEjS9_dNS7_10__identityEEEvT0_PT3_T1_NS0_13GridEvenShareISK_EET2_T4_E12temp_storage+152];
	add.f64 	%fd295, %fd294, %fd293;
	selp.f64 	%fd296, %fd295, %fd293, %p57;
	setp.gt.u32 	%p58, %r6, 544;
	ld.shared.f64 	%fd297, [_ZZN3cub18CUB_300001_SM_10006detail6reduce18DeviceReduceKernelINS2_10policy_hubIdjN4cuda3std3__44plusIdEEE10Policy1000EN6thrust24THRUST_300001_SM_1000_NS10device_ptrIdEEjS9_dNS7_10__identityEEEvT0_PT3_T1_NS0_13GridEvenShareISK_EET2_T4_E12temp_storage+160];
	add.f64 	%fd298, %fd297, %fd296;
	selp.f64 	%fd299, %fd298, %fd296, %p58;
	setp.gt.u32 	%p59, %r6, 576;
	ld.shared.f64 	%fd300, [_ZZN3cub18CUB_300001_SM_10006detail6reduce18DeviceReduceKernelINS2_10policy_hubIdjN4cuda3std3__44plusIdEEE10Policy1000EN6thrust24THRUST_300001_SM_1000_NS10device_ptrIdEEjS9_dNS7_10__identityEEEvT0_PT3_T1_NS0_13GridEvenShareISK_EET2_T4_E12temp_storage+168];
	add.f64 	%fd301, %fd300, %fd299;
	selp.f64 	%fd302, %fd301, %fd299, %p59;
	setp.gt.u32 	%p60, %r6, 608;
	ld.shared.f64 	%fd303, [_ZZN3cub18CUB_300001_SM_10006detail6reduce18DeviceReduceKernelINS2_10policy_hubIdjN4cuda3std3__44plusIdEEE10Policy1000EN6thrust24THRUST_300001_SM_1000_NS10device_ptrIdEEjS9_dNS7_10__identityEEEvT0_PT3_T1_NS0_13GridEvenShareISK_EET2_T4_E12temp_storage+176];
	add.f64 	%fd304, %fd303, %fd302;
	selp.f64 	%fd375, %fd304, %fd302, %p60;
	bra.uni 	$L__BB2_48;
$L__BB2_26:
	mov.u32 	%r35, %tid.x;
	add.s32 	%r72, %r347, %r35;
	mul.wide.u32 	%rd4, %r72, 8;
	add.s64 	%rd5, %rd1, %rd4;
	ld.global.f64 	%fd41, [%rd5];
	ld.global.f64 	%fd42, [%rd5+5120];
	ld.global.f64 	%fd43, [%rd5+10240];
	ld.global.f64 	%fd44, [%rd5+15360];
	ld.global.f64 	%fd45, [%rd5+20480];
	ld.global.f64 	%fd46, [%rd5+25600];
	ld.global.f64 	%fd47, [%rd5+30720];
	ld.global.f64 	%fd48, [%rd5+35840];
	add.f64 	%fd49, %fd41, %fd42;
	add.f64 	%fd50, %fd49, %fd43;
	add.f64 	%fd51, %fd50, %fd44;
	add.f64 	%fd52, %fd51, %fd45;
	add.f64 	%fd53, %fd52, %fd46;
	add.f64 	%fd54, %fd53, %fd47;
	add.f64 	%fd374, %fd54, %fd48;
	setp.lt.u32 	%p2, %r6, %r4;
	@%p2 bra 	$L__BB2_44;
	add.s32 	%r36, %r4, %r347;
	not.b32 	%r74, %r35;
	add.s32 	%r75, %r74, %r1;
	sub.s32 	%r76, %r75, %r4;
	sub.s32 	%r344, %r76, %r347;
	add.s32 	%r77, %r36, %r35;
	add.s32 	%r343, %r77, 5120;
	mov.b32 	%r346, 0;
	mov.u32 	%r345, %r36;
$L__BB2_28:
	mad.lo.s32 	%r347, %r2, 5120, %r347;
	add.s32 	%r78, %r1, -5120;
	setp.gt.u32 	%p3, %r347, %r78;
	@%p3 bra 	$L__BB2_30;
	add.s32 	%r79, %r35, %r347;
	mul.wide.u32 	%rd6, %r79, 8;
	add.s64 	%rd7, %rd1, %rd6;
	ld.global.f64 	%fd55, [%rd7];
	ld.global.f64 	%fd56, [%rd7+5120];
	ld.global.f64 	%fd57, [%rd7+10240];
	ld.global.f64 	%fd58, [%rd7+15360];
	ld.global.f64 	%fd59, [%rd7+20480];
	ld.global.f64 	%fd60, [%rd7+25600];
	ld.global.f64 	%fd61, [%rd7+30720];
	ld.global.f64 	%fd62, [%rd7+35840];
	add.f64 	%fd63, %fd374, %fd55;
	add.f64 	%fd64, %fd63, %fd56;
	add.f64 	%fd65, %fd64, %fd57;
	add.f64 	%fd66, %fd65, %fd58;
	add.f64 	%fd67, %fd66, %fd59;
	add.f64 	%fd68, %fd67, %fd60;
	add.f64 	%fd69, %fd68, %fd61;
	add.f64 	%fd374, %fd69, %fd62;
	sub.s32 	%r80, %r1, %r347;
	mul.lo.s32 	%r81, %r2, 5120;
	setp.lt.u32 	%p4, %r80, %r81;
	add.s32 	%r346, %r346, 1;
	add.s32 	%r345, %r345, %r81;
	sub.s32 	%r344, %r344, %r81;
	add.s32 	%r343, %r343, %r81;
	@%p4 bra 	$L__BB2_44;
	bra.uni 	$L__BB2_28;
$L__BB2_30:
	setp.le.u32 	%p5, %r1, %r347;
	sub.s32 	%r82, %r1, %r347;
	setp.ge.s32 	%p6, %r35, %r82;
	or.pred  	%p7, %p5, %p6;
	@%p7 bra 	$L__BB2_44;
	not.b32 	%r84, %r35;
	add.s32 	%r85, %r1, %r84;
	sub.s32 	%r86, %r85, %r36;
	mul.lo.s32 	%r87, %r2, %r346;
	mad.lo.s32 	%r88, %r87, -5120, %r86;
	mul.hi.u32 	%r89, %r88, -858993459;
	shr.u32 	%r90, %r89, 9;
	add.s32 	%r49, %r90, 1;
	and.b32  	%r50, %r49, 15;
	setp.lt.u32 	%p8, %r88, 9600;
	mov.u32 	%r352, %r35;
	@%p8 bra 	$L__BB2_35;
	or.b32  	%r350, %r35, 5120;
	mul.hi.u32 	%r91, %r344, -858993459;
	shr.u32 	%r92, %r91, 9;
	add.s32 	%r93, %r92, 1;
	and.b32  	%r94, %r93, 16777200;
	neg.s32 	%r348, %r94;
$L__BB2_33:
	.pragma "nounroll";
	add.s32 	%r95, %r343, -5120;
	mul.wide.u32 	%rd8, %r95, 8;
	add.s64 	%rd9, %rd1, %rd8;
	ld.global.f64 	%fd71, [%rd9];
	add.f64 	%fd72, %fd374, %fd71;
	add.s32 	%r96, %r343, -4480;
	mul.wide.u32 	%rd10, %r96, 8;
	add.s64 	%rd11, %rd1, %rd10;
	ld.global.f64 	%fd73, [%rd11];
	add.f64 	%fd74, %fd72, %fd73;
	add.s32 	%r97, %r343, -3840;
	mul.wide.u32 	%rd12, %r97, 8;
	add.s64 	%rd13, %rd1, %rd12;
	ld.global.f64 	%fd75, [%rd13];
	add.f64 	%fd76, %fd74, %fd75;
	add.s32 	%r98, %r343, -3200;
	mul.wide.u32 	%rd14, %r98, 8;
	add.s64 	%rd15, %rd1, %rd14;
	ld.global.f64 	%fd77, [%rd15];
	add.f64 	%fd78, %fd76, %fd77;
	add.s32 	%r99, %r343, -2560;
	mul.wide.u32 	%rd16, %r99, 8;
	add.s64 	%rd17, %rd1, %rd16;
	ld.global.f64 	%fd79, [%rd17];
	add.f64 	%fd80, %fd78, %fd79;
	add.s32 	%r100, %r343, -1920;
	mul.wide.u32 	%rd18, %r100, 8;
	add.s64 	%rd19, %rd1, %rd18;
	ld.global.f64 	%fd81, [%rd19];
	add.f64 	%fd82, %fd80, %fd81;
	add.s32 	%r101, %r343, -1280;
	mul.wide.u32 	%rd20, %r101, 8;
	add.s64 	%rd21, %rd1, %rd20;
	ld.global.f64 	%fd83, [%rd21];
	add.f64 	%fd84, %fd82, %fd83;
	add.s32 	%r102, %r343, 4480;
	add.s32 	%r103, %r343, -640;
	mul.wide.u32 	%rd22, %r103, 8;
	add.s64 	%rd23, %rd1, %rd22;
	ld.global.f64 	%fd85, [%rd23];
	add.f64 	%fd86, %fd84, %fd85;
	mul.wide.u32 	%rd24, %r343, 8;
	add.s64 	%rd25, %rd1, %rd24;
	ld.global.f64 	%fd87, [%rd25];
	add.f64 	%fd88, %fd86, %fd87;
	add.s32 	%r104, %r343, 640;
	mul.wide.u32 	%rd26, %r104, 8;
	add.s64 	%rd27, %rd1, %rd26;
	ld.global.f64 	%fd89, [%rd27];
	add.f64 	%fd90, %fd88, %fd89;
	add.s32 	%r105, %r343, 1280;
	mul.wide.u32 	%rd28, %r105, 8;
	add.s64 	%rd29, %rd1, %rd28;
	ld.global.f64 	%fd91, [%rd29];
	add.f64 	%fd92, %fd90, %fd91;
	add.s32 	%r106, %r343, 1920;
	mul.wide.u32 	%rd30, %r106, 8;
	add.s64 	%rd31, %rd1, %rd30;
	ld.global.f64 	%fd93, [%rd31];
	add.f64 	%fd94, %fd92, %fd93;
	add.s32 	%r107, %r343, 2560;
	mul.wide.u32 	%rd32, %r107, 8;
	add.s64 	%rd33, %rd1, %rd32;
	ld.global.f64 	%fd95, [%rd33];
	add.f64 	%fd96, %fd94, %fd95;
	add.s32 	%r108, %r343, 3200;
	mul.wide.u32 	%rd34, %r108, 8;
	add.s64 	%rd35, %rd1, %rd34;
	ld.global.f64 	%fd97, [%rd35];
	add.f64 	%fd98, %fd96, %fd97;
	add.s32 	%r109, %r343, 3840;
	mul.wide.u32 	%rd36, %r109, 8;
	add.s64 	%rd37, %rd1, %rd36;
	ld.global.f64 	%fd99, [%rd37];
	add.f64 	%fd100, %fd98, %fd99;
	mul.wide.u32 	%rd38, %r102, 8;
	add.s64 	%rd39, %rd1, %rd38;
	ld.global.f64 	%fd101, [%rd39];
	add.f64 	%fd374, %fd100, %fd101;
	add.s32 	%r350, %r350, 10240;
	add.s32 	%r343, %r343, 10240;
	add.s32 	%r348, %r348, 16;
	setp.ne.s32 	%p9, %r348, 0;
	@%p9 bra 	$L__BB2_33;
	add.s32 	%r352, %r350, -5120;
$L__BB2_35:
	setp.eq.s32 	%p10, %r50, 0;
	@%p10 bra 	$L__BB2_44;
	and.b32  	%r61, %r49, 7;
	setp.lt.u32 	%p11, %r50, 8;
	@%p11 bra 	$L__BB2_38;
	add.s32 	%r110, %r352, %r347;
	mul.wide.u32 	%rd40, %r110, 8;
	add.s64 	%rd41, %rd1, %rd40;
	ld.global.f64 	%fd103, [%rd41];
	add.f64 	%fd104, %fd374, %fd103;
	add.s32 	%r111, %r110, 640;
	mul.wide.u32 	%rd42, %r111, 8;
	add.s64 	%rd43, %rd1, %rd42;
	ld.global.f64 	%fd105, [%rd43];
	add.f64 	%fd106, %fd104, %fd105;
	add.s32 	%r112, %r110, 1280;
	mul.wide.u32 	%rd44, %r112, 8;
	add.s64 	%rd45, %rd1, %rd44;
	ld.global.f64 	%fd107, [%rd45];
	add.f64 	%fd108, %fd106, %fd107;
	add.s32 	%r113, %r110, 1920;
	mul.wide.u32 	%rd46, %r113, 8;
	add.s64 	%rd47, %rd1, %rd46;
	ld.global.f64 	%fd109, [%rd47];
	add.f64 	%fd110, %fd108, %fd109;
	add.s32 	%r114, %r110, 2560;
	mul.wide.u32 	%rd48, %r114, 8;
	add.s64 	%rd49, %rd1, %rd48;
	ld.global.f64 	%fd111, [%rd49];
	add.f64 	%fd112, %fd110, %fd111;
	add.s32 	%r115, %r110, 3200;
	mul.wide.u32 	%rd50, %r115, 8;
	add.s64 	%rd51, %rd1, %rd50;
	ld.global.f64 	%fd113, [%rd51];
	add.f64 	%fd114, %fd112, %fd113;
	add.s32 	%r116, %r110, 3840;
	mul.wide.u32 	%rd52, %r116, 8;
	add.s64 	%rd53, %rd1, %rd52;
	ld.global.f64 	%fd115, [%rd53];
	add.f64 	%fd116, %fd114, %fd115;
	add.s32 	%r117, %r110, 4480;
	mul.wide.u32 	%rd54, %r117, 8;
	add.s64 	%rd55, %rd1, %rd54;
	ld.global.f64 	%fd117, [%rd55];
	add.f64 	%fd374, %fd116, %fd117;
	add.s32 	%r352, %r352, 5120;
$L__BB2_38:
	setp.eq.s32 	%p12, %r61, 0;
	@%p12 bra 	$L__BB2_44;
	setp.lt.u32 	%p13, %r61, 4;
	@%p13 bra 	$L__BB2_41;
	add.s32 	%r118, %r352, %r347;
	mul.wide.u32 	%rd56, %r118, 8;
	add.s64 	%rd57, %rd1, %rd56;
	ld.global.f64 	%fd119, [%rd57];
	add.f64 	%fd120, %fd374, %fd119;
	add.s32 	%r119, %r118, 640;
	mul.wide.u32 	%rd58, %r119, 8;
	add.s64 	%rd59, %rd1, %rd58;
	ld.global.f64 	%fd121, [%rd59];
	add.f64 	%fd122, %fd120, %fd121;
	add.s32 	%r120, %r118, 1280;
	mul.wide.u32 	%rd60, %r120, 8;
	add.s64 	%rd61, %rd1, %rd60;
	ld.global.f64 	%fd123, [%rd61];
	add.f64 	%fd124, %fd122, %fd123;
	add.s32 	%r121, %r118, 1920;
	mul.wide.u32 	%rd62, %r121, 8;
	add.s64 	%rd63, %rd1, %rd62;
	ld.global.f64 	%fd125, [%rd63];
	add.f64 	%fd374, %fd124, %fd125;
	add.s32 	%r352, %r352, 2560;
$L__BB2_41:
	and.b32  	%r122, %r49, 3;
	setp.eq.s32 	%p14, %r122, 0;
	@%p14 bra 	$L__BB2_44;
	add.s32 	%r355, %r352, %r345;
	mul.hi.u32 	%r123, %r344, -858993459;
	cvt.u16.u32 	%rs1, %r123;
	shr.u16 	%rs2, %rs1, 9;
	add.s16 	%rs3, %rs2, 1;
	cvt.u32.u16 	%r124, %rs3;
	and.b32  	%r125, %r124, 3;
	neg.s32 	%r354, %r125;
$L__BB2_43:
	.pragma "nounroll";
	mul.wide.u32 	%rd64, %r355, 8;
	add.s64 	%rd65, %rd1, %rd64;
	ld.global.f64 	%fd126, [%rd65];
	add.f64 	%fd374, %fd374, %fd126;
	add.s32 	%r355, %r355, 640;
	add.s32 	%r354, %r354, 1;
	setp.ne.s32 	%p15, %r354, 0;
	@%p15 bra 	$L__BB2_43;
$L__BB2_44:
	// begin inline asm
	mov.u32 %r126, %laneid;
	// end inline asm
	mov.b64 	%rd66, %fd374;
	mov.b64 	{%r128, %r133}, %rd66;
	mov.b32 	%r134, 1;
	mov.b32 	%r175, 31;
	mov.b32 	%r176, -1;
	// begin inline asm
	shfl.sync.down.b32 %r127, %r128, %r134, %r175, %r176;
	// end inline asm
	// begin inline asm
	shfl.sync.down.b32 %r132, %r133, %r134, %r175, %r176;
	// end inline asm
	mov.b64 	%rd67, {%r127, %r132};
	mov.b64 	%fd127, %rd67;
	setp.gt.s32 	%p16, %r126, 30;
	add.f64 	%fd128, %fd374, %fd127;
	selp.f64 	%fd129, %fd374, %fd128, %p16;
	mov.b64 	%rd68, %fd129;
	mov.b64 	{%r138, %r143}, %rd68;
	mov.b32 	%r144, 2;
	// begin inline asm
	shfl.sync.down.b32 %r137, %r138, %r144, %r175, %r176;
	// end inline asm
	// begin inline asm
	shfl.sync.down.b32 %r142, %r143, %r144, %r175, %r176;
	// end inline asm
	mov.b64 	%rd69, {%r137, %r142};
	mov.b64 	%fd130, %rd69;
	setp.gt.s32 	%p17, %r126, 29;
	add.f64 	%fd131, %fd129, %fd130;
	selp.f64 	%fd132, %fd129, %fd131, %p17;
	mov.b64 	%rd70, %fd132;
	mov.b64 	{%r148, %r153}, %rd70;
	mov.b32 	%r154, 4;
	// begin inline asm
	shfl.sync.down.b32 %r147, %r148, %r154, %r175, %r176;
	// end inline asm
	// begin inline asm
	shfl.sync.down.b32 %r152, %r153, %r154, %r175, %r176;
	// end inline asm
	mov.b64 	%rd71, {%r147, %r152};
	mov.b64 	%fd133, %rd71;
	setp.gt.s32 	%p18, %r126, 27;
	add.f64 	%fd134, %fd132, %fd133;
	selp.f64 	%fd135, %fd132, %fd134, %p18;
	mov.b64 	%rd72, %fd135;
	mov.b64 	{%r158, %r163}, %rd72;
	mov.b32 	%r164, 8;
	// begin inline asm
	shfl.sync.down.b32 %r157, %r158, %r164, %r175, %r176;
	// end inline asm
	// begin inline asm
	shfl.sync.down.b32 %r162, %r163, %r164, %r175, %r176;
	// end inline asm
	mov.b64 	%rd73, {%r157, %r162};
	mov.b64 	%fd136, %rd73;
	setp.gt.s32 	%p19, %r126, 23;
	add.f64 	%fd137, %fd135, %fd136;
	selp.f64 	%fd138, %fd135, %fd137, %p19;
	mov.b64 	%rd74, %fd138;
	mov.b64 	{%r168, %r173}, %rd74;
	mov.b32 	%r174, 16;
	// begin inline asm
	shfl.sync.down.b32 %r167, %r168, %r174, %r175, %r176;
	// end inline asm
	// begin inline asm
	shfl.sync.down.b32 %r172, %r173, %r174, %r175, %r176;
	// end inline asm
	mov.b64 	%rd75, {%r167, %r172};
	mov.b64 	%fd139, %rd75;
	setp.gt.s32 	%p20, %r126, 15;
	add.f64 	%fd37, %fd138, %fd139;
	selp.f64 	%fd375, %fd138, %fd37, %p20;
	setp.ne.s32 	%p21, %r126, 0;
	@%p21 bra 	$L__BB2_46;
	shr.u32 	%r177, %r35, 2;
	and.b32  	%r178, %r177, 248;
	mov.u32 	%r179, _ZZN3cub18CUB_300001_SM_10006detail6reduce18DeviceReduceKernelINS2_10policy_hubIdjN4cuda3std3__44plusIdEEE10Policy1000EN6thrust24THRUST_300001_SM_1000_NS10device_ptrIdEEjS9_dNS7_10__identityEEEvT0_PT3_T1_NS0_13GridEvenShareISK_EET2_T4_E12temp_storage;
	add.s32 	%r180, %r179, %r178;
	st.shared.f64 	[%r180+24], %fd37;
$L__BB2_46:
	bar.sync 	0;
	setp.ne.s32 	%p22, %r35, 0;
	@%p22 bra 	$L__BB2_48;
	ld.shared.f64 	%fd140, [_ZZN3cub18CUB_300001_SM_10006detail6reduce18DeviceReduceKernelINS2_10policy_hubIdjN4cuda3std3__44plusIdEEE10Policy1000EN6thrust24THRUST_300001_SM_1000_NS10device_ptrIdEEjS9_dNS7_10__identityEEEvT0_PT3_T1_NS0_13GridEvenShareISK_EET2_T4_E12temp_storage+32];
	add.f64 	%fd141, %fd375, %fd140;
	ld.shared.f64 	%fd142, [_ZZN3cub18CUB_300001_SM_10006detail6reduce18DeviceReduceKernelINS2_10policy_hubIdjN4cuda3std3__44plusIdEEE10Policy1000EN6thrust24THRUST_300001_SM_1000_NS10device_ptrIdEEjS9_dNS7_10__identityEEEvT0_PT3_T1_NS0_13GridEvenShareISK_EET2_T4_E12temp_storage+40];
	add.f64 	%fd143, %fd141, %fd142;
	ld.shared.f64 	%fd144, [_ZZN3cub18CUB_300001_SM_10006detail6reduce18DeviceReduceKernelINS2_10policy_hubIdjN4cuda3std3__44plusIdEEE10Policy1000EN6thrust24THRUST_300001_SM_1000_NS10device_ptrIdEEjS9_dNS7_10__identityEEEvT0_PT3_T1_NS0_13GridEvenShareISK_EET2_T4_E12temp_storage+48];
	add.f64 	%fd145, %fd143, %fd144;
	ld.shared.f64 	%fd146, [_ZZN3cub18CUB_300001_SM_10006detail6reduce18DeviceReduceKernelINS2_10policy_hubIdjN4cuda3std3__44plusIdEEE10Policy1000EN6thrust24THRUST_300001_SM_1000_NS10device_ptrIdEEjS9_dNS7_10__identityEEEvT0_PT3_T1_NS0_13GridEvenShareISK_EET2_T4_E12temp_storage+56];
	add.f64 	%fd147, %fd145, %fd146;
	ld.shared.f64 	%fd148, [_ZZN3cub18CUB_300001_SM_10006detail6reduce18DeviceReduceKernelINS2_10policy_hubIdjN4cuda3std3__44plusIdEEE10Policy1000EN6thrust24THRUST_300001_SM_1000_NS10device_ptrIdEEjS9_dNS7_10__identityEEEvT0_PT3_T1_NS0_13GridEvenShareISK_EET2_T4_E12temp_storage+64];
	add.f64 	%fd149, %fd147, %fd148;
	ld.shared.f64 	%fd150, [_ZZN3cub18CUB_300001_SM_10006detail6reduce18DeviceReduceKernelINS2_10policy_hubIdjN4cuda3std3__44plusIdEEE10Policy1000EN6thrust24THRUST_300001_SM_1000_NS10device_ptrIdEEjS9_dNS7_10__identityEEEvT0_PT3_T1_NS0_13GridEvenShareISK_EET2_T4_E12temp_storage+72];
	add.f64 	%fd151, %fd149, %fd150;
	ld.shared.f64 	%fd152, [_ZZN3cub18CUB_300001_SM_10006detail6reduce18DeviceReduceKernelINS2_10policy_hubIdjN4cuda3std3__44plusIdEEE10Policy1000EN6thrust24THRUST_300001_SM_1000_NS10device_ptrIdEEjS9_dNS7_10__identityEEEvT0_PT3_T1_NS0_13GridEvenShareISK_EET2_T4_E12temp_storage+80];
	add.f64 	%fd153, %fd151, %fd152;
	ld.shared.f64 	%fd154, [_ZZN3cub18CUB_300001_SM_10006detail6reduce18DeviceReduceKernelINS2_10policy_hubIdjN4cuda3std3__44plusIdEEE10Policy1000EN6thrust24THRUST_300001_SM_1000_NS10device_ptrIdEEjS9_dNS7_10__identityEEEvT0_PT3_T1_NS0_13GridEvenShareISK_EET2_T4_E12temp_storage+88];
	add.f64 	%fd155, %fd153, %fd154;
	ld.shared.f64 	%fd156, [_ZZN3cub18CUB_300001_SM_10006detail6reduce18DeviceReduceKernelINS2_10policy_hubIdjN4cuda3std3__44plusIdEEE10Policy1000EN6thrust24THRUST_300001_SM_1000_NS10device_ptrIdEEjS9_dNS7_10__identityEEEvT0_PT3_T1_NS0_13GridEvenShareISK_EET2_T4_E12temp_storage+96];
	add.f64 	%fd157, %fd155, %fd156;
	ld.shared.f64 	%fd158, [_ZZN3cub18CUB_300001_SM_10006detail6reduce18DeviceReduceKernelINS2_10policy_hubIdjN4cuda3std3__44plusIdEEE10Policy1000EN6thrust24THRUST_300001_SM_1000_NS10device_ptrIdEEjS9_dNS7_10__identityEEEvT0_PT3_T1_NS0_13GridEvenShareISK_EET2_T4_E12temp_storage+104];
	add.f64 	%fd159, %fd157, %fd158;
	ld.shared.f64 	%fd160, [_ZZN3cub18CUB_300001_SM_10006detail6reduce18DeviceReduceKernelINS2_10policy_hubIdjN4cuda3std3__44plusIdEEE10Policy1000EN6thrust24THRUST_300001_SM_1000_NS10device_ptrIdEEjS9_dNS7_10__identityEEEvT0_PT3_T1_NS0_13GridEvenShareISK_EET2_T4_E12temp_storage+112];
	add.f64 	%fd161, %fd159, %fd160;
	ld.shared.f64 	%fd162, [_ZZN3cub18CUB_300001_SM_10006detail6reduce18DeviceReduceKernelINS2_10policy_hubIdjN4cuda3std3__44plusIdEEE10Policy1000EN6thrust24THRUST_300001_SM_1000_NS10device_ptrIdEEjS9_dNS7_10__identityEEEvT0_PT3_T1_NS0_13GridEvenShareISK_EET2_T4_E12temp_storage+120];
	add.f64 	%fd163, %fd161, %fd162;
	ld.shared.f64 	%fd164, [_ZZN3cub18CUB_300001_SM_10006detail6reduce18DeviceReduceKernelINS2_10policy_hubIdjN4cuda3std3__44plusIdEEE10Policy1000EN6thrust24THRUST_300001_SM_1000_NS10device_ptrIdEEjS9_dNS7_10__identityEEEvT0_PT3_T1_NS0_13GridEvenShareISK_EET2_T4_E12temp_storage+128];
	add.f64 	%fd165, %fd163, %fd164;
	ld.shared.f64 	%fd166, [_ZZN3cub18CUB_300001_SM_10006detail6reduce18DeviceReduceKernelINS2_10policy_hubIdjN4cuda3std3__44plusIdEEE10Policy1000EN6thrust24THRUST_300001_SM_1000_NS10device_ptrIdEEjS9_dNS7_10__identityEEEvT0_PT3_T1_NS0_13GridEvenShareISK_EET2_T4_E12temp_storage+136];
	add.f64 	%fd167, %fd165, %fd166;
	ld.shared.f64 	%fd168, [_ZZN3cub18CUB_300001_SM_10006detail6reduce18DeviceReduceKernelINS2_10policy_hubIdjN4cuda3std3__44plusIdEEE10Policy1000EN6thrust24THRUST_300001_SM_1000_NS10device_ptrIdEEjS9_dNS7_10__identityEEEvT0_PT3_T1_NS0_13GridEvenShareISK_EET2_T4_E12temp_storage+144];
	add.f64 	%fd169, %fd167, %fd168;
	ld.shared.f64 	%fd170, [_ZZN3cub18CUB_300001_SM_10006detail6reduce18DeviceReduceKernelINS2_10policy_hubIdjN4cuda3std3__44plusIdEEE10Policy1000EN6thrust24THRUST_300001_SM_1000_NS10device_ptrIdEEjS9_dNS7_10__identityEEEvT0_PT3_T1_NS0_13GridEvenShareISK_EET2_T4_E12temp_storage+152];
	add.f64 	%fd171, %fd169, %fd170;
	ld.shared.f64 	%fd172, [_ZZN3cub18CUB_300001_SM_10006detail6reduce18DeviceReduceKernelINS2_10policy_hubIdjN4cuda3std3__44plusIdEEE10Policy1000EN6thrust24THRUST_300001_SM_1000_NS10device_ptrIdEEjS9_dNS7_10__identityEEEvT0_PT3_T1_NS0_13GridEvenShareISK_EET2_T4_E12temp_storage+160];
	add.f64 	%fd173, %fd171, %fd172;
	ld.shared.f64 	%fd174, [_ZZN3cub18CUB_300001_SM_10006detail6reduce18DeviceReduceKernelINS2_10policy_hubIdjN4cuda3std3__44plusIdEEE10Policy1000EN6thrust24THRUST_300001_SM_1000_NS10device_ptrIdEEjS9_dNS7_10__identityEEEvT0_PT3_T1_NS0_13GridEvenShareISK_EET2_T4_E12temp_storage+168];
	add.f64 	%fd175, %fd173, %fd174;
	ld.shared.f64 	%fd176, [_ZZN3cub18CUB_300001_SM_10006detail6reduce18DeviceReduceKernelINS2_10policy_hubIdjN4cuda3std3__44plusIdEEE10Policy1000EN6thrust24THRUST_300001_SM_1000_NS10device_ptrIdEEjS9_dNS7_10__identityEEEvT0_PT3_T1_NS0_13GridEvenShareISK_EET2_T4_E12temp_storage+176];
	add.f64 	%fd375, %fd175, %fd176;
$L__BB2_48:
	mov.u32 	%r333, %tid.x;
	setp.ne.s32 	%p68, %r333, 0;
	@%p68 bra 	$L__BB2_50;
	ld.param.u64 	%rd159, [_ZN3cub18CUB_300001_SM_10006detail6reduce18DeviceReduceKernelINS2_10policy_hubIdjN4cuda3std3__44plusIdEEE10Policy1000EN6thrust24THRUST_300001_SM_1000_NS10device_ptrIdEEjS9_dNS7_10__identityEEEvT0_PT3_T1_NS0_13GridEvenShareISK_EET2_T4__param_1];
	cvta.to.global.u64 	%rd156, %rd159;
	mul.wide.u32 	%rd157, %r3, 8;
	add.s64 	%rd158, %rd156, %rd157;
	st.global.f64 	[%rd158], %fd375;
$L__BB2_50:
	ret;

}
	// .globl	_ZN3cub18CUB_300001_SM_10006detail6reduce28DeviceReduceSingleTileKernelINS2_10policy_hubIdjN4cuda3std3__44plusIdEEE10Policy1000EPdSC_iS9_ddNS7_10__identityEEEvT0_T1_T2_T3_T4_T6_
.visible .entry _ZN3cub18CUB_300001_SM_10006detail6reduce28DeviceReduceSingleTileKernelINS2_10policy_hubIdjN4cuda3std3__44plusIdEEE10Policy1000EPdSC_iS9_ddNS7_10__identityEEEvT0_T1_T2_T3_T4_T6_(
	.param .u64 .ptr .align 1 _ZN3cub18CUB_300001_SM_10006detail6reduce28DeviceReduceSingleTileKernelINS2_10policy_hubIdjN4cuda3std3__44plusIdEEE10Policy1000EPdSC_iS9_ddNS7_10__identityEEEvT0_T1_T2_T3_T4_T6__param_0,
	.param .u64 .ptr .align 1 _ZN3cub18CUB_300001_SM_10006detail6reduce28DeviceReduceSingleTileKernelINS2_10policy_hubIdjN4cuda3std3__44plusIdEEE10Policy1000EPdSC_iS9_ddNS7_10__identityEEEvT0_T1_T2_T3_T4_T6__param_1,
	.param .u32 _ZN3cub18CUB_300001_SM_10006detail6reduce28DeviceReduceSingleTileKernelINS2_10policy_hubIdjN4cuda3std3__44plusIdEEE10Policy1000EPdSC_iS9_ddNS7_10__identityEEEvT0_T1_T2_T3_T4_T6__param_2,
	.param .align 1 .b8 _ZN3cub18CUB_300001_SM_10006detail6reduce28DeviceReduceSingleTileKernelINS2_10policy_hubIdjN4cuda3std3__44plusIdEEE10Policy1000EPdSC_iS9_ddNS7_10__identityEEEvT0_T1_T2_T3_T4_T6__param_3[1],
	.param .f64 _ZN3cub18CUB_300001_SM_10006detail6reduce28DeviceReduceSingleTileKernelINS2_10policy_hubIdjN4cuda3std3__44plusIdEEE10Policy1000EPdSC_iS9_ddNS7_10__identityEEEvT0_T1_T2_T3_T4_T6__param_4,
	.param .align 1 .b8 _ZN3cub18CUB_300001_SM_10006detail6reduce28DeviceReduceSingleTileKernelINS2_10policy_hubIdjN4cuda3std3__44plusIdEEE10Policy1000EPdSC_iS9_ddNS7_10__identityEEEvT0_T1_T2_T3_T4_T6__param_5[1]
)
.maxntid 640
.minnctapersm 1
{
	.reg .pred 	%p<62>;
	.reg .b32 	%r<239>;
	.reg .b64 	%rd<109>;
	.reg .b64 	%fd<264>;
	// demoted variable
	.shared .align 8 .b8 _ZZN3cub18CUB_300001_SM_10006detail6reduce28DeviceReduceSingleTileKernelINS2_10policy_hubIdjN4cuda3std3__44plusIdEEE10Policy1000EPdSC_iS9_ddNS7_10__identityEEEvT0_T1_T2_T3_T4_T6_E12temp_storage[192];
	ld.param.u64 	%rd9, [_ZN3cub18CUB_300001_SM_10006detail6reduce28DeviceReduceSingleTileKernelINS2_10policy_hubIdjN4cuda3std3__44plusIdEEE10Policy1000EPdSC_iS9_ddNS7_10__identityEEEvT0_T1_T2_T3_T4_T6__param_0];
	ld.param.u64 	%rd10, [_ZN3cub18CUB_300001_SM_10006detail6reduce28DeviceReduceSingleTileKernelINS2_10policy_hubIdjN4cuda3std3__44plusIdEEE10Policy1000EPdSC_iS9_ddNS7_10__identityEEEvT0_T1_T2_T3_T4_T6__param_1];
	ld.param.u32 	%r36, [_ZN3cub18CUB_300001_SM_10006detail6reduce28DeviceReduceSingleTileKernelINS2_10policy_hubIdjN4cuda3std3__44plusIdEEE10Policy1000EPdSC_iS9_ddNS7_10__identityEEEvT0_T1_T2_T3_T4_T6__param_2];
	ld.param.f64 	%fd30, [_ZN3cub18CUB_300001_SM_10006detail6reduce28DeviceReduceSingleTileKernelINS2_10policy_hubIdjN4cuda3std3__44plusIdEEE10Policy1000EPdSC_iS9_ddNS7_10__identityEEEvT0_T1_T2_T3_T4_T6__param_4];
	cvta.to.global.u64 	%rd1, %rd10;
	setp.ne.s32 	%p1, %r36, 0;
	@%p1 bra 	$L__BB3_3;
	mov.u32 	%r225, %tid.x;
	setp.ne.s32 	%p61, %r225, 0;
	@%p61 bra 	$L__BB3_39;
	st.global.f64 	[%rd1], %fd30;
	bra.uni 	$L__BB3_39;
$L__BB3_3:
	setp.gt.s32 	%p2, %r36, 5119;
	@%p2 bra 	$L__BB3_21;
	mov.u32 	%r1, %tid.x;
	setp.ge.s32 	%p19, %r1, %r36;
	mov.f64 	%fd255, 0d0000000000000000;
	mov.u32 	%r229, %r1;
	@%p19 bra 	$L__BB3_6;
	mul.wide.u32 	%rd74, %r1, 8;
	add.s64 	%rd73, %rd9, %rd74;
	// begin inline asm
	ld.global.nc.u64 %rd72, [%rd73];
	// end inline asm
	mov.b64 	%fd255, %rd72;
	add.s32 	%r229, %r1, 640;
$L__BB3_6:
	setp.ge.s32 	%p20, %r229, %r36;
	@%p20 bra 	$L__BB3_12;
	not.b32 	%r101, %r229;
	add.s32 	%r4, %r36, %r101;
	mul.hi.u32 	%r102, %r4, -858993459;
	shr.u32 	%r103, %r102, 9;
	add.s32 	%r5, %r103, 1;
	and.b32  	%r104, %r103, 3;
	setp.eq.s32 	%p21, %r104, 3;
	@%p21 bra 	$L__BB3_10;
	mul.wide.u32 	%rd75, %r229, 8;
	add.s64 	%rd107, %rd9, %rd75;
	and.b32  	%r105, %r5, 3;
	neg.s32 	%r227, %r105;
$L__BB3_9:
	.pragma "nounroll";
	// begin inline asm
	ld.global.nc.u64 %rd76, [%rd107];
	// end inline asm
	mov.b64 	%fd121, %rd76;
	add.f64 	%fd255, %fd255, %fd121;
	add.s32 	%r229, %r229, 640;
	add.s64 	%rd107, %rd107, 5120;
	add.s32 	%r227, %r227, 1;
	setp.ne.s32 	%p22, %r227, 0;
	@%p22 bra 	$L__BB3_9;
$L__BB3_10:
	setp.lt.u32 	%p23, %r4, 1920;
	@%p23 bra 	$L__BB3_12;
$L__BB3_11:
	mul.wide.s32 	%rd86, %r229, 8;
	add.s64 	%rd79, %rd9, %rd86;
	// begin inline asm
	ld.global.nc.u64 %rd78, [%rd79];
	// end inline asm
	mov.b64 	%fd122, %rd78;
	add.f64 	%fd123, %fd255, %fd122;
	add.s64 	%rd81, %rd79, 5120;
	// begin inline asm
	ld.global.nc.u64 %rd80, [%rd81];
	// end inline asm
	mov.b64 	%fd124, %rd80;
	add.f64 	%fd125, %fd123, %fd124;
	add.s64 	%rd83, %rd79, 10240;
	// begin inline asm
	ld.global.nc.u64 %rd82, [%rd83];
	// end inline asm
	mov.b64 	%fd126, %rd82;
	add.f64 	%fd127, %fd125, %fd126;
	add.s64 	%rd85, %rd79, 15360;
	// begin inline asm
	ld.global.nc.u64 %rd84, [%rd85];
	// end inline asm
	mov.b64 	%fd128, %rd84;
	add.f64 	%fd255, %fd127, %fd128;
	add.s32 	%r229, %r229, 2560;
	setp.lt.s32 	%p24, %r229, %r36;
	@%p24 bra 	$L__BB3_11;
$L__BB3_12:
	setp.lt.s32 	%p25, %r36, 640;
	@%p25 bra 	$L__BB3_17;
	// begin inline asm
	mov.u32 %r169, %laneid;
	// end inline asm
	mov.b64 	%rd97, %fd255;
	mov.b64 	{%r171, %r176}, %rd97;
	mov.b32 	%r177, 1;
	mov.b32 	%r218, 31;
	mov.b32 	%r219, -1;
	// begin inline asm
	shfl.sync.down.b32 %r170, %r171, %r177, %r218, %r219;
	// end inline asm
	// begin inline asm
	shfl.sync.down.b32 %r175, %r176, %r177, %r218, %r219;
	// end inline asm
	mov.b64 	%rd98, {%r170, %r175};
	mov.b64 	%fd199, %rd98;
	setp.gt.s32 	%p53, %r169, 30;
	add.f64 	%fd200, %fd255, %fd199;
	selp.f64 	%fd201, %fd255, %fd200, %p53;
	mov.b64 	%rd99, %fd201;
	mov.b64 	{%r181, %r186}, %rd99;
	mov.b32 	%r187, 2;
	// begin inline asm
	shfl.sync.down.b32 %r180, %r181, %r187, %r218, %r219;
	// end inline asm
	// begin inline asm
	shfl.sync.down.b32 %r185, %r186, %r187, %r218, %r219;
	// end inline asm
	mov.b64 	%rd100, {%r180, %r185};
	mov.b64 	%fd202, %rd100;
	setp.gt.s32 	%p54, %r169, 29;
	add.f64 	%fd203, %fd201, %fd202;
	selp.f64 	%fd204, %fd201, %fd203, %p54;
	mov.b64 	%rd101, %fd204;
	mov.b64 	{%r191, %r196}, %rd101;
	mov.b32 	%r197, 4;
	// begin inline asm
	shfl.sync.down.b32 %r190, %r191, %r197, %r218, %r219;
	// end inline asm
	// begin inline asm
	shfl.sync.down.b32 %r195, %r196, %r197, %r218, %r219;
	// end inline asm
	mov.b64 	%rd102, {%r190, %r195};
	mov.b64 	%fd205, %rd102;
	setp.gt.s32 	%p55, %r169, 27;
	add.f64 	%fd206, %fd204, %fd205;
	selp.f64 	%fd207, %fd204, %fd206, %p55;
	mov.b64 	%rd103, %fd207;
	mov.b64 	{%r201, %r206}, %rd103;
	mov.b32 	%r207, 8;
	// begin inline asm
	shfl.sync.down.b32 %r200, %r201, %r207, %r218, %r219;
	// end inline asm
	// begin inline asm
	shfl.sync.down.b32 %r205, %r206, %r207, %r218, %r219;
	// end inline asm
	mov.b64 	%rd104, {%r200, %r205};
	mov.b64 	%fd208, %rd104;
	setp.gt.s32 	%p56, %r169, 23;
	add.f64 	%fd209, %fd207, %fd208;
	selp.f64 	%fd210, %fd207, %fd209, %p56;
	mov.b64 	%rd105, %fd210;
	mov.b64 	{%r211, %r216}, %rd105;
	mov.b32 	%r217, 16;
	// begin inline asm
	shfl.sync.down.b32 %r210, %r211, %r217, %r218, %r219;
	// end inline asm
	// begin inline asm
	shfl.sync.down.b32 %r215, %r216, %r217, %r218, %r219;
	// end inline asm
	mov.b64 	%rd106, {%r210, %r215};
	mov.b64 	%fd211, %rd106;
	setp.gt.s32 	%p57, %r169, 15;
	add.f64 	%fd10, %fd210, %fd211;
	selp.f64 	%fd263, %fd210, %fd10, %p57;
	setp.ne.s32 	%p58, %r169, 0;
	@%p58 bra 	$L__BB3_15;
	shr.u32 	%r220, %r1, 2;
	and.b32  	%r221, %r220, 248;
	mov.u32 	%r222, _ZZN3cub18CUB_300001_SM_10006detail6reduce28DeviceReduceSingleTileKernelINS2_10policy_hubIdjN4cuda3std3__44plusIdEEE10Policy1000EPdSC_iS9_ddNS7_10__identityEEEvT0_T1_T2_T3_T4_T6_E12temp_storage;
	add.s32 	%r223, %r222, %r221;
	st.shared.f64 	[%r223+24], %fd10;
$L__BB3_15:
	bar.sync 	0;
	setp.ne.s32 	%p59, %r1, 0;
	@%p59 bra 	$L__BB3_37;
	ld.shared.f64 	%fd212, [_ZZN3cub18CUB_300001_SM_10006detail6reduce28DeviceReduceSingleTileKernelINS2_10policy_hubIdjN4cuda3std3__44plusIdEEE10Policy1000EPdSC_iS9_ddNS7_10__identityEEEvT0_T1_T2_T3_T4_T6_E12temp_storage+32];
	add.f64 	%fd213, %fd263, %fd212;
	ld.shared.f64 	%fd214, [_ZZN3cub18CUB_300001_SM_10006detail6reduce28DeviceReduceSingleTileKernelINS2_10policy_hubIdjN4cuda3std3__44plusIdEEE10Policy1000EPdSC_iS9_ddNS7_10__identityEEEvT0_T1_T2_T3_T4_T6_E12temp_storage+40];
	add.f64 	%fd215, %fd213, %fd214;
	ld.shared.f64 	%fd216, [_ZZN3cub18CUB_300001_SM_10006detail6reduce28DeviceReduceSingleTileKernelINS2_10policy_hubIdjN4cuda3std3__44plusIdEEE10Policy1000EPdSC_iS9_ddNS7_10__identityEEEvT0_T1_T2_T3_T4_T6_E12temp_storage+48];
	add.f64 	%fd217, %fd215, %fd216;
	ld.shared.f64 	%fd218, [_ZZN3cub18CUB_300001_SM_10006detail6reduce28DeviceReduceSingleTileKernelINS2_10policy_hubIdjN4cuda3std3__44plusIdEEE10Policy1000EPdSC_iS9_ddNS7_10__identityEEEvT0_T1_T2_T3_T4_T6_E12temp_storage+56];
	add.f64 	%fd219, %fd217, %fd218;
	ld.shared.f64 	%fd220, [_ZZN3cub18CUB_300001_SM_10006detail6reduce28DeviceReduceSingleTileKernelINS2_10policy_hubIdjN4cuda3std3__44plusIdEEE10Policy1000EPdSC_iS9_ddNS7_10__identityEEEvT0_T1_T2_T3_T4_T6_E12temp_storage+64];
	add.f64 	%fd221, %fd219, %fd220;
	ld.shared.f64 	%fd222, [_ZZN3cub18CUB_300001_SM_10006detail6reduce28DeviceReduceSingleTileKernelINS2_10policy_hubIdjN4cuda3std3__44plusIdEEE10Policy1000EPdSC_iS9_ddNS7_10__identityEEEvT0_T1_T2_T3_T4_T6_E12temp_storage+72];
	add.f64 	%fd223, %fd221, %fd222;
	ld.shared.f64 	%fd224, [_ZZN3cub18CUB_300001_SM_10006detail6reduce28DeviceReduceSingleTileKernelINS2_10policy_hubIdjN4cuda3std3__44plusIdEEE10Policy1000EPdSC_iS9_ddNS7_10__identityEEEvT0_T1_T2_T3_T4_T6_E12temp_storage+80];
	add.f64 	%fd225, %fd223, %fd224;
	ld.shared.f64 	%fd226, [_ZZN3cub18CUB_300001_SM_10006detail6reduce28DeviceReduceSingleTileKernelINS2_10policy_hubIdjN4cuda3std3__44plusIdEEE10Policy1000EPdSC_iS9_ddNS7_10__identityEEEvT0_T1_T2_T3_T4_T6_E12temp_storage+88];
	add.f64 	%fd227, %fd225, %fd226;
	ld.shared.f64 	%fd228, [_ZZN3cub18CUB_300001_SM_10006detail6reduce28DeviceReduceSingleTileKernelINS2_10policy_hubIdjN4cuda3std3__44plusIdEEE10Policy1000EPdSC_iS9_ddNS7_10__identityEEEvT0_T1_T2_T3_T4_T6_E12temp_storage+96];
	add.f64 	%fd229, %fd227, %fd228;
	ld.shared.f64 	%fd230, [_ZZN3cub18CUB_300001_SM_10006detail6reduce28DeviceReduceSingleTileKernelINS2_10policy_hubIdjN4cuda3std3__44plusIdEEE10Policy1000EPdSC_iS9_ddNS7_10__identityEEEvT0_T1_T2_T3_T4_T6_E12temp_storage+104];
	add.f64 	%fd231, %fd229, %fd230;
	ld.shared.f64 	%fd232, [_ZZN3cub18CUB_300001_SM_10006detail6reduce28DeviceReduceSingleTileKernelINS2_10policy_hubIdjN4cuda3std3__44plusIdEEE10Policy1000EPdSC_iS9_ddNS7_10__identityEEEvT0_T1_T2_T3_T4_T6_E12temp_storage+112];
	add.f64 	%fd233, %fd231, %fd232;
	ld.shared.f64 	%fd234, [_ZZN3cub18CUB_300001_SM_10006detail6reduce28DeviceReduceSingleTileKernelINS2_10policy_hubIdjN4cuda3std3__44plusIdEEE10Policy1000EPdSC_iS9_ddNS7_10__identityEEEvT0_T1_T2_T3_T4_T6_E12temp_storage+120];
	add.f64 	%fd235, %fd233, %fd234;
	ld.shared.f64 	%fd236, [_ZZN3cub18CUB_300001_SM_10006detail6reduce28DeviceReduceSingleTileKernelINS2_10policy_hubIdjN4cuda3std3__44plusIdEEE10Policy1000EPdSC_iS9_ddNS7_10__identityEEEvT0_T1_T2_T3_T4_T6_E12temp_storage+128];
	add.f64 	%fd237, %fd235, %fd236;
	ld.shared.f64 	%fd238, [_ZZN3cub18CUB_300001_SM_10006detail6reduce28DeviceReduceSingleTileKernelINS2_10policy_hubIdjN4cuda3std3__44plusIdEEE10Policy1000EPdSC_iS9_ddNS7_10__identityEEEvT0_T1_T2_T3_T4_T6_E12temp_storage+136];
	add.f64 	%fd239, %fd237, %fd238;
	ld.shared.f64 	%fd240, [_ZZN3cub18CUB_300001_SM_10006detail6reduce28DeviceReduceSingleTileKernelINS2_10policy_hubIdjN4cuda3std3__44plusIdEEE10Policy1000EPdSC_iS9_ddNS7_10__identityEEEvT0_T1_T2_T3_T4_T6_E12temp_storage+144];
	add.f64 	%fd241, %fd239, %fd240;
	ld.shared.f64 	%fd242, [_ZZN3cub18CUB_300001_SM_10006detail6reduce28DeviceReduceSingleTileKernelINS2_10policy_hubIdjN4cuda3std3__44plusIdEEE10Policy1000EPdSC_iS9_ddNS7_10__identityEEEvT0_T1_T2_T3_T4_T6_E12temp_storage+152];
	add.f64 	%fd243, %fd241, %fd242;
	ld.shared.f64 	%fd244, [_ZZN3cub18CUB_300001_SM_10006detail6reduce28DeviceReduceSingleTileKernelINS2_10policy_hubIdjN4cuda3std3__44plusIdEEE10Policy1000EPdSC_iS9_ddNS7_10__identityEEEvT0_T1_T2_T3_T4_T6_E12temp_storage+160];
	add.f64 	%fd245, %fd243, %fd244;
	ld.shared.f64 	%fd246, [_ZZN3cub18CUB_300001_SM_10006detail6reduce28DeviceReduceSingleTileKernelINS2_10policy_hubIdjN4cuda3std3__44plusIdEEE10Policy1000EPdSC_iS9_ddNS7_10__identityEEEvT0_T1_T2_T3_T4_T6_E12temp_storage+168];
	add.f64 	%fd247, %fd245, %fd246;
	ld.shared.f64 	%fd248, [_ZZN3cub18CUB_300001_SM_10006detail6reduce28DeviceReduceSingleTileKernelINS2_10policy_hubIdjN4cuda3std3__44plusIdEEE10Policy1000EPdSC_iS9_ddNS7_10__identityEEEvT0_T1_T2_T3_T4_T6_E12temp_storage+176];
	add.f64 	%fd263, %fd247, %fd248;
	bra.uni 	$L__BB3_37;
$L__BB3_17:
	// begin inline asm
	mov.u32 %r106, %laneid;
	// end inline asm
	and.b32  	%r157, %r1, 992;
	add.s32 	%r158, %r157, 32;
	setp.gt.s32 	%p26, %r158, %r36;
	not.b32 	%r159, %r157;
	add.s32 	%r160, %r36, %r159;
	selp.b32 	%r155, %r160, 31, %p26;
	mov.b64 	%rd87, %fd255;
	mov.b64 	{%r108, %r113}, %rd87;
	mov.b32 	%r114, 1;
	mov.b32 	%r156, -1;
	// begin inline asm
	shfl.sync.down.b32 %r107, %r108, %r114, %r155, %r156;
	// end inline asm
	// begin inline asm
	shfl.sync.down.b32 %r112, %r113, %r114, %r155, %r156;
	// end inline asm
	mov.b64 	%rd88, {%r107, %r112};
	mov.b64 	%fd129, %rd88;
	setp.lt.s32 	%p27, %r106, %r155;
	add.f64 	%fd130, %fd255, %fd129;
	selp.f64 	%fd131, %fd130, %fd255, %p27;
	mov.b64 	%rd89, %fd131;
	mov.b64 	{%r118, %r123}, %rd89;
	mov.b32 	%r124, 2;
	// begin inline asm
	shfl.sync.down.b32 %r117, %r118, %r124, %r155, %r156;
	// end inline asm
	// begin inline asm
	shfl.sync.down.b32 %r122, %r123, %r124, %r155, %r156;
	// end inline asm
	mov.b64 	%rd90, {%r117, %r122};
	mov.b64 	%fd132, %rd90;
	add.s32 	%r161, %r106, 2;
	setp.gt.s32 	%p28, %r161, %r155;
	add.f64 	%fd133, %fd131, %fd132;
	selp.f64 	%fd134, %fd131, %fd133, %p28;
	mov.b64 	%rd91, %fd134;
	mov.b64 	{%r128, %r133}, %rd91;
	mov.b32 	%r134, 4;
	// begin inline asm
	shfl.sync.down.b32 %r127, %r128, %r134, %r155, %r156;
	// end inline asm
	// begin inline asm
	shfl.sync.down.b32 %r132, %r133, %r134, %r155, %r156;
	// end inline asm
	mov.b64 	%rd92, {%r127, %r132};
	mov.b64 	%fd135, %rd92;
	add.s32 	%r162, %r106, 4;
	setp.gt.s32 	%p29, %r162, %r155;
	add.f64 	%fd136, %fd134, %fd135;
	selp.f64 	%fd137, %fd134, %fd136, %p29;
	mov.b64 	%rd93, %fd137;
	mov.b64 	{%r138, %r143}, %rd93;
	mov.b32 	%r144, 8;
	// begin inline asm
	shfl.sync.down.b32 %r137, %r138, %r144, %r155, %r156;
	// end inline asm
	// begin inline asm
	shfl.sync.down.b32 %r142, %r143, %r144, %r155, %r156;
	// end inline asm
	mov.b64 	%rd94, {%r137, %r142};
	mov.b64 	%fd138, %rd94;
	add.s32 	%r163, %r106, 8;
	setp.gt.s32 	%p30, %r163, %r155;
	add.f64 	%fd139, %fd137, %fd138;
	selp.f64 	%fd140, %fd137, %fd139, %p30;
	mov.b64 	%rd95, %fd140;
	mov.b64 	{%r148, %r153}, %rd95;
	mov.b32 	%r154, 16;
	// begin inline asm
	shfl.sync.down.b32 %r147, %r148, %r154, %r155, %r156;
	// end inline asm
	// begin inline asm
	shfl.sync.down.b32 %r152, %r153, %r154, %r155, %r156;
	// end inline asm
	mov.b64 	%rd96, {%r147, %r152};
	mov.b64 	%fd141, %rd96;
	add.s32 	%r164, %r106, 16;
	setp.gt.s32 	%p31, %r164, %r155;
	add.f64 	%fd142, %fd140, %fd141;
	selp.f64 	%fd263, %fd140, %fd142, %p31;
	setp.ne.s32 	%p32, %r106, 0;
	@%p32 bra 	$L__BB3_19;
	shr.u32 	%r165, %r1, 2;
	and.b32  	%r166, %r165, 248;
	mov.u32 	%r167, _ZZN3cub18CUB_300001_SM_10006detail6reduce28DeviceReduceSingleTileKernelINS2_10policy_hubIdjN4cuda3std3__44plusIdEEE10Policy1000EPdSC_iS9_ddNS7_10__identityEEEvT0_T1_T2_T3_T4_T6_E12temp_storage;
	add.s32 	%r168, %r167, %r166;
	st.shared.f64 	[%r168+24], %fd263;
$L__BB3_19:
	bar.sync 	0;
	setp.ne.s32 	%p33, %r1, 0;
	@%p33 bra 	$L__BB3_37;
	setp.gt.s32 	%p34, %r36, 32;
	ld.shared.f64 	%fd143, [_ZZN3cub18CUB_300001_SM_10006detail6reduce28DeviceReduceSingleTileKernelINS2_10policy_hubIdjN4cuda3std3__44plusIdEEE10Policy1000EPdSC_iS9_ddNS7_10__identityEEEvT0_T1_T2_T3_T4_T6_E12temp_storage+32];
	add.f64 	%fd144, %fd263, %fd143;
	selp.f64 	%fd145, %fd144, %fd263, %p34;
	setp.gt.s32 	%p35, %r36, 64;
	ld.shared.f64 	%fd146, [_ZZN3cub18CUB_300001_SM_10006detail6reduce28DeviceReduceSingleTileKernelINS2_10policy_hubIdjN4cuda3std3__44plusIdEEE10Policy1000EPdSC_iS9_ddNS7_10__identityEEEvT0_T1_T2_T3_T4_T6_E12temp_storage+40];
	add.f64 	%fd147, %fd146, %fd145;
	selp.f64 	%fd148, %fd147, %fd145, %p35;
	setp.gt.s32 	%p36, %r36, 96;
	ld.shared.f64 	%fd149, [_ZZN3cub18CUB_300001_SM_10006detail6reduce28DeviceReduceSingleTileKernelINS2_10policy_hubIdjN4cuda3std3__44plusIdEEE10Policy1000EPdSC_iS9_ddNS7_10__identityEEEvT0_T1_T2_T3_T4_T6_E12temp_storage+48];
	add.f64 	%fd150, %fd149, %fd148;
	selp.f64 	%fd151, %fd150, %fd148, %p36;
	setp.gt.s32 	%p37, %r36, 128;
	ld.shared.f64 	%fd152, [_ZZN3cub18CUB_300001_SM_10006detail6reduce28DeviceReduceSingleTileKernelINS2_10policy_hubIdjN4cuda3std3__44plusIdEEE10Policy1000EPdSC_iS9_ddNS7_10__identityEEEvT0_T1_T2_T3_T4_T6_E12temp_storage+56];
	add.f64 	%fd153, %fd152, %fd151;
	selp.f64 	%fd154, %fd153, %fd151, %p37;
	setp.gt.s32 	%p38, %r36, 160;
	ld.shared.f64 	%fd155, [_ZZN3cub18CUB_300001_SM_10006detail6reduce28DeviceReduceSingleTileKernelINS2_10policy_hubIdjN4cuda3std3__44plusIdEEE10Policy1000EPdSC_iS9_ddNS7_10__identityEEEvT0_T1_T2_T3_T4_T6_E12temp_storage+64];
	add.f64 	%fd156, %fd155, %fd154;
	selp.f64 	%fd157, %fd156, %fd154, %p38;
	setp.gt.s32 	%p39, %r36, 192;
	ld.shared.f64 	%fd158, [_ZZN3cub18CUB_300001_SM_10006detail6reduce28DeviceReduceSingleTileKernelINS2_10policy_hubIdjN4cuda3std3__44plusIdEEE10Policy1000EPdSC_iS9_ddNS7_10__identityEEEvT0_T1_T2_T3_T4_T6_E12temp_storage+72];
	add.f64 	%fd159, %fd158, %fd157;
	selp.f64 	%fd160, %fd159, %fd157, %p39;
	setp.gt.s32 	%p40, %r36, 224;
	ld.shared.f64 	%fd161, [_ZZN3cub18CUB_300001_SM_10006detail6reduce28DeviceReduceSingleTileKernelINS2_10policy_hubIdjN4cuda3std3__44plusIdEEE10Policy1000EPdSC_iS9_ddNS7_10__identityEEEvT0_T1_T2_T3_T4_T6_E12temp_storage+80];
	add.f64 	%fd162, %fd161, %fd160;
	selp.f64 	%fd163, %fd162, %fd160, %p40;
	setp.gt.s32 	%p41, %r36, 256;
	ld.shared.f64 	%fd164, [_ZZN3cub18CUB_300001_SM_10006detail6reduce28DeviceReduceSingleTileKernelINS2_10policy_hubIdjN4cuda3std3__44plusIdEEE10Policy1000EPdSC_iS9_ddNS7_10__identityEEEvT0_T1_T2_T3_T4_T6_E12temp_storage+88];
	add.f64 	%fd165, %fd164, %fd163;
	selp.f64 	%fd166, %fd165, %fd163, %p41;
	setp.gt.s32 	%p42, %r36, 288;
	ld.shared.f64 	%fd167, [_ZZN3cub18CUB_300001_SM_10006detail6reduce28DeviceReduceSingleTileKernelINS2_10policy_hubIdjN4cuda3std3__44plusIdEEE10Policy1000EPdSC_iS9_ddNS7_10__identityEEEvT0_T1_T2_T3_T4_T6_E12temp_storage+96];
	add.f64 	%fd168, %fd167, %fd166;
	selp.f64 	%fd169, %fd168, %fd166, %p42;
	setp.gt.s32 	%p43, %r36, 320;
	ld.shared.f64 	%fd170, [_ZZN3cub18CUB_300001_SM_10006detail6reduce28DeviceReduceSingleTileKernelINS2_10policy_hubIdjN4cuda3std3__44plusIdEEE10Policy1000EPdSC_iS9_ddNS7_10__identityEEEvT0_T1_T2_T3_T4_T6_E12temp_storage+104];
	add.f64 	%fd171, %fd170, %fd169;
	selp.f64 	%fd172, %fd171, %fd169, %p43;
	setp.gt.s32 	%p44, %r36, 352;
	ld.shared.f64 	%fd173, [_ZZN3cub18CUB_300001_SM_10006detail6reduce28DeviceReduceSingleTileKernelINS2_10policy_hubIdjN4cuda3std3__44plusIdEEE10Policy1000EPdSC_iS9_ddNS7_10__identityEEEvT0_T1_T2_T3_T4_T6_E12temp_storage+112];
	add.f64 	%fd174, %fd173, %fd172;
	selp.f64 	%fd175, %fd174, %fd172, %p44;
	setp.gt.s32 	%p45, %r36, 384;
	ld.shared.f64 	%fd176, [_ZZN3cub18CUB_300001_SM_10006detail6reduce28DeviceReduceSingleTileKernelINS2_10policy_hubIdjN4cuda3std3__44plusIdEEE10Policy1000EPdSC_iS9_ddNS7_10__identityEEEvT0_T1_T2_T3_T4_T6_E12temp_storage+120];
	add.f64 	%fd177, %fd176, %fd175;
	selp.f64 	%fd178, %fd177, %fd175, %p45;
	setp.gt.s32 	%p46, %r36, 416;
	ld.shared.f64 	%fd179, [_ZZN3cub18CUB_300001_SM_10006detail6reduce28DeviceReduceSingleTileKernelINS2_10policy_hubIdjN4cuda3std3__44plusIdEEE10Policy1000EPdSC_iS9_ddNS7_10__identityEEEvT0_T1_T2_T3_T4_T6_E12temp_storage+128];
	add.f64 	%fd180, %fd179, %fd178;
	selp.f64 	%fd181, %fd180, %fd178, %p46;
	setp.gt.s32 	%p47, %r36, 448;
	ld.shared.f64 	%fd182, [_ZZN3cub18CUB_300001_SM_10006detail6reduce28DeviceReduceSingleTileKernelINS2_10policy_hubIdjN4cuda3std3__44plusIdEEE10Policy1000EPdSC_iS9_ddNS7_10__identityEEEvT0_T1_T2_T3_T4_T6_E12temp_storage+136];
	add.f64 	%fd183, %fd182, %fd181;
	selp.f64 	%fd184, %fd183, %fd181, %p47;
	setp.gt.s32 	%p48, %r36, 480;
	ld.shared.f64 	%fd185, [_ZZN3cub18CUB_300001_SM_10006detail6reduce28DeviceReduceSingleTileKernelINS2_10policy_hubIdjN4cuda3std3__44plusIdEEE10Policy1000EPdSC_iS9_ddNS7_10__identityEEEvT0_T1_T2_T3_T4_T6_E12temp_storage+144];
	add.f64 	%fd186, %fd185, %fd184;
	selp.f64 	%fd187, %fd186, %fd184, %p48;
	setp.gt.s32 	%p49, %r36, 512;
	ld.shared.f64 	%fd188, [_ZZN3cub18CUB_300001_SM_10006detail6reduce28DeviceReduceSingleTileKernelINS2_10policy_hubIdjN4cuda3std3__44plusIdEEE10Policy1000EPdSC_iS9_ddNS7_10__identityEEEvT0_T1_T2_T3_T4_T6_E12temp_storage+152];
	add.f64 	%fd189, %fd188, %fd187;
	selp.f64 	%fd190, %fd189, %fd187, %p49;
	setp.gt.s32 	%p50, %r36, 544;
	ld.shared.f64 	%fd191, [_ZZN3cub18CUB_300001_SM_10006detail6reduce28DeviceReduceSingleTileKernelINS2_10policy_hubIdjN4cuda3std3__44plusIdEEE10Policy1000EPdSC_iS9_ddNS7_10__identityEEEvT0_T1_T2_T3_T4_T6_E12temp_storage+160];
	add.f64 	%fd192, %fd191, %fd190;
	selp.f64 	%fd193, %fd192, %fd190, %p50;
	setp.gt.s32 	%p51, %r36, 576;
	ld.shared.f64 	%fd194, [_ZZN3cub18CUB_300001_SM_10006detail6reduce28DeviceReduceSingleTileKernelINS2_10policy_hubIdjN4cuda3std3__44plusIdEEE10Policy1000EPdSC_iS9_ddNS7_10__identityEEEvT0_T1_T2_T3_T4_T6_E12temp_storage+168];
	add.f64 	%fd195, %fd194, %fd193;
	selp.f64 	%fd196, %fd195, %fd193, %p51;
	setp.gt.s32 	%p52, %r36, 608;
	ld.shared.f64 	%fd197, [_ZZN3cub18CUB_300001_SM_10006detail6reduce28DeviceReduceSingleTileKernelINS2_10policy_hubIdjN4cuda3std3__44plusIdEEE10Policy1000EPdSC_iS9_ddNS7_10__identityEEEvT0_T1_T2_T3_T4_T6_E12temp_storage+176];
	add.f64 	%fd198, %fd197, %fd196;
	selp.f64 	%fd263, %fd198, %fd196, %p52;
	bra.uni 	$L__BB3_37;
$L__BB3_21:
	mov.u32 	%r14, %tid.x;
	mul.wide.u32 	%rd27, %r14, 8;
	add.s64 	%rd12, %rd9, %rd27;
	// begin inline asm
	ld.global.nc.u64 %rd11, [%rd12];
	// end inline asm
	mov.b64 	%fd31, %rd11;
	add.s64 	%rd14, %rd12, 5120;
	// begin inline asm
	ld.global.nc.u64 %rd13, [%rd14];
	// end inline asm
	mov.b64 	%fd32, %rd13;
	add.s64 	%rd16, %rd12, 10240;
	// begin inline asm
	ld.global.nc.u64 %rd15, [%rd16];
	// end inline asm
	mov.b64 	%fd33, %rd15;
	add.s64 	%rd18, %rd12, 15360;
	// begin inline asm
	ld.global.nc.u64 %rd17, [%rd18];
	// end inline asm
	mov.b64 	%fd34, %rd17;
	add.s64 	%rd20, %rd12, 20480;
	// begin inline asm
	ld.global.nc.u64 %rd19, [%rd20];
	// end inline asm
	mov.b64 	%fd35, %rd19;
	add.s64 	%rd22, %rd12, 25600;
	// begin inline asm
	ld.global.nc.u64 %rd21, [%rd22];
	// end inline asm
	mov.b64 	%fd36, %rd21;
	add.s64 	%rd24, %rd12, 30720;
	// begin inline asm
	ld.global.nc.u64 %rd23, [%rd24];
	// end inline asm
	mov.b64 	%fd37, %rd23;
	add.s64 	%rd26, %rd12, 35840;
	// begin inline asm
	ld.global.nc.u64 %rd25, [%rd26];
	// end inline asm
	mov.b64 	%fd38, %rd25;
	add.f64 	%fd39, %fd31, %fd32;
	add.f64 	%fd40, %fd39, %fd33;
	add.f64 	%fd41, %fd40, %fd34;
	add.f64 	%fd42, %fd41, %fd35;
	add.f64 	%fd43, %fd42, %fd36;
	add.f64 	%fd44, %fd43, %fd37;
	add.f64 	%fd262, %fd44, %fd38;
	setp.lt.u32 	%p3, %r36, 10240;
	mov.b32 	%r232, 5120;
	@%p3 bra 	$L__BB3_25;
	add.s32 	%r15, %r36, -5120;
	mov.b32 	%r232, 5120;
$L__BB3_23:
	mul.wide.s32 	%rd44, %r232, 8;
	add.s64 	%rd29, %rd12, %rd44;
	// begin inline asm
	ld.global.nc.u64 %rd28, [%rd29];
	// end inline asm
	mov.b64 	%fd45, %rd28;
	add.s64 	%rd31, %rd29, 5120;
	// begin inline asm
	ld.global.nc.u64 %rd30, [%rd31];
	// end inline asm
	mov.b64 	%fd46, %rd30;
	add.s64 	%rd33, %rd29, 10240;
	// begin inline asm
	ld.global.nc.u64 %rd32, [%rd33];
	// end inline asm
	mov.b64 	%fd47, %rd32;
	add.s64 	%rd35, %rd29, 15360;
	// begin inline asm
	ld.global.nc.u64 %rd34, [%rd35];
	// end inline asm
	mov.b64 	%fd48, %rd34;
	add.s64 	%rd37, %rd29, 20480;
	// begin inline asm
	ld.global.nc.u64 %rd36, [%rd37];
	// end inline asm
	mov.b64 	%fd49, %rd36;
	add.s64 	%rd39, %rd29, 25600;
	// begin inline asm
	ld.global.nc.u64 %rd38, [%rd39];
	// end inline asm
	mov.b64 	%fd50, %rd38;
	add.s64 	%rd41, %rd29, 30720;
	// begin inline asm
	ld.global.nc.u64 %rd40, [%rd41];
	// end inline asm
	mov.b64 	%fd51, %rd40;
	add.s64 	%rd43, %rd29, 35840;
	// begin inline asm
	ld.global.nc.u64 %rd42, [%rd43];
	// end inline asm
	mov.b64 	%fd52, %rd42;
	add.f64 	%fd53, %fd262, %fd45;
	add.f64 	%fd54, %fd53, %fd46;
	add.f64 	%fd55, %fd54, %fd47;
	add.f64 	%fd56, %fd55, %fd48;
	add.f64 	%fd57, %fd56, %fd49;
	add.f64 	%fd58, %fd57, %fd50;
	add.f64 	%fd59, %fd58, %fd51;
	add.f64 	%fd262, %fd59, %fd52;
	sub.s32 	%r39, %r36, %r232;
	setp.lt.s32 	%p4, %r39, 5120;
	@%p4 bra 	$L__BB3_33;
	add.s32 	%r232, %r232, 5120;
	setp.le.s32 	%p5, %r232, %r15;
	@%p5 bra 	$L__BB3_23;
$L__BB3_25:
	setp.le.s32 	%p6, %r36, %r232;
	@%p6 bra 	$L__BB3_33;
	sub.s32 	%r19, %r36, %r232;
	setp.ge.s32 	%p7, %r14, %r19;
	@%p7 bra 	$L__BB3_33;
	not.b32 	%r40, %r14;
	add.s32 	%r41, %r36, %r40;
	sub.s32 	%r20, %r41, %r232;
	mul.hi.u32 	%r42, %r20, -858993459;
	shr.u32 	%r43, %r42, 9;
	add.s32 	%r21, %r43, 1;
	and.b32  	%r44, %r43, 3;
	setp.eq.s32 	%p8, %r44, 3;
	mov.u32 	%r236, %r14;
	@%p8 bra 	$L__BB3_30;
	add.s32 	%r234, %r14, %r232;
	and.b32  	%r45, %r21, 3;
	neg.s32 	%r233, %r45;
	mov.u32 	%r236, %r14;
$L__BB3_29:
	.pragma "nounroll";
	mul.wide.u32 	%rd47, %r234, 8;
	add.s64 	%rd46, %rd9, %rd47;
	// begin inline asm
	ld.global.nc.u64 %rd45, [%rd46];
	// end inline asm
	mov.b64 	%fd61, %rd45;
	add.f64 	%fd262, %fd262, %fd61;
	add.s32 	%r236, %r236, 640;
	add.s32 	%r234, %r234, 640;
	add.s32 	%r233, %r233, 1;
	setp.ne.s32 	%p9, %r233, 0;
	@%p9 bra 	$L__BB3_29;
$L__BB3_30:
	setp.lt.u32 	%p10, %r20, 1920;
	@%p10 bra 	$L__BB3_33;
	cvt.u64.u32 	%rd48, %r236;
	cvt.u64.u32 	%rd49, %r232;
	add.s64 	%rd50, %rd48, %rd49;
	shl.b64 	%rd51, %rd50, 3;
	add.s64 	%rd52, %rd51, %rd9;
	add.s64 	%rd108, %rd52, 10240;
	add.s32 	%r237, %r236, %r232;
$L__BB3_32:
	mul.wide.u32 	%rd61, %r237, 8;
	add.s64 	%rd54, %rd9, %rd61;
	// begin inline asm
	ld.global.nc.u64 %rd53, [%rd54];
	// end inline asm
	mov.b64 	%fd62, %rd53;
	add.f64 	%fd63, %fd262, %fd62;
	add.s64 	%rd56, %rd108, -5120;
	// begin inline asm
	ld.global.nc.u64 %rd55, [%rd56];
	// end inline asm
	mov.b64 	%fd64, %rd55;
	add.f64 	%fd65, %fd63, %fd64;
	// begin inline asm
	ld.global.nc.u64 %rd57, [%rd108];
	// end inline asm
	mov.b64 	%fd66, %rd57;
	add.f64 	%fd67, %fd65, %fd66;
	add.s64 	%rd60, %rd108, 5120;
	// begin inline asm
	ld.global.nc.u64 %rd59, [%rd60];
	// end inline asm
	mov.b64 	%fd68, %rd59;
	add.f64 	%fd262, %fd67, %fd68;
	add.s32 	%r236, %r236, 2560;
	add.s64 	%rd108, %rd108, 20480;
	add.s32 	%r237, %r237, 2560;
	setp.lt.s32 	%p11, %r236, %r19;
	@%p11 bra 	$L__BB3_32;
$L__BB3_33:
	// begin inline asm
	mov.u32 %r46, %laneid;
	// end inline asm
	mov.b64 	%rd62, %fd262;
	mov.b64 	{%r48, %r53}, %rd62;
	mov.b32 	%r54, 1;
	mov.b32 	%r95, 31;
	mov.b32 	%r96, -1;
	// begin inline asm
	shfl.sync.down.b32 %r47, %r48, %r54, %r95, %r96;
	// end inline asm
	// begin inline asm
	shfl.sync.down.b32 %r52, %r53, %r54, %r95, %r96;
	// end inline asm
	mov.b64 	%rd63, {%r47, %r52};
	mov.b64 	%fd69, %rd63;
	setp.gt.s32 	%p12, %r46, 30;
	add.f64 	%fd70, %fd262, %fd69;
	selp.f64 	%fd71, %fd262, %fd70, %p12;
	mov.b64 	%rd64, %fd71;
	mov.b64 	{%r58, %r63}, %rd64;
	mov.b32 	%r64, 2;
	// begin inline asm
	shfl.sync.down.b32 %r57, %r58, %r64, %r95, %r96;
	// end inline asm
	// begin inline asm
	shfl.sync.down.b32 %r62, %r63, %r64, %r95, %r96;
	// end inline asm
	mov.b64 	%rd65, {%r57, %r62};
	mov.b64 	%fd72, %rd65;
	setp.gt.s32 	%p13, %r46, 29;
	add.f64 	%fd73, %fd71, %fd72;
	selp.f64 	%fd74, %fd71, %fd73, %p13;
	mov.b64 	%rd66, %fd74;
	mov.b64 	{%r68, %r73}, %rd66;
	mov.b32 	%r74, 4;
	// begin inline asm
	shfl.sync.down.b32 %r67, %r68, %r74, %r95, %r96;
	// end inline asm
	// begin inline asm
	shfl.sync.down.b32 %r72, %r73, %r74, %r95, %r96;
	// end inline asm
	mov.b64 	%rd67, {%r67, %r72};
	mov.b64 	%fd75, %rd67;
	setp.gt.s32 	%p14, %r46, 27;
	add.f64 	%fd76, %fd74, %fd75;
	selp.f64 	%fd77, %fd74, %fd76, %p14;
	mov.b64 	%rd68, %fd77;
	mov.b64 	{%r78, %r83}, %rd68;
	mov.b32 	%r84, 8;
	// begin inline asm
	shfl.sync.down.b32 %r77, %r78, %r84, %r95, %r96;
	// end inline asm
	// begin inline asm
	shfl.sync.down.b32 %r82, %r83, %r84, %r95, %r96;
	// end inline asm
	mov.b64 	%rd69, {%r77, %r82};
	mov.b64 	%fd78, %rd69;
	setp.gt.s32 	%p15, %r46, 23;
	add.f64 	%fd79, %fd77, %fd78;
	selp.f64 	%fd80, %fd77, %fd79, %p15;
	mov.b64 	%rd70, %fd80;
	mov.b64 	{%r88, %r93}, %rd70;
	mov.b32 	%r94, 16;
	// begin inline asm
	shfl.sync.down.b32 %r87, %r88, %r94, %r95, %r96;
	// end inline asm
	// begin inline asm
	shfl.sync.down.b32 %r92, %r93, %r94, %r95, %r96;
	// end inline asm
	mov.b64 	%rd71, {%r87, %r92};
	mov.b64 	%fd81, %rd71;
	setp.gt.s32 	%p16, %r46, 15;
	add.f64 	%fd26, %fd80, %fd81;
	selp.f64 	%fd263, %fd80, %fd26, %p16;
	setp.ne.s32 	%p17, %r46, 0;
	@%p17 bra 	$L__BB3_35;
	shr.u32 	%r97, %r14, 2;
	and.b32  	%r98, %r97, 248;
	mov.u32 	%r99, _ZZN3cub18CUB_300001_SM_10006detail6reduce28DeviceReduceSingleTileKernelINS2_10policy_hubIdjN4cuda3std3__44plusIdEEE10Policy1000EPdSC_iS9_ddNS7_10__identityEEEvT0_T1_T2_T3_T4_T6_E12temp_storage;
	add.s32 	%r100, %r99, %r98;
	st.shared.f64 	[%r100+24], %fd26;
$L__BB3_35:
	bar.sync 	0;
	setp.ne.s32 	%p18, %r14, 0;
	@%p18 bra 	$L__BB3_37;
	ld.shared.f64 	%fd82, [_ZZN3cub18CUB_300001_SM_10006detail6reduce28DeviceReduceSingleTileKernelINS2_10policy_hubIdjN4cuda3std3__44plusIdEEE10Policy1000EPdSC_iS9_ddNS7_10__identityEEEvT0_T1_T2_T3_T4_T6_E12temp_storage+32];
	add.f64 	%fd83, %fd263, %fd82;
	ld.shared.f64 	%fd84, [_ZZN3cub18CUB_300001_SM_10006detail6reduce28DeviceReduceSingleTileKernelINS2_10policy_hubIdjN4cuda3std3__44plusIdEEE10Policy1000EPdSC_iS9_ddNS7_10__identityEEEvT0_T1_T2_T3_T4_T6_E12temp_storage+40];
	add.f64 	%fd85, %fd83, %fd84;
	ld.shared.f64 	%fd86, [_ZZN3cub18CUB_300001_SM_10006detail6reduce28DeviceReduceSingleTileKernelINS2_10policy_hubIdjN4cuda3std3__44plusIdEEE10Policy1000EPdSC_iS9_ddNS7_10__identityEEEvT0_T1_T2_T3_T4_T6_E12temp_storage+48];
	add.f64 	%fd87, %fd85, %fd86;
	ld.shared.f64 	%fd88, [_ZZN3cub18CUB_300001_SM_10006detail6reduce28DeviceReduceSingleTileKernelINS2_10policy_hubIdjN4cuda3std3__44plusIdEEE10Policy1000EPdSC_iS9_ddNS7_10__identityEEEvT0_T1_T2_T3_T4_T6_E12temp_storage+56];
	add.f64 	%fd89, %fd87, %fd88;
	ld.shared.f64 	%fd90, [_ZZN3cub18CUB_300001_SM_10006detail6reduce28DeviceReduceSingleTileKernelINS2_10policy_hubIdjN4cuda3std3__44plusIdEEE10Policy1000EPdSC_iS9_ddNS7_10__identityEEEvT0_T1_T2_T3_T4_T6_E12temp_storage+64];
	add.f64 	%fd91, %fd89, %fd90;
	ld.shared.f64 	%fd92, [_ZZN3cub18CUB_300001_SM_10006detail6reduce28DeviceReduceSingleTileKernelINS2_10policy_hubIdjN4cuda3std3__44plusIdEEE10Policy1000EPdSC_iS9_ddNS7_10__identityEEEvT0_T1_T2_T3_T4_T6_E12temp_storage+72];
	add.f64 	%fd93, %fd91, %fd92;
	ld.shared.f64 	%fd94, [_ZZN3cub18CUB_300001_SM_10006detail6reduce28DeviceReduceSingleTileKernelINS2_10policy_hubIdjN4cuda3std3__44plusIdEEE10Policy1000EPdSC_iS9_ddNS7_10__identityEEEvT0_T1_T2_T3_T4_T6_E12temp_storage+80];
	add.f64 	%fd95, %fd93, %fd94;
	ld.shared.f64 	%fd96, [_ZZN3cub18CUB_300001_SM_10006detail6reduce28DeviceReduceSingleTileKernelINS2_10policy_hubIdjN4cuda3std3__44plusIdEEE10Policy1000EPdSC_iS9_ddNS7_10__identityEEEvT0_T1_T2_T3_T4_T6_E12temp_storage+88];
	add.f64 	%fd97, %fd95, %fd96;
	ld.shared.f64 	%fd98, [_ZZN3cub18CUB_300001_SM_10006detail6reduce28DeviceReduceSingleTileKernelINS2_10policy_hubIdjN4cuda3std3__44plusIdEEE10Policy1000EPdSC_iS9_ddNS7_10__identityEEEvT0_T1_T2_T3_T4_T6_E12temp_storage+96];
	add.f64 	%fd99, %fd97, %fd98;
	ld.shared.f64 	%fd100, [_ZZN3cub18CUB_300001_SM_10006detail6reduce28DeviceReduceSingleTileKernelINS2_10policy_hubIdjN4cuda3std3__44plusIdEEE10Policy1000EPdSC_iS9_ddNS7_10__identityEEEvT0_T1_T2_T3_T4_T6_E12temp_storage+104];
	add.f64 	%fd101, %fd99, %fd100;
	ld.shared.f64 	%fd102, [_ZZN3cub18CUB_300001_SM_10006detail6reduce28DeviceReduceSingleTileKernelINS2_10policy_hubIdjN4cuda3std3__44plusIdEEE10Policy1000EPdSC_iS9_ddNS7_10__identityEEEvT0_T1_T2_T3_T4_T6_E12temp_storage+112];
	add.f64 	%fd103, %fd101, %fd102;
	ld.shared.f64 	%fd104, [_ZZN3cub18CUB_300001_SM_10006detail6reduce28DeviceReduceSingleTileKernelINS2_10policy_hubIdjN4cuda3std3__44plusIdEEE10Policy1000EPdSC_iS9_ddNS7_10__identityEEEvT0_T1_T2_T3_T4_T6_E12temp_storage+120];
	add.f64 	%fd105, %fd103, %fd104;
	ld.shared.f64 	%fd106, [_ZZN3cub18CUB_300001_SM_10006detail6reduce28DeviceReduceSingleTileKernelINS2_10policy_hubIdjN4cuda3std3__44plusIdEEE10Policy1000EPdSC_iS9_ddNS7_10__identityEEEvT0_T1_T2_T3_T4_T6_E12temp_storage+128];
	add.f64 	%fd107, %fd105, %fd106;
	ld.shared.f64 	%fd108, [_ZZN3cub18CUB_300001_SM_10006detail6reduce28DeviceReduceSingleTileKernelINS2_10policy_hubIdjN4cuda3std3__44plusIdEEE10Policy1000EPdSC_iS9_ddNS7_10__identityEEEvT0_T1_T2_T3_T4_T6_E12temp_storage+136];
	add.f64 	%fd109, %fd107, %fd108;
	ld.shared.f64 	%fd110, [_ZZN3cub18CUB_300001_SM_10006detail6reduce28DeviceReduceSingleTileKernelINS2_10policy_hubIdjN4cuda3std3__44plusIdEEE10Policy1000EPdSC_iS9_ddNS7_10__identityEEEvT0_T1_T2_T3_T4_T6_E12temp_storage+144];
	add.f64 	%fd111, %fd109, %fd110;
	ld.shared.f64 	%fd112, [_ZZN3cub18CUB_300001_SM_10006detail6reduce28DeviceReduceSingleTileKernelINS2_10policy_hubIdjN4cuda3std3__44plusIdEEE10Policy1000EPdSC_iS9_ddNS7_10__identityEEEvT0_T1_T2_T3_T4_T6_E12temp_storage+152];
	add.f64 	%fd113, %fd111, %fd112;
	ld.shared.f64 	%fd114, [_ZZN3cub18CUB_300001_SM_10006detail6reduce28DeviceReduceSingleTileKernelINS2_10policy_hubIdjN4cuda3std3__44plusIdEEE10Policy1000EPdSC_iS9_ddNS7_10__identityEEEvT0_T1_T2_T3_T4_T6_E12temp_storage+160];
	add.f64 	%fd115, %fd113, %fd114;
	ld.shared.f64 	%fd116, [_ZZN3cub18CUB_300001_SM_10006detail6reduce28DeviceReduceSingleTileKernelINS2_10policy_hubIdjN4cuda3std3__44plusIdEEE10Policy1000EPdSC_iS9_ddNS7_10__identityEEEvT0_T1_T2_T3_T4_T6_E12temp_storage+168];
	add.f64 	%fd117, %fd115, %fd116;
	ld.shared.f64 	%fd118, [_ZZN3cub18CUB_300001_SM_10006detail6reduce28DeviceReduceSingleTileKernelINS2_10policy_hubIdjN4cuda3std3__44plusIdEEE10Policy1000EPdSC_iS9_ddNS7_10__identityEEEvT0_T1_T2_T3_T4_T6_E12temp_storage+176];
	add.f64 	%fd263, %fd117, %fd118;
$L__BB3_37:
	mov.u32 	%r224, %tid.x;
	setp.ne.s32 	%p60, %r224, 0;
	@%p60 bra 	$L__BB3_39;
	add.f64 	%fd249, %fd30, %fd263;
	st.global.f64 	[%rd1], %fd249;
$L__BB3_39:
	ret;

}
	// .globl	_ZN3cub18CUB_300001_SM_10006detail6reduce28DeviceReduceSingleTileKernelINS2_10policy_hubIdyN4cuda3std3__44plusIdEEE10Policy1000EN6thrust24THRUST_300001_SM_1000_NS10device_ptrIdEEPdyS9_ddNS7_10__identityEEEvT0_T1_T2_T3_T4_T6_
.visible .entry _ZN3cub18CUB_300001_SM_10006detail6reduce28DeviceReduceSingleTileKernelINS2_10policy_hubIdyN4cuda3std3__44plusIdEEE10Policy1000EN6thrust24THRUST_300001_SM_1000_NS10device_ptrIdEEPdyS9_ddNS7_10__identityEEEvT0_T1_T2_T3_T4_T6_(
	.param .align 8 .b8 _ZN3cub18CUB_300001_SM_10006detail6reduce28DeviceReduceSingleTileKernelINS2_10policy_hubIdyN4cuda3std3__44plusIdEEE10Policy1000EN6thrust24THRUST_300001_SM_1000_NS10device_ptrIdEEPdyS9_ddNS7_10__identityEEEvT0_T1_T2_T3_T4_T6__param_0[8],
	.param .u64 .ptr .align 1 _ZN3cub18CUB_300001_SM_10006detail6reduce28DeviceReduceSingleTileKernelINS2_10policy_hubIdyN4cuda3std3__44plusIdEEE10Policy1000EN6thrust24THRUST_300001_SM_1000_NS10device_ptrIdEEPdyS9_ddNS7_10__identityEEEvT0_T1_T2_T3_T4_T6__param_1,
	.param .u64 _ZN3cub18CUB_300001_SM_10006detail6reduce28DeviceReduceSingleTileKernelINS2_10policy_hubIdyN4cuda3std3__44plusIdEEE10Policy1000EN6thrust24THRUST_300001_SM_1000_NS10device_ptrIdEEPdyS9_ddNS7_10__identityEEEvT0_T1_T2_T3_T4_T6__param_2,
	.param .align 1 .b8 _ZN3cub18CUB_300001_SM_10006detail6reduce28DeviceReduceSingleTileKernelINS2_10policy_hubIdyN4cuda3std3__44plusIdEEE10Policy1000EN6thrust24THRUST_300001_SM_1000_NS10device_ptrIdEEPdyS9_ddNS7_10__identityEEEvT0_T1_T2_T3_T4_T6__param_3[1],
	.param .f64 _ZN3cub18CUB_300001_SM_10006detail6reduce28DeviceReduceSingleTileKernelINS2_10policy_hubIdyN4cuda3std3__44plusIdEEE10Policy1000EN6thrust24THRUST_300001_SM_1000_NS10device_ptrIdEEPdyS9_ddNS7_10__identityEEEvT0_T1_T2_T3_T4_T6__param_4,
	.param .align 1 .b8 _ZN3cub18CUB_300001_SM_10006detail6reduce28DeviceReduceSingleTileKernelINS2_10policy_hubIdyN4cuda3std3__44plusIdEEE10Policy1000EN6thrust24THRUST_300001_SM_1000_NS10device_ptrIdEEPdyS9_ddNS7_10__identityEEEvT0_T1_T2_T3_T4_T6__param_5[1]
)
.maxntid 512
.minnctapersm 1
{
	.reg .pred 	%p<67>;
	.reg .b32 	%r<246>;
	.reg .b64 	%rd<86>;
	.reg .b64 	%fd<348>;
	// demoted variable
	.shared .align 8 .b8 _ZZN3cub18CUB_300001_SM_10006detail6reduce28DeviceReduceSingleTileKernelINS2_10policy_hubIdyN4cuda3std3__44plusIdEEE10Policy1000EN6thrust24THRUST_300001_SM_1000_NS10device_ptrIdEEPdyS9_ddNS7_10__identityEEEvT0_T1_T2_T3_T4_T6_E12temp_storage[152];
	ld.param.u64 	%rd18, [_ZN3cub18CUB_300001_SM_10006detail6reduce28DeviceReduceSingleTileKernelINS2_10policy_hubIdyN4cuda3std3__44plusIdEEE10Policy1000EN6thrust24THRUST_300001_SM_1000_NS10device_ptrIdEEPdyS9_ddNS7_10__identityEEEvT0_T1_T2_T3_T4_T6__param_0];
	ld.param.u64 	%rd20, [_ZN3cub18CUB_300001_SM_10006detail6reduce28DeviceReduceSingleTileKernelINS2_10policy_hubIdyN4cuda3std3__44plusIdEEE10Policy1000EN6thrust24THRUST_300001_SM_1000_NS10device_ptrIdEEPdyS9_ddNS7_10__identityEEEvT0_T1_T2_T3_T4_T6__param_1];
	ld.param.u64 	%rd19, [_ZN3cub18CUB_300001_SM_10006detail6reduce28DeviceReduceSingleTileKernelINS2_10policy_hubIdyN4cuda3std3__44plusIdEEE10Policy1000EN6thrust24THRUST_300001_SM_1000_NS10device_ptrIdEEPdyS9_ddNS7_10__identityEEEvT0_T1_T2_T3_T4_T6__param_2];
	ld.param.f64 	%fd42, [_ZN3cub18CUB_300001_SM_10006detail6reduce28DeviceReduceSingleTileKernelINS2_10policy_hubIdyN4cuda3std3__44plusIdEEE10Policy1000EN6thrust24THRUST_300001_SM_1000_NS10device_ptrIdEEPdyS9_ddNS7_10__identityEEEvT0_T1_T2_T3_T4_T6__param_4];
	cvta.to.global.u64 	%rd1, %rd20;
	setp.ne.s64 	%p1, %rd19, 0;
	@%p1 bra 	$L__BB4_3;
	mov.u32 	%r231, %tid.x;
	setp.ne.s32 	%p66, %r231, 0;
	@%p66 bra 	$L__BB4_51;
	st.global.f64 	[%rd1], %fd42;
	bra.uni 	$L__BB4_51;
$L__BB4_3:
	cvta.to.global.u64 	%rd2, %rd18;
	setp.gt.u64 	%p2, %rd19, 3583;
	@%p2 bra 	$L__BB4_28;
	cvt.u32.u64 	%r1, %rd19;
	mov.u32 	%r2, %tid.x;
	setp.ge.u32 	%p24, %r2, %r1;
	mov.f64 	%fd335, 0d0000000000000000;
	mov.u32 	%r235, %r2;
	@%p24 bra 	$L__BB4_6;
	mul.wide.u32 	%rd51, %r2, 8;
	add.s64 	%rd52, %rd2, %rd51;
	ld.global.f64 	%fd335, [%rd52];
	add.s32 	%r235, %r2, 512;
$L__BB4_6:
	setp.ge.u32 	%p25, %r235, %r1;
	@%p25 bra 	$L__BB4_19;
	not.b32 	%r108, %r235;
	add.s32 	%r109, %r108, %r1;
	shr.u32 	%r110, %r109, 9;
	add.s32 	%r5, %r110, 1;
	and.b32  	%r6, %r5, 15;
	setp.lt.u32 	%p26, %r109, 7680;
	@%p26 bra 	$L__BB4_10;
	and.b32  	%r111, %r5, 16777200;
	neg.s32 	%r233, %r111;
	mul.wide.u32 	%rd53, %r235, 8;
	add.s64 	%rd54, %rd53, %rd2;
	add.s64 	%rd81, %rd54, 32768;
$L__BB4_9:
	.pragma "nounroll";
	ld.global.f64 	%fd169, [%rd81+-32768];
	add.f64 	%fd170, %fd335, %fd169;
	ld.global.f64 	%fd171, [%rd81+-28672];
	add.f64 	%fd172, %fd170, %fd171;
	ld.global.f64 	%fd173, [%rd81+-24576];
	add.f64 	%fd174, %fd172, %fd173;
	ld.global.f64 	%fd175, [%rd81+-20480];
	add.f64 	%fd176, %fd174, %fd175;
	ld.global.f64 	%fd177, [%rd81+-16384];
	add.f64 	%fd178, %fd176, %fd177;
	ld.global.f64 	%fd179, [%rd81+-12288];
	add.f64 	%fd180, %fd178, %fd179;
	ld.global.f64 	%fd181, [%rd81+-8192];
	add.f64 	%fd182, %fd180, %fd181;
	ld.global.f64 	%fd183, [%rd81+-4096];
	add.f64 	%fd184, %fd182, %fd183;
	ld.global.f64 	%fd185, [%rd81];
	add.f64 	%fd186, %fd184, %fd185;
	ld.global.f64 	%fd187, [%rd81+4096];
	add.f64 	%fd188, %fd186, %fd187;
	ld.global.f64 	%fd189, [%rd81+8192];
	add.f64 	%fd190, %fd188, %fd189;
	ld.global.f64 	%fd191, [%rd81+12288];
	add.f64 	%fd192, %fd190, %fd191;
	ld.global.f64 	%fd193, [%rd81+16384];
	add.f64 	%fd194, %fd192, %fd193;
	ld.global.f64 	%fd195, [%rd81+20480];
	add.f64 	%fd196, %fd194, %fd195;
	ld.global.f64 	%fd197, [%rd81+24576];
	add.f64 	%fd198, %fd196, %fd197;
	ld.global.f64 	%fd199, [%rd81+28672];
	add.f64 	%fd335, %fd198, %fd199;
	add.s32 	%r235, %r235, 8192;
	add.s32 	%r233, %r233, 16;
	add.s64 	%rd81, %rd81, 65536;
	setp.ne.s32 	%p27, %r233, 0;
	@%p27 bra 	$L__BB4_9;
$L__BB4_10:
	setp.eq.s32 	%p28, %r6, 0;
	@%p28 bra 	$L__BB4_19;
	and.b32  	%r13, %r5, 7;
	setp.lt.u32 	%p29, %r6, 8;
	@%p29 bra 	$L__BB4_13;
	mul.wide.s32 	%rd55, %r235, 8;
	add.s64 	%rd56, %rd2, %rd55;
	ld.global.f64 	%fd201, [%rd56];
	add.f64 	%fd202, %fd335, %fd201;
	ld.global.f64 	%fd203, [%rd56+4096];
	add.f64 	%fd204, %fd202, %fd203;
	ld.global.f64 	%fd205, [%rd56+8192];
	add.f64 	%fd206, %fd204, %fd205;
	ld.global.f64 	%fd207, [%rd56+12288];
	add.f64 	%fd208, %fd206, %fd207;
	ld.global.f64 	%fd209, [%rd56+16384];
	add.f64 	%fd210, %fd208, %fd209;
	ld.global.f64 	%fd211, [%rd56+20480];
	add.f64 	%fd212, %fd210, %fd211;
	ld.global.f64 	%fd213, [%rd56+24576];
	add.f64 	%fd214, %fd212, %fd213;
	ld.global.f64 	%fd215, [%rd56+28672];
	add.f64 	%fd335, %fd214, %fd215;
	add.s32 	%r235, %r235, 4096;
$L__BB4_13:
	setp.eq.s32 	%p30, %r13, 0;
	@%p30 bra 	$L__BB4_19;
	and.b32  	%r16, %r5, 3;
	setp.lt.u32 	%p31, %r13, 4;
	@%p31 bra 	$L__BB4_16;
	mul.wide.s32 	%rd57, %r235, 8;
	add.s64 	%rd58, %rd2, %rd57;
	ld.global.f64 	%fd217, [%rd58];
	add.f64 	%fd218, %fd335, %fd217;
	ld.global.f64 	%fd219, [%rd58+4096];
	add.f64 	%fd220, %fd218, %fd219;
	ld.global.f64 	%fd221, [%rd58+8192];
	add.f64 	%fd222, %fd220, %fd221;
	ld.global.f64 	%fd223, [%rd58+12288];
	add.f64 	%fd335, %fd222, %fd223;
	add.s32 	%r235, %r235, 2048;
$L__BB4_16:
	setp.eq.s32 	%p32, %r16, 0;
	@%p32 bra 	$L__BB4_19;
	neg.s32 	%r238, %r16;
$L__BB4_18:
	.pragma "nounroll";
	mul.wide.s32 	%rd59, %r235, 8;
	add.s64 	%rd60, %rd2, %rd59;
	ld.global.f64 	%fd224, [%rd60];
	add.f64 	%fd335, %fd335, %fd224;
	add.s32 	%r235, %r235, 512;
	add.s32 	%r238, %r238, 1;
	setp.ne.s32 	%p33, %r238, 0;
	@%p33 bra 	$L__BB4_18;
$L__BB4_19:
	setp.lt.u64 	%p34, %rd19, 512;
	@%p34 bra 	$L__BB4_24;
	// begin inline asm
	mov.u32 %r175, %laneid;
	// end inline asm
	mov.b64 	%rd71, %fd335;
	mov.b64 	{%r177, %r182}, %rd71;
	mov.b32 	%r183, 1;
	mov.b32 	%r224, 31;
	mov.b32 	%r225, -1;
	// begin inline asm
	shfl.sync.down.b32 %r176, %r177, %r183, %r224, %r225;
	// end inline asm
	// begin inline asm
	shfl.sync.down.b32 %r181, %r182, %r183, %r224, %r225;
	// end inline asm
	mov.b64 	%rd72, {%r176, %r181};
	mov.b64 	%fd283, %rd72;
	setp.gt.s32 	%p58, %r175, 30;
	add.f64 	%fd284, %fd335, %fd283;
	selp.f64 	%fd285, %fd335, %fd284, %p58;
	mov.b64 	%rd73, %fd285;
	mov.b64 	{%r187, %r192}, %rd73;
	mov.b32 	%r193, 2;
	// begin inline asm
	shfl.sync.down.b32 %r186, %r187, %r193, %r224, %r225;
	// end inline asm
	// begin inline asm
	shfl.sync.down.b32 %r191, %r192, %r193, %r224, %r225;
	// end inline asm
	mov.b64 	%rd74, {%r186, %r191};
	mov.b64 	%fd286, %rd74;
	setp.gt.s32 	%p59, %r175, 29;
	add.f64 	%fd287, %fd285, %fd286;
	selp.f64 	%fd288, %fd285, %fd287, %p59;
	mov.b64 	%rd75, %fd288;
	mov.b64 	{%r197, %r202}, %rd75;
	mov.b32 	%r203, 4;
	// begin inline asm
	shfl.sync.down.b32 %r196, %r197, %r203, %r224, %r225;
	// end inline asm
	// begin inline asm
	shfl.sync.down.b32 %r201, %r202, %r203, %r224, %r225;
	// end inline asm
	mov.b64 	%rd76, {%r196, %r201};
	mov.b64 	%fd289, %rd76;
	setp.gt.s32 	%p60, %r175, 27;
	add.f64 	%fd290, %fd288, %fd289;
	selp.f64 	%fd291, %fd288, %fd290, %p60;
	mov.b64 	%rd77, %fd291;
	mov.b64 	{%r207, %r212}, %rd77;
	mov.b32 	%r213, 8;
	// begin inline asm
	shfl.sync.down.b32 %r206, %r207, %r213, %r224, %r225;
	// end inline asm
	// begin inline asm
	shfl.sync.down.b32 %r211, %r212, %r213, %r224, %r225;
	// end inline asm
	mov.b64 	%rd78, {%r206, %r211};
	mov.b64 	%fd292, %rd78;
	setp.gt.s32 	%p61, %r175, 23;
	add.f64 	%fd293, %fd291, %fd292;
	selp.f64 	%fd294, %fd291, %fd293, %p61;
	mov.b64 	%rd79, %fd294;
	mov.b64 	{%r217, %r222}, %rd79;
	mov.b32 	%r223, 16;
	// begin inline asm
	shfl.sync.down.b32 %r216, %r217, %r223, %r224, %r225;
	// end inline asm
	// begin inline asm
	shfl.sync.down.b32 %r221, %r222, %r223, %r224, %r225;
	// end inline asm
	mov.b64 	%rd80, {%r216, %r221};
	mov.b64 	%fd295, %rd80;
	setp.gt.s32 	%p62, %r175, 15;
	add.f64 	%fd16, %fd294, %fd295;
	selp.f64 	%fd347, %fd294, %fd16, %p62;
	setp.ne.s32 	%p63, %r175, 0;
	@%p63 bra 	$L__BB4_22;
	shr.u32 	%r226, %r2, 2;
	and.b32  	%r227, %r226, 248;
	mov.u32 	%r228, _ZZN3cub18CUB_300001_SM_10006detail6reduce28DeviceReduceSingleTileKernelINS2_10policy_hubIdyN4cuda3std3__44plusIdEEE10Policy1000EN6thrust24THRUST_300001_SM_1000_NS10device_ptrIdEEPdyS9_ddNS7_10__identityEEEvT0_T1_T2_T3_T4_T6_E12temp_storage;
	add.s32 	%r229, %r228, %r227;
	st.shared.f64 	[%r229+16], %fd16;
$L__BB4_22:
	bar.sync 	0;
	setp.ne.s32 	%p64, %r2, 0;
	@%p64 bra 	$L__BB4_49;
	ld.shared.f64 	%fd296, [_ZZN3cub18CUB_300001_SM_10006detail6reduce28DeviceReduceSingleTileKernelINS2_10policy_hubIdyN4cuda3std3__44plusIdEEE10Policy1000EN6thrust24THRUST_300001_SM_1000_NS10device_ptrIdEEPdyS9_ddNS7_10__identityEEEvT0_T1_T2_T3_T4_T6_E12temp_storage+24];
	add.f64 	%fd297, %fd347, %fd296;
	ld.shared.f64 	%fd298, [_ZZN3cub18CUB_300001_SM_10006detail6reduce28DeviceReduceSingleTileKernelINS2_10policy_hubIdyN4cuda3std3__44plusIdEEE10Policy1000EN6thrust24THRUST_300001_SM_1000_NS10device_ptrIdEEPdyS9_ddNS7_10__identityEEEvT0_T1_T2_T3_T4_T6_E12temp_storage+32];
	add.f64 	%fd299, %fd297, %fd298;
	ld.shared.f64 	%fd300, [_ZZN3cub18CUB_300001_SM_10006detail6reduce28DeviceReduceSingleTileKernelINS2_10policy_hubIdyN4cuda3std3__44plusIdEEE10Policy1000EN6thrust24THRUST_300001_SM_1000_NS10device_ptrIdEEPdyS9_ddNS7_10__identityEEEvT0_T1_T2_T3_T4_T6_E12temp_storage+40];
	add.f64 	%fd301, %fd299, %fd300;
	ld.shared.f64 	%fd302, [_ZZN3cub18CUB_300001_SM_10006detail6reduce28DeviceReduceSingleTileKernelINS2_10policy_hubIdyN4cuda3std3__44plusIdEEE10Policy1000EN6thrust24THRUST_300001_SM_1000_NS10device_ptrIdEEPdyS9_ddNS7_10__identityEEEvT0_T1_T2_T3_T4_T6_E12temp_storage+48];
	add.f64 	%fd303, %fd301, %fd302;
	ld.shared.f64 	%fd304, [_ZZN3cub18CUB_300001_SM_10006detail6reduce28DeviceReduceSingleTileKernelINS2_10policy_hubIdyN4cuda3std3__44plusIdEEE10Policy1000EN6thrust24THRUST_300001_SM_1000_NS10device_ptrIdEEPdyS9_ddNS7_10__identityEEEvT0_T1_T2_T3_T4_T6_E12temp_storage+56];
	add.f64 	%fd305, %fd303, %fd304;
	ld.shared.f64 	%fd306, [_ZZN3cub18CUB_300001_SM_10006detail6reduce28DeviceReduceSingleTileKernelINS2_10policy_hubIdyN4cuda3std3__44plusIdEEE10Policy1000EN6thrust24THRUST_300001_SM_1000_NS10device_ptrIdEEPdyS9_ddNS7_10__identityEEEvT0_T1_T2_T3_T4_T6_E12temp_storage+64];
	add.f64 	%fd307, %fd305, %fd306;
	ld.shared.f64 	%fd308, [_ZZN3cub18CUB_300001_SM_10006detail6reduce28DeviceReduceSingleTileKernelINS2_10policy_hubIdyN4cuda3std3__44plusIdEEE10Policy1000EN6thrust24THRUST_300001_SM_1000_NS10device_ptrIdEEPdyS9_ddNS7_10__identityEEEvT0_T1_T2_T3_T4_T6_E12temp_storage+72];
	add.f64 	%fd309, %fd307, %fd308;
	ld.shared.f64 	%fd310, [_ZZN3cub18CUB_300001_SM_10006detail6reduce28DeviceReduceSingleTileKernelINS2_10policy_hubIdyN4cuda3std3__44plusIdEEE10Policy1000EN6thrust24THRUST_300001_SM_1000_NS10device_ptrIdEEPdyS9_ddNS7_10__identityEEEvT0_T1_T2_T3_T4_T6_E12temp_storage+80];
	add.f64 	%fd311, %fd309, %fd310;
	ld.shared.f64 	%fd312, [_ZZN3cub18CUB_300001_SM_10006detail6reduce28DeviceReduceSingleTileKernelINS2_10policy_hubIdyN4cuda3std3__44plusIdEEE10Policy1000EN6thrust24THRUST_300001_SM_1000_NS10device_ptrIdEEPdyS9_ddNS7_10__identityEEEvT0_T1_T2_T3_T4_T6_E12temp_storage+88];
	add.f64 	%fd313, %fd311, %fd312;
	ld.shared.f64 	%fd314, [_ZZN3cub18CUB_300001_SM_10006detail6reduce28DeviceReduceSingleTileKernelINS2_10policy_hubIdyN4cuda3std3__44plusIdEEE10Policy1000EN6thrust24THRUST_300001_SM_1000_NS10device_ptrIdEEPdyS9_ddNS7_10__identityEEEvT0_T1_T2_T3_T4_T6_E12temp_storage+96];
	add.f64 	%fd315, %fd313, %fd314;
	ld.shared.f64 	%fd316, [_ZZN3cub18CUB_300001_SM_10006detail6reduce28DeviceReduceSingleTileKernelINS2_10policy_hubIdyN4cuda3std3__44plusIdEEE10Policy1000EN6thrust24THRUST_300001_SM_1000_NS10device_ptrIdEEPdyS9_ddNS7_10__identityEEEvT0_T1_T2_T3_T4_T6_E12temp_storage+104];
	add.f64 	%fd317, %fd315, %fd316;
	ld.shared.f64 	%fd318, [_ZZN3cub18CUB_300001_SM_10006detail6reduce28DeviceReduceSingleTileKernelINS2_10policy_hubIdyN4cuda3std3__44plusIdEEE10Policy1000EN6thrust24THRUST_300001_SM_1000_NS10device_ptrIdEEPdyS9_ddNS7_10__identityEEEvT0_T1_T2_T3_T4_T6_E12temp_storage+112];
	add.f64 	%fd319, %fd317, %fd318;
	ld.shared.f64 	%fd320, [_ZZN3cub18CUB_300001_SM_10006detail6reduce28DeviceReduceSingleTileKernelINS2_10policy_hubIdyN4cuda3std3__44plusIdEEE10Policy1000EN6thrust24THRUST_300001_SM_1000_NS10device_ptrIdEEPdyS9_ddNS7_10__identityEEEvT0_T1_T2_T3_T4_T6_E12temp_storage+120];
	add.f64 	%fd321, %fd319, %fd320;
	ld.shared.f64 	%fd322, [_ZZN3cub18CUB_300001_SM_10006detail6reduce28DeviceReduceSingleTileKernelINS2_10policy_hubIdyN4cuda3std3__44plusIdEEE10Policy1000EN6thrust24THRUST_300001_SM_1000_NS10device_ptrIdEEPdyS9_ddNS7_10__identityEEEvT0_T1_T2_T3_T4_T6_E12temp_storage+128];
	add.f64 	%fd323, %fd321, %fd322;
	ld.shared.f64 	%fd324, [_ZZN3cub18CUB_300001_SM_10006detail6reduce28DeviceReduceSingleTileKernelINS2_10policy_hubIdyN4cuda3std3__44plusIdEEE10Policy1000EN6thrust24THRUST_300001_SM_1000_NS10device_ptrIdEEPdyS9_ddNS7_10__identityEEEvT0_T1_T2_T3_T4_T6_E12temp_storage+136];
	add.f64 	%fd347, %fd323, %fd324;
	bra.uni 	$L__BB4_49;
$L__BB4_24:
	// begin inline asm
	mov.u32 %r112, %laneid;
	// end inline asm
	and.b32  	%r163, %r2, 992;
	add.s32 	%r164, %r163, 32;
	setp.gt.u32 	%p35, %r164, %r1;
	not.b32 	%r165, %r163;
	add.s32 	%r166, %r1, %r165;
	selp.b32 	%r161, %r166, 31, %p35;
	mov.b64 	%rd61, %fd335;
	mov.b64 	{%r114, %r119}, %rd61;
	mov.b32 	%r120, 1;
	mov.b32 	%r162, -1;
	// begin inline asm
	shfl.sync.down.b32 %r113, %r114, %r120, %r161, %r162;
	// end inline asm
	// begin inline asm
	shfl.sync.down.b32 %r118, %r119, %r120, %r161, %r162;
	// end inline asm
	mov.b64 	%rd62, {%r113, %r118};
	mov.b64 	%fd225, %rd62;
	setp.lt.s32 	%p36, %r112, %r161;
	add.f64 	%fd226, %fd335, %fd225;
	selp.f64 	%fd227, %fd226, %fd335, %p36;
	mov.b64 	%rd63, %fd227;
	mov.b64 	{%r124, %r129}, %rd63;
	mov.b32 	%r130, 2;
	// begin inline asm
	shfl.sync.down.b32 %r123, %r124, %r130, %r161, %r162;
	// end inline asm
	// begin inline asm
	shfl.sync.down.b32 %r128, %r129, %r130, %r161, %r162;
	// end inline asm
	mov.b64 	%rd64, {%r123, %r128};
	mov.b64 	%fd228, %rd64;
	add.s32 	%r167, %r112, 2;
	setp.gt.s32 	%p37, %r167, %r161;
	add.f64 	%fd229, %fd227, %fd228;
	selp.f64 	%fd230, %fd227, %fd229, %p37;
	mov.b64 	%rd65, %fd230;
	mov.b64 	{%r134, %r139}, %rd65;
	mov.b32 	%r140, 4;
	// begin inline asm
	shfl.sync.down.b32 %r133, %r134, %r140, %r161, %r162;
	// end inline asm
	// begin inline asm
	shfl.sync.down.b32 %r138, %r139, %r140, %r161, %r162;
	// end inline asm
	mov.b64 	%rd66, {%r133, %r138};
	mov.b64 	%fd231, %rd66;
	add.s32 	%r168, %r112, 4;
	setp.gt.s32 	%p38, %r168, %r161;
	add.f64 	%fd232, %fd230, %fd231;
	selp.f64 	%fd233, %fd230, %fd232, %p38;
	mov.b64 	%rd67, %fd233;
	mov.b64 	{%r144, %r149}, %rd67;
	mov.b32 	%r150, 8;
	// begin inline asm
	shfl.sync.down.b32 %r143, %r144, %r150, %r161, %r162;
	// end inline asm
	// begin inline asm
	shfl.sync.down.b32 %r148, %r149, %r150, %r161, %r162;
	// end inline asm
	mov.b64 	%rd68, {%r143, %r148};
	mov.b64 	%fd234, %rd68;
	add.s32 	%r169, %r112, 8;
	setp.gt.s32 	%p39, %r169, %r161;
	add.f64 	%fd235, %fd233, %fd234;
	selp.f64 	%fd236, %fd233, %fd235, %p39;
	mov.b64 	%rd69, %fd236;
	mov.b64 	{%r154, %r159}, %rd69;
	mov.b32 	%r160, 16;
	// begin inline asm
	shfl.sync.down.b32 %r153, %r154, %r160, %r161, %r162;
	// end inline asm
	// begin inline asm
	shfl.sync.down.b32 %r158, %r159, %r160, %r161, %r162;
	// end inline asm
	mov.b64 	%rd70, {%r153, %r158};
	mov.b64 	%fd237, %rd70;
	add.s32 	%r170, %r112, 16;
	setp.gt.s32 	%p40, %r170, %r161;
	add.f64 	%fd238, %fd236, %fd237;
	selp.f64 	%fd347, %fd236, %fd238, %p40;
	setp.ne.s32 	%p41, %r112, 0;
	@%p41 bra 	$L__BB4_26;
	shr.u32 	%r171, %r2, 2;
	and.b32  	%r172, %r171, 248;
	mov.u32 	%r173, _ZZN3cub18CUB_300001_SM_10006detail6reduce28DeviceReduceSingleTileKernelINS2_10policy_hubIdyN4cuda3std3__44plusIdEEE10Policy1000EN6thrust24THRUST_300001_SM_1000_NS10device_ptrIdEEPdyS9_ddNS7_10__identityEEEvT0_T1_T2_T3_T4_T6_E12temp_storage;
	add.s32 	%r174, %r173, %r172;
	st.shared.f64 	[%r174+16], %fd347;
$L__BB4_26:
	bar.sync 	0;
	setp.ne.s32 	%p42, %r2, 0;
	@%p42 bra 	$L__BB4_49;
	setp.gt.u64 	%p43, %rd19, 32;
	ld.shared.f64 	%fd239, [_ZZN3cub18CUB_300001_SM_10006detail6reduce28DeviceReduceSingleTileKernelINS2_10policy_hubIdyN4cuda3std3__44plusIdEEE10Policy1000EN6thrust24THRUST_300001_SM_1000_NS10device_ptrIdEEPdyS9_ddNS7_10__identityEEEvT0_T1_T2_T3_T4_T6_E12temp_storage+24];
	add.f64 	%fd240, %fd347, %fd239;
	selp.f64 	%fd241, %fd240, %fd347, %p43;
	setp.gt.u64 	%p44, %rd19, 64;
	ld.shared.f64 	%fd242, [_ZZN3cub18CUB_300001_SM_10006detail6reduce28DeviceReduceSingleTileKernelINS2_10policy_hubIdyN4cuda3std3__44plusIdEEE10Policy1000EN6thrust24THRUST_300001_SM_1000_NS10device_ptrIdEEPdyS9_ddNS7_10__identityEEEvT0_T1_T2_T3_T4_T6_E12temp_storage+32];
	add.f64 	%fd243, %fd242, %fd241;
	selp.f64 	%fd244, %fd243, %fd241, %p44;
	setp.gt.u64 	%p45, %rd19, 96;
	ld.shared.f64 	%fd245, [_ZZN3cub18CUB_300001_SM_10006detail6reduce28DeviceReduceSingleTileKernelINS2_10policy_hubIdyN4cuda3std3__44plusIdEEE10Policy1000EN6thrust24THRUST_300001_SM_1000_NS10device_ptrIdEEPdyS9_ddNS7_10__identityEEEvT0_T1_T2_T3_T4_T6_E12temp_storage+40];
	add.f64 	%fd246, %fd245, %fd244;
	selp.f64 	%fd247, %fd246, %fd244, %p45;
	setp.gt.u64 	%p46, %rd19, 128;
	ld.shared.f64 	%fd248, [_ZZN3cub18CUB_300001_SM_10006detail6reduce28DeviceReduceSingleTileKernelINS2_10policy_hubIdyN4cuda3std3__44plusIdEEE10Policy1000EN6thrust24THRUST_300001_SM_1000_NS10device_ptrIdEEPdyS9_ddNS7_10__identityEEEvT0_T1_T2_T3_T4_T6_E12temp_storage+48];
	add.f64 	%fd249, %fd248, %fd247;
	selp.f64 	%fd250, %fd249, %fd247, %p46;
	setp.gt.u64 	%p47, %rd19, 160;
	ld.shared.f64 	%fd251, [_ZZN3cub18CUB_300001_SM_10006detail6reduce28DeviceReduceSingleTileKernelINS2_10policy_hubIdyN4cuda3std3__44plusIdEEE10Policy1000EN6thrust24THRUST_300001_SM_1000_NS10device_ptrIdEEPdyS9_ddNS7_10__identityEEEvT0_T1_T2_T3_T4_T6_E12temp_storage+56];
	add.f64 	%fd252, %fd251, %fd250;
	selp.f64 	%fd253, %fd252, %fd250, %p47;
	setp.gt.u64 	%p48, %rd19, 192;
	ld.shared.f64 	%fd254, [_ZZN3cub18CUB_300001_SM_10006detail6reduce28DeviceReduceSingleTileKernelINS2_10policy_hubIdyN4cuda3std3__44plusIdEEE10Policy1000EN6thrust24THRUST_300001_SM_1000_NS10device_ptrIdEEPdyS9_ddNS7_10__identityEEEvT0_T1_T2_T3_T4_T6_E12temp_storage+64];
	add.f64 	%fd255, %fd254, %fd253;
	selp.f64 	%fd256, %fd255, %fd253, %p48;
	setp.gt.u64 	%p49, %rd19, 224;
	ld.shared.f64 	%fd257, [_ZZN3cub18CUB_300001_SM_10006detail6reduce28DeviceReduceSingleTileKernelINS2_10policy_hubIdyN4cuda3std3__44plusIdEEE10Policy1000EN6thrust24THRUST_300001_SM_1000_NS10device_ptrIdEEPdyS9_ddNS7_10__identityEEEvT0_T1_T2_T3_T4_T6_E12temp_storage+72];
	add.f64 	%fd258, %fd257, %fd256;
	selp.f64 	%fd259, %fd258, %fd256, %p49;
	setp.gt.u64 	%p50, %rd19, 256;
	ld.shared.f64 	%fd260, [_ZZN3cub18CUB_300001_SM_10006detail6reduce28DeviceReduceSingleTileKernelINS2_10policy_hubIdyN4cuda3std3__44plusIdEEE10Policy1000EN6thrust24THRUST_300001_SM_1000_NS10device_ptrIdEEPdyS9_ddNS7_10__identityEEEvT0_T1_T2_T3_T4_T6_E12temp_storage+80];
	add.f64 	%fd261, %fd260, %fd259;
	selp.f64 	%fd262, %fd261, %fd259, %p50;
	setp.gt.u64 	%p51, %rd19, 288;
	ld.shared.f64 	%fd263, [_ZZN3cub18CUB_300001_SM_10006detail6reduce28DeviceReduceSingleTileKernelINS2_10policy_hubIdyN4cuda3std3__44plusIdEEE10Policy1000EN6thrust24THRUST_300001_SM_1000_NS10device_ptrIdEEPdyS9_ddNS7_10__identityEEEvT0_T1_T2_T3_T4_T6_E12temp_storage+88];
	add.f64 	%fd264, %fd263, %fd262;
	selp.f64 	%fd265, %fd264, %fd262, %p51;
	setp.gt.u64 	%p52, %rd19, 320;
	ld.shared.f64 	%fd266, [_ZZN3cub18CUB_300001_SM_10006detail6reduce28DeviceReduceSingleTileKernelINS2_10policy_hubIdyN4cuda3std3__44plusIdEEE10Policy1000EN6thrust24THRUST_300001_SM_1000_NS10device_ptrIdEEPdyS9_ddNS7_10__identityEEEvT0_T1_T2_T3_T4_T6_E12temp_storage+96];
	add.f64 	%fd267, %fd266, %fd265;
	selp.f64 	%fd268, %fd267, %fd265, %p52;
	setp.gt.u64 	%p53, %rd19, 352;
	ld.shared.f64 	%fd269, [_ZZN3cub18CUB_300001_SM_10006detail6reduce28DeviceReduceSingleTileKernelINS2_10policy_hubIdyN4cuda3std3__44plusIdEEE10Policy1000EN6thrust24THRUST_300001_SM_1000_NS10device_ptrIdEEPdyS9_ddNS7_10__identityEEEvT0_T1_T2_T3_T4_T6_E12temp_storage+104];
	add.f64 	%fd270, %fd269, %fd268;
	selp.f64 	%fd271, %fd270, %fd268, %p53;
	setp.gt.u64 	%p54, %rd19, 384;
	ld.shared.f64 	%fd272, [_ZZN3cub18CUB_300001_SM_10006detail6reduce28DeviceReduceSingleTileKernelINS2_10policy_hubIdyN4cuda3std3__44plusIdEEE10Policy1000EN6thrust24THRUST_300001_SM_1000_NS10device_ptrIdEEPdyS9_ddNS7_10__identityEEEvT0_T1_T2_T3_T4_T6_E12temp_storage+112];
	add.f64 	%fd273, %fd272, %fd271;
	selp.f64 	%fd274, %fd273, %fd271, %p54;
	setp.gt.u64 	%p55, %rd19, 416;
	ld.shared.f64 	%fd275, [_ZZN3cub18CUB_300001_SM_10006detail6reduce28DeviceReduceSingleTileKernelINS2_10policy_hubIdyN4cuda3std3__44plusIdEEE10Policy1000EN6thrust24THRUST_300001_SM_1000_NS10device_ptrIdEEPdyS9_ddNS7_10__identityEEEvT0_T1_T2_T3_T4_T6_E12temp_storage+120];
	add.f64 	%fd276, %fd275, %fd274;
	selp.f64 	%fd277, %fd276, %fd274, %p55;
	setp.gt.u64 	%p56, %rd19, 448;
	ld.shared.f64 	%fd278, [_ZZN3cub18CUB_300001_SM_10006detail6reduce28DeviceReduceSingleTileKernelINS2_10policy_hubIdyN4cuda3std3__44plusIdEEE10Policy1000EN6thrust24THRUST_300001_SM_1000_NS10device_ptrIdEEPdyS9_ddNS7_10__identityEEEvT0_T1_T2_T3_T4_T6_E12temp_storage+128];
	add.f64 	%fd279, %fd278, %fd277;
	selp.f64 	%fd280, %fd279, %fd277, %p56;
	setp.gt.u64 	%p57, %rd19, 480;
	ld.shared.f64 	%fd281, [_ZZN3cub18CUB_300001_SM_10006detail6reduce28DeviceReduceSingleTileKernelINS2_10policy_hubIdyN4cuda3std3__44plusIdEEE10Policy1000EN6thrust24THRUST_300001_SM_1000_NS10device_ptrIdEEPdyS9_ddNS7_10__identityEEEvT0_T1_T2_T3_T4_T6_E12temp_storage+136];
	add.f64 	%fd282, %fd281, %fd280;
	selp.f64 	%fd347, %fd282, %fd280, %p57;
	bra.uni 	$L__BB4_49;
$L__BB4_28:
	mov.u32 	%r24, %tid.x;
	cvt.u64.u32 	%rd6, %r24;
	mul.wide.u32 	%rd22, %r24, 8;
	add.s64 	%rd7, %rd2, %rd22;
	ld.global.f64 	%fd43, [%rd7];
	ld.global.f64 	%fd44, [%rd7+4096];
	ld.global.f64 	%fd45, [%rd7+8192];
	ld.global.f64 	%fd46, [%rd7+12288];
	ld.global.f64 	%fd47, [%rd7+16384];
	ld.global.f64 	%fd48, [%rd7+20480];
	ld.global.f64 	%fd49, [%rd7+24576];
	add.f64 	%fd50, %fd43, %fd44;
	add.f64 	%fd51, %fd50, %fd45;
	add.f64 	%fd52, %fd51, %fd46;
	add.f64 	%fd53, %fd52, %fd47;
	add.f64 	%fd54, %fd53, %fd48;
	add.f64 	%fd346, %fd54, %fd49;
	add.s64 	%rd8, %rd19, -3584;
	setp.lt.u64 	%p3, %rd8, 3584;
	mov.b64 	%rd83, 3584;
	@%p3 bra 	$L__BB4_32;
	mov.b64 	%rd83, 3584;
$L__BB4_30:
	shl.b64 	%rd24, %rd83, 3;
	add.s64 	%rd25, %rd7, %rd24;
	ld.global.f64 	%fd55, [%rd25];
	ld.global.f64 	%fd56, [%rd25+4096];
	ld.global.f64 	%fd57, [%rd25+8192];
	ld.global.f64 	%fd58, [%rd25+12288];
	ld.global.f64 	%fd59, [%rd25+16384];
	ld.global.f64 	%fd60, [%rd25+20480];
	ld.global.f64 	%fd61, [%rd25+24576];
	add.f64 	%fd62, %fd346, %fd55;
	add.f64 	%fd63, %fd62, %fd56;
	add.f64 	%fd64, %fd63, %fd57;
	add.f64 	%fd65, %fd64, %fd58;
	add.f64 	%fd66, %fd65, %fd59;
	add.f64 	%fd67, %fd66, %fd60;
	add.f64 	%fd346, %fd67, %fd61;
	sub.s64 	%rd26, %rd19, %rd83;
	setp.lt.u64 	%p4, %rd26, 3584;
	@%p4 bra 	$L__BB4_45;
	add.s64 	%rd83, %rd83, 3584;
	setp.le.u64 	%p5, %rd83, %rd8;
	@%p5 bra 	$L__BB4_30;
$L__BB4_32:
	setp.le.u64 	%p6, %rd19, %rd83;
	cvt.u32.u64 	%r42, %rd83;
	cvt.u32.u64 	%r43, %rd19;
	sub.s32 	%r44, %r43, %r42;
	setp.ge.s32 	%p7, %r24, %r44;
	or.pred  	%p8, %p6, %p7;
	@%p8 bra 	$L__BB4_45;
	not.b32 	%r47, %r24;
	add.s32 	%r48, %r47, %r43;
	sub.s32 	%r50, %r48, %r42;
	shr.u32 	%r51, %r50, 9;
	add.s32 	%r25, %r51, 1;
	and.b32  	%r26, %r25, 15;
	setp.lt.u32 	%p9, %r50, 7680;
	mov.u32 	%r242, %r24;
	@%p9 bra 	$L__BB4_36;
	and.b32  	%r52, %r25, 16777200;
	neg.s32 	%r240, %r52;
	add.s64 	%rd27, %rd83, %rd6;
	shl.b64 	%rd28, %rd27, 3;
	add.s64 	%rd29, %rd28, %rd2;
	add.s64 	%rd84, %rd29, 32768;
	mov.u32 	%r242, %r24;
$L__BB4_35:
	.pragma "nounroll";
	ld.global.f64 	%fd69, [%rd84+-32768];
	add.f64 	%fd70, %fd346, %fd69;
	ld.global.f64 	%fd71, [%rd84+-28672];
	add.f64 	%fd72, %fd70, %fd71;
	ld.global.f64 	%fd73, [%rd84+-24576];
	add.f64 	%fd74, %fd72, %fd73;
	ld.global.f64 	%fd75, [%rd84+-20480];
	add.f64 	%fd76, %fd74, %fd75;
	ld.global.f64 	%fd77, [%rd84+-16384];
	add.f64 	%fd78, %fd76, %fd77;
	ld.global.f64 	%fd79, [%rd84+-12288];
	add.f64 	%fd80, %fd78, %fd79;
	ld.global.f64 	%fd81, [%rd84+-8192];
	add.f64 	%fd82, %fd80, %fd81;
	ld.global.f64 	%fd83, [%rd84+-4096];
	add.f64 	%fd84, %fd82, %fd83;
	ld.global.f64 	%fd85, [%rd84];
	add.f64 	%fd86, %fd84, %fd85;
	ld.global.f64 	%fd87, [%rd84+4096];
	add.f64 	%fd88, %fd86, %fd87;
	ld.global.f64 	%fd89, [%rd84+8192];
	add.f64 	%fd90, %fd88, %fd89;
	ld.global.f64 	%fd91, [%rd84+12288];
	add.f64 	%fd92, %fd90, %fd91;
	ld.global.f64 	%fd93, [%rd84+16384];
	add.f64 	%fd94, %fd92, %fd93;
	ld.global.f64 	%fd95, [%rd84+20480];
	add.f64 	%fd96, %fd94, %fd95;
	ld.global.f64 	%fd97, [%rd84+24576];
	add.f64 	%fd98, %fd96, %fd97;
	ld.global.f64 	%fd99, [%rd84+28672];
	add.f64 	%fd346, %fd98, %fd99;
	add.s32 	%r242, %r242, 8192;
	add.s32 	%r240, %r240, 16;
	add.s64 	%rd84, %rd84, 65536;
	setp.ne.s32 	%p10, %r240, 0;
	@%p10 bra 	$L__BB4_35;
$L__BB4_36:
	setp.eq.s32 	%p11, %r26, 0;
	@%p11 bra 	$L__BB4_45;
	and.b32  	%r33, %r25, 7;
	setp.lt.u32 	%p12, %r26, 8;
	@%p12 bra 	$L__BB4_39;
	cvt.u64.u32 	%rd30, %r242;
	add.s64 	%rd31, %rd83, %rd30;
	shl.b64 	%rd32, %rd31, 3;
	add.s64 	%rd33, %rd2, %rd32;
	ld.global.f64 	%fd101, [%rd33];
	add.f64 	%fd102, %fd346, %fd101;
	ld.global.f64 	%fd103, [%rd33+4096];
	add.f64 	%fd104, %fd102, %fd103;
	ld.global.f64 	%fd105, [%rd33+8192];
	add.f64 	%fd106, %fd104, %fd105;
	ld.global.f64 	%fd107, [%rd33+12288];
	add.f64 	%fd108, %fd106, %fd107;
	ld.global.f64 	%fd109, [%rd33+16384];
	add.f64 	%fd110, %fd108, %fd109;
	ld.global.f64 	%fd111, [%rd33+20480];
	add.f64 	%fd112, %fd110, %fd111;
	ld.global.f64 	%fd113, [%rd33+24576];
	add.f64 	%fd114, %fd112, %fd113;
	ld.global.f64 	%fd115, [%rd33+28672];
	add.f64 	%fd346, %fd114, %fd115;
	add.s32 	%r242, %r242, 4096;
$L__BB4_39:
	setp.eq.s32 	%p13, %r33, 0;
	@%p13 bra 	$L__BB4_45;
	and.b32  	%r36, %r25, 3;
	setp.lt.u32 	%p14, %r33, 4;
	@%p14 bra 	$L__BB4_42;
	cvt.u64.u32 	%rd34, %r242;
	add.s64 	%rd35, %rd83, %rd34;
	shl.b64 	%rd36, %rd35, 3;
	add.s64 	%rd37, %rd2, %rd36;
	ld.global.f64 	%fd117, [%rd37];
	add.f64 	%fd118, %fd346, %fd117;
	ld.global.f64 	%fd119, [%rd37+4096];
	add.f64 	%fd120, %fd118, %fd119;
	ld.global.f64 	%fd121, [%rd37+8192];
	add.f64 	%fd122, %fd120, %fd121;
	ld.global.f64 	%fd123, [%rd37+12288];
	add.f64 	%fd346, %fd122, %fd123;
	add.s32 	%r242, %r242, 2048;
$L__BB4_42:
	setp.eq.s32 	%p15, %r36, 0;
	@%p15 bra 	$L__BB4_45;
	cvt.u64.u32 	%rd38, %r242;
	add.s64 	%rd39, %rd83, %rd38;
	shl.b64 	%rd40, %rd39, 3;
	add.s64 	%rd85, %rd2, %rd40;
	neg.s32 	%r245, %r36;
$L__BB4_44:
	.pragma "nounroll";
	ld.global.f64 	%fd124, [%rd85];
	add.f64 	%fd346, %fd346, %fd124;
	add.s64 	%rd85, %rd85, 4096;
	add.s32 	%r245, %r245, 1;
	setp.ne.s32 	%p16, %r245, 0;
	@%p16 bra 	$L__BB4_44;
$L__BB4_45:
	// begin inline asm
	mov.u32 %r53, %laneid;
	// end inline asm
	mov.b64 	%rd41, %fd346;
	mov.b64 	{%r55, %r60}, %rd41;
	mov.b32 	%r61, 1;
	mov.b32 	%r102, 31;
	mov.b32 	%r103, -1;
	// begin inline asm
	shfl.sync.down.b32 %r54, %r55, %r61, %r102, %r103;
	// end inline asm
	// begin inline asm
	shfl.sync.down.b32 %r59, %r60, %r61, %r102, %r103;
	// end inline asm
	mov.b64 	%rd42, {%r54, %r59};
	mov.b64 	%fd125, %rd42;
	setp.gt.s32 	%p17, %r53, 30;
	add.f64 	%fd126, %fd346, %fd125;
	selp.f64 	%fd127, %fd346, %fd126, %p17;
	mov.b64 	%rd43, %fd127;
	mov.b64 	{%r65, %r70}, %rd43;
	mov.b32 	%r71, 2;
	// begin inline asm
	shfl.sync.down.b32 %r64, %r65, %r71, %r102, %r103;
	// end inline asm
	// begin inline asm
	shfl.sync.down.b32 %r69, %r70, %r71, %r102, %r103;
	// end inline asm
	mov.b64 	%rd44, {%r64, %r69};
	mov.b64 	%fd128, %rd44;
	setp.gt.s32 	%p18, %r53, 29;
	add.f64 	%fd129, %fd127, %fd128;
	selp.f64 	%fd130, %fd127, %fd129, %p18;
	mov.b64 	%rd45, %fd130;
	mov.b64 	{%r75, %r80}, %rd45;
	mov.b32 	%r81, 4;
	// begin inline asm
	shfl.sync.down.b32 %r74, %r75, %r81, %r102, %r103;
	// end inline asm
	// begin inline asm
	shfl.sync.down.b32 %r79, %r80, %r81, %r102, %r103;
	// end inline asm
	mov.b64 	%rd46, {%r74, %r79};
	mov.b64 	%fd131, %rd46;
	setp.gt.s32 	%p19, %r53, 27;
	add.f64 	%fd132, %fd130, %fd131;
	selp.f64 	%fd133, %fd130, %fd132, %p19;
	mov.b64 	%rd47, %fd133;
	mov.b64 	{%r85, %r90}, %rd47;
	mov.b32 	%r91, 8;
	// begin inline asm
	shfl.sync.down.b32 %r84, %r85, %r91, %r102, %r103;
	// end inline asm
	// begin inline asm
	shfl.sync.down.b32 %r89, %r90, %r91, %r102, %r103;
	// end inline asm
	mov.b64 	%rd48, {%r84, %r89};
	mov.b64 	%fd134, %rd48;
	setp.gt.s32 	%p20, %r53, 23;
	add.f64 	%fd135, %fd133, %fd134;
	selp.f64 	%fd136, %fd133, %fd135, %p20;
	mov.b64 	%rd49, %fd136;
	mov.b64 	{%r95, %r100}, %rd49;
	mov.b32 	%r101, 16;
	// begin inline asm
	shfl.sync.down.b32 %r94, %r95, %r101, %r102, %r103;
	// end inline asm
	// begin inline asm
	shfl.sync.down.b32 %r99, %r100, %r101, %r102, %r103;
	// end inline asm
	mov.b64 	%rd50, {%r94, %r99};
	mov.b64 	%fd137, %rd50;
	setp.gt.s32 	%p21, %r53, 15;
	add.f64 	%fd38, %fd136, %fd137;
	selp.f64 	%fd347, %fd136, %fd38, %p21;
	setp.ne.s32 	%p22, %r53, 0;
	@%p22 bra 	$L__BB4_47;
	shr.u32 	%r104, %r24, 2;
	and.b32  	%r105, %r104, 248;
	mov.u32 	%r106, _ZZN3cub18CUB_300001_SM_10006detail6reduce28DeviceReduceSingleTileKernelINS2_10policy_hubIdyN4cuda3std3__44plusIdEEE10Policy1000EN6thrust24THRUST_300001_SM_1000_NS10device_ptrIdEEPdyS9_ddNS7_10__identityEEEvT0_T1_T2_T3_T4_T6_E12temp_storage;
	add.s32 	%r107, %r106, %r105;
	st.shared.f64 	[%r107+16], %fd38;
$L__BB4_47:
	bar.sync 	0;
	setp.ne.s32 	%p23, %r24, 0;
	@%p23 bra 	$L__BB4_49;
	ld.shared.f64 	%fd138, [_ZZN3cub18CUB_300001_SM_10006detail6reduce28DeviceReduceSingleTileKernelINS2_10policy_hubIdyN4cuda3std3__44plusIdEEE10Policy1000EN6thrust24THRUST_300001_SM_1000_NS10device_ptrIdEEPdyS9_ddNS7_10__identityEEEvT0_T1_T2_T3_T4_T6_E12temp_storage+24];
	add.f64 	%fd139, %fd347, %fd138;
	ld.shared.f64 	%fd140, [_ZZN3cub18CUB_300001_SM_10006detail6reduce28DeviceReduceSingleTileKernelINS2_10policy_hubIdyN4cuda3std3__44plusIdEEE10Policy1000EN6thrust24THRUST_300001_SM_1000_NS10device_ptrIdEEPdyS9_ddNS7_10__identityEEEvT0_T1_T2_T3_T4_T6_E12temp_storage+32];
	add.f64 	%fd141, %fd139, %fd140;
	ld.shared.f64 	%fd142, [_ZZN3cub18CUB_300001_SM_10006detail6reduce28DeviceReduceSingleTileKernelINS2_10policy_hubIdyN4cuda3std3__44plusIdEEE10Policy1000EN6thrust24THRUST_300001_SM_1000_NS10device_ptrIdEEPdyS9_ddNS7_10__identityEEEvT0_T1_T2_T3_T4_T6_E12temp_storage+40];
	add.f64 	%fd143, %fd141, %fd142;
	ld.shared.f64 	%fd144, [_ZZN3cub18CUB_300001_SM_10006detail6reduce28DeviceReduceSingleTileKernelINS2_10policy_hubIdyN4cuda3std3__44plusIdEEE10Policy1000EN6thrust24THRUST_300001_SM_1000_NS10device_ptrIdEEPdyS9_ddNS7_10__identityEEEvT0_T1_T2_T3_T4_T6_E12temp_storage+48];
	add.f64 	%fd145, %fd143, %fd144;
	ld.shared.f64 	%fd146, [_ZZN3cub18CUB_300001_SM_10006detail6reduce28DeviceReduceSingleTileKernelINS2_10policy_hubIdyN4cuda3std3__44plusIdEEE10Policy1000EN6thrust24THRUST_300001_SM_1000_NS10device_ptrIdEEPdyS9_ddNS7_10__identityEEEvT0_T1_T2_T3_T4_T6_E12temp_storage+56];
	add.f64 	%fd147, %fd145, %fd146;
	ld.shared.f64 	%fd148, [_ZZN3cub18CUB_300001_SM_10006detail6reduce28DeviceReduceSingleTileKernelINS2_10policy_hubIdyN4cuda3std3__44plusIdEEE10Policy1000EN6thrust24THRUST_300001_SM_1000_NS10device_ptrIdEEPdyS9_ddNS7_10__identityEEEvT0_T1_T2_T3_T4_T6_E12temp_storage+64];
	add.f64 	%fd149, %fd147, %fd148;
	ld.shared.f64 	%fd150, [_ZZN3cub18CUB_300001_SM_10006detail6reduce28DeviceReduceSingleTileKernelINS2_10policy_hubIdyN4cuda3std3__44plusIdEEE10Policy1000EN6thrust24THRUST_300001_SM_1000_NS10device_ptrIdEEPdyS9_ddNS7_10__identityEEEvT0_T1_T2_T3_T4_T6_E12temp_storage+72];
	add.f64 	%fd151, %fd149, %fd150;
	ld.shared.f64 	%fd152, [_ZZN3cub18CUB_300001_SM_10006detail6reduce28DeviceReduceSingleTileKernelINS2_10policy_hubIdyN4cuda3std3__44plusIdEEE10Policy1000EN6thrust24THRUST_300001_SM_1000_NS10device_ptrIdEEPdyS9_ddNS7_10__identityEEEvT0_T1_T2_T3_T4_T6_E12temp_storage+80];
	add.f64 	%fd153, %fd151, %fd152;
	ld.shared.f64 	%fd154, [_ZZN3cub18CUB_300001_SM_10006detail6reduce28DeviceReduceSingleTileKernelINS2_10policy_hubIdyN4cuda3std3__44plusIdEEE10Policy1000EN6thrust24THRUST_300001_SM_1000_NS10device_ptrIdEEPdyS9_ddNS7_10__identityEEEvT0_T1_T2_T3_T4_T6_E12temp_storage+88];
	add.f64 	%fd155, %fd153, %fd154;
	ld.shared.f64 	%fd156, [_ZZN3cub18CUB_300001_SM_10006detail6reduce28DeviceReduceSingleTileKernelINS2_10policy_hubIdyN4cuda3std3__44plusIdEEE10Policy1000EN6thrust24THRUST_300001_SM_1000_NS10device_ptrIdEEPdyS9_ddNS7_10__identityEEEvT0_T1_T2_T3_T4_T6_E12temp_storage+96];
	add.f64 	%fd157, %fd155, %fd156;
	ld.shared.f64 	%fd158, [_ZZN3cub18CUB_300001_SM_10006detail6reduce28DeviceReduceSingleTileKernelINS2_10policy_hubIdyN4cuda3std3__44plusIdEEE10Policy1000EN6thrust24THRUST_300001_SM_1000_NS10device_ptrIdEEPdyS9_ddNS7_10__identityEEEvT0_T1_T2_T3_T4_T6_E12temp_storage+104];
	add.f64 	%fd159, %fd157, %fd158;
	ld.shared.f64 	%fd160, [_ZZN3cub18CUB_300001_SM_10006detail6reduce28DeviceReduceSingleTileKernelINS2_10policy_hubIdyN4cuda3std3__44plusIdEEE10Policy1000EN6thrust24THRUST_300001_SM_1000_NS10device_ptrIdEEPdyS9_ddNS7_10__identityEEEvT0_T1_T2_T3_T4_T6_E12temp_storage+112];
	add.f64 	%fd161, %fd159, %fd160;
	ld.shared.f64 	%fd162, [_ZZN3cub18CUB_300001_SM_10006detail6reduce28DeviceReduceSingleTileKernelINS2_10policy_hubIdyN4cuda3std3__44plusIdEEE10Policy1000EN6thrust24THRUST_300001_SM_1000_NS10device_ptrIdEEPdyS9_ddNS7_10__identityEEEvT0_T1_T2_T3_T4_T6_E12temp_storage+120];
	add.f64 	%fd163, %fd161, %fd162;
	ld.shared.f64 	%fd164, [_ZZN3cub18CUB_300001_SM_10006detail6reduce28DeviceReduceSingleTileKernelINS2_10policy_hubIdyN4cuda3std3__44plusIdEEE10Policy1000EN6thrust24THRUST_300001_SM_1000_NS10device_ptrIdEEPdyS9_ddNS7_10__identityEEEvT0_T1_T2_T3_T4_T6_E12temp_storage+128];
	add.f64 	%fd165, %fd163, %fd164;
	ld.shared.f64 	%fd166, [_ZZN3cub18CUB_300001_SM_10006detail6reduce28DeviceReduceSingleTileKernelINS2_10policy_hubIdyN4cuda3std3__44plusIdEEE10Policy1000EN6thrust24THRUST_300001_SM_1000_NS10device_ptrIdEEPdyS9_ddNS7_10__identityEEEvT0_T1_T2_T3_T4_T6_E12temp_storage+136];
	add.f64 	%fd347, %fd165, %fd166;
$L__BB4_49:
	mov.u32 	%r230, %tid.x;
	setp.ne.s32 	%p65, %r230, 0;
	@%p65 bra 	$L__BB4_51;
	add.f64 	%fd325, %fd42, %fd347;
	st.global.f64 	[%rd1], %fd325;
$L__BB4_51:
	ret;

}
	// .globl	_ZN3cub18CUB_300001_SM_10006detail6reduce18DeviceReduceKernelINS2_10policy_hubIdyN4cuda3std3__44plusIdEEE10Policy1000EN6thrust24THRUST_300001_SM_1000_NS10device_ptrIdEEyS9_dNS7_10__identityEEEvT0_PT3_T1_NS0_13GridEvenShareISK_EET2_T4_
.visible .entry _ZN3cub18CUB_300001_SM_10006detail6reduce18DeviceReduceKernelINS2_10policy_hubIdyN4cuda3std3__44plusIdEEE10Policy1000EN6thrust24THRUST_300001_SM_1000_NS10device_ptrIdEEyS9_dNS7_10__identityEEEvT0_PT3_T1_NS0_13GridEvenShareISK_EET2_T4_(
	.param .align 8 .b8 _ZN3cub18CUB_300001_SM_10006detail6reduce18DeviceReduceKernelINS2_10policy_hubIdyN4cuda3std3__44plusIdEEE10Policy1000EN6thrust24THRUST_300001_SM_1000_NS10device_ptrIdEEyS9_dNS7_10__identityEEEvT0_PT3_T1_NS0_13GridEvenShareISK_EET2_T4__param_0[8],
	.param .u64 .ptr .align 1 _ZN3cub18CUB_300001_SM_10006detail6reduce18DeviceReduceKernelINS2_10policy_hubIdyN4cuda3std3__44plusIdEEE10Policy1000EN6thrust24THRUST_300001_SM_1000_NS10device_ptrIdEEyS9_dNS7_10__identityEEEvT0_PT3_T1_NS0_13GridEvenShareISK_EET2_T4__param_1,
	.param .u64 _ZN3cub18CUB_300001_SM_10006detail6reduce18DeviceReduceKernelINS2_10policy_hubIdyN4cuda3std3__44plusIdEEE10Policy1000EN6thrust24THRUST_300001_SM_1000_NS10device_ptrIdEEyS9_dNS7_10__identityEEEvT0_PT3_T1_NS0_13GridEvenShareISK_EET2_T4__param_2,
	.param .align 8 .b8 _ZN3cub18CUB_300001_SM_10006detail6reduce18DeviceReduceKernelINS2_10policy_hubIdyN4cuda3std3__44plusIdEEE10Policy1000EN6thrust24THRUST_300001_SM_1000_NS10device_ptrIdEEyS9_dNS7_10__identityEEEvT0_PT3_T1_NS0_13GridEvenShareISK_EET2_T4__param_3[72],
	.param .align 1 .b8 _ZN3cub18CUB_300001_SM_10006detail6reduce18DeviceReduceKernelINS2_10policy_hubIdyN4cuda3std3__44plusIdEEE10Policy1000EN6thrust24THRUST_300001_SM_1000_NS10device_ptrIdEEyS9_dNS7_10__identityEEEvT0_PT3_T1_NS0_13GridEvenShareISK_EET2_T4__param_4[1],
	.param .align 1 .b8 _ZN3cub18CUB_300001_SM_10006detail6reduce18DeviceReduceKernelINS2_10policy_hubIdyN4cuda3std3__44plusIdEEE10Policy1000EN6thrust24THRUST_300001_SM_1000_NS10device_ptrIdEEyS9_dNS7_10__identityEEEvT0_PT3_T1_NS0_13GridEvenShareISK_EET2_T4__param_5[1]
)
.maxntid 512
{
	.reg .pred 	%p<65>;
	.reg .b16 	%rs<4>;
	.reg .b32 	%r<280>;
	.reg .b64 	%rd<107>;
	.reg .b64 	%fd<344>;
	// demoted variable
	.shared .align 8 .b8 _ZZN3cub18CUB_300001_SM_10006detail6reduce18DeviceReduceKernelINS2_10policy_hubIdyN4cuda3std3__44plusIdEEE10Policy1000EN6thrust24THRUST_300001_SM_1000_NS10device_ptrIdEEyS9_dNS7_10__identityEEEvT0_PT3_T1_NS0_13GridEvenShareISK_EET2_T4_E12temp_storage[152];
	ld.param.u64 	%rd1, [_ZN3cub18CUB_300001_SM_10006detail6reduce18DeviceReduceKernelINS2_10policy_hubIdyN4cuda3std3__44plusIdEEE10Policy1000EN6thrust24THRUST_300001_SM_1000_NS10device_ptrIdEEyS9_dNS7_10__identityEEEvT0_PT3_T1_NS0_13GridEvenShareISK_EET2_T4__param_3+32];
	ld.param.u32 	%r1, [_ZN3cub18CUB_300001_SM_10006detail6reduce18DeviceReduceKernelINS2_10policy_hubIdyN4cuda3std3__44plusIdEEE10Policy1000EN6thrust24THRUST_300001_SM_1000_NS10device_ptrIdEEyS9_dNS7_10__identityEEEvT0_PT3_T1_NS0_13GridEvenShareISK_EET2_T4__param_3+40];
	ld.param.u64 	%rd26, [_ZN3cub18CUB_300001_SM_10006detail6reduce18DeviceReduceKernelINS2_10policy_hubIdyN4cuda3std3__44plusIdEEE10Policy1000EN6thrust24THRUST_300001_SM_1000_NS10device_ptrIdEEyS9_dNS7_10__identityEEEvT0_PT3_T1_NS0_13GridEvenShareISK_EET2_T4__param_0];
	cvta.to.global.u64 	%rd2, %rd26;
	mov.u32 	%r2, %ctaid.x;
	mul.lo.s32 	%r50, %r1, 3584;
	cvt.s64.s32 	%rd3, %r50;
	mul.lo.s32 	%r51, %r2, 3584;
	cvt.u64.u32 	%rd4, %r51;
	sub.s64 	%rd5, %rd1, %rd4;
	setp.gt.u64 	%p1, %rd5, 3583;
	@%p1 bra 	$L__BB5_25;
	cvt.u32.u64 	%r136, %rd4;
	cvt.u32.u64 	%r3, %rd1;
	sub.s32 	%r4, %r3, %r136;
	mov.u32 	%r5, %tid.x;
	setp.ge.s32 	%p23, %r5, %r4;
	mov.f64 	%fd332, 0d0000000000000000;
	mov.u32 	%r267, %r5;
	@%p23 bra 	$L__BB5_3;
	add.s32 	%r138, %r136, %r5;
	mul.wide.u32 	%rd60, %r138, 8;
	add.s64 	%rd61, %rd2, %rd60;
	ld.global.f64 	%fd332, [%rd61];
	add.s32 	%r267, %r5, 512;
$L__BB5_3:
	setp.ge.s32 	%p24, %r267, %r4;
	@%p24 bra 	$L__BB5_16;
	not.b32 	%r140, %r267;
	add.s32 	%r141, %r140, %r3;
	sub.s32 	%r142, %r141, %r136;
	shr.u32 	%r143, %r142, 9;
	add.s32 	%r8, %r143, 1;
	and.b32  	%r9, %r8, 15;
	setp.lt.u32 	%p25, %r142, 7680;
	@%p25 bra 	$L__BB5_7;
	and.b32  	%r144, %r8, 16777200;
	neg.s32 	%r265, %r144;
	mul.wide.u32 	%rd62, %r2, 28672;
	mul.wide.u32 	%rd63, %r267, 8;
	add.s64 	%rd64, %rd62, %rd63;
	add.s64 	%rd65, %rd64, %rd2;
	add.s64 	%rd101, %rd65, 32768;
$L__BB5_6:
	.pragma "nounroll";
	ld.global.f64 	%fd167, [%rd101+-32768];
	add.f64 	%fd168, %fd332, %fd167;
	ld.global.f64 	%fd169, [%rd101+-28672];
	add.f64 	%fd170, %fd168, %fd169;
	ld.global.f64 	%fd171, [%rd101+-24576];
	add.f64 	%fd172, %fd170, %fd171;
	ld.global.f64 	%fd173, [%rd101+-20480];
	add.f64 	%fd174, %fd172, %fd173;
	ld.global.f64 	%fd175, [%rd101+-16384];
	add.f64 	%fd176, %fd174, %fd175;
	ld.global.f64 	%fd177, [%rd101+-12288];
	add.f64 	%fd178, %fd176, %fd177;
	ld.global.f64 	%fd179, [%rd101+-8192];
	add.f64 	%fd180, %fd178, %fd179;
	ld.global.f64 	%fd181, [%rd101+-4096];
	add.f64 	%fd182, %fd180, %fd181;
	ld.global.f64 	%fd183, [%rd101];
	add.f64 	%fd184, %fd182, %fd183;
	ld.global.f64 	%fd185, [%rd101+4096];
	add.f64 	%fd186, %fd184, %fd185;
	ld.global.f64 	%fd187, [%rd101+8192];
	add.f64 	%fd188, %fd186, %fd187;
	ld.global.f64 	%fd189, [%rd101+12288];
	add.f64 	%fd190, %fd188, %fd189;
	ld.global.f64 	%fd191, [%rd101+16384];
	add.f64 	%fd192, %fd190, %fd191;
	ld.global.f64 	%fd193, [%rd101+20480];
	add.f64 	%fd194, %fd192, %fd193;
	ld.global.f64 	%fd195, [%rd101+24576];
	add.f64 	%fd196, %fd194, %fd195;
	ld.global.f64 	%fd197, [%rd101+28672];
	add.f64 	%fd332, %fd196, %fd197;
	add.s32 	%r267, %r267, 8192;
	add.s32 	%r265, %r265, 16;
	add.s64 	%rd101, %rd101, 65536;
	setp.ne.s32 	%p26, %r265, 0;
	@%p26 bra 	$L__BB5_6;
$L__BB5_7:
	setp.eq.s32 	%p27, %r9, 0;
	@%p27 bra 	$L__BB5_16;
	and.b32  	%r16, %r8, 7;
	setp.lt.u32 	%p28, %r9, 8;
	@%p28 bra 	$L__BB5_10;
	cvt.s64.s32 	%rd66, %r267;
	add.s64 	%rd67, %rd66, %rd4;
	shl.b64 	%rd68, %rd67, 3;
	add.s64 	%rd69, %rd2, %rd68;
	ld.global.f64 	%fd199, [%rd69];
	add.f64 	%fd200, %fd332, %fd199;
	ld.global.f64 	%fd201, [%rd69+4096];
	add.f64 	%fd202, %fd200, %fd201;
	ld.global.f64 	%fd203, [%rd69+8192];
	add.f64 	%fd204, %fd202, %fd203;
	ld.global.f64 	%fd205, [%rd69+12288];
	add.f64 	%fd206, %fd204, %fd205;
	ld.global.f64 	%fd207, [%rd69+16384];
	add.f64 	%fd208, %fd206, %fd207;
	ld.global.f64 	%fd209, [%rd69+20480];
	add.f64 	%fd210, %fd208, %fd209;
	ld.global.f64 	%fd211, [%rd69+24576];
	add.f64 	%fd212, %fd210, %fd211;
	ld.global.f64 	%fd213, [%rd69+28672];
	add.f64 	%fd332, %fd212, %fd213;
	add.s32 	%r267, %r267, 4096;
$L__BB5_10:
	setp.eq.s32 	%p29, %r16, 0;
	@%p29 bra 	$L__BB5_16;
	and.b32  	%r19, %r8, 3;
	setp.lt.u32 	%p30, %r16, 4;
	@%p30 bra 	$L__BB5_13;
	cvt.s64.s32 	%rd70, %r267;
	add.s64 	%rd71, %rd70, %rd4;
	shl.b64 	%rd72, %rd71, 3;
	add.s64 	%rd73, %rd2, %rd72;
	ld.global.f64 	%fd215, [%rd73];
	add.f64 	%fd216, %fd332, %fd215;
	ld.global.f64 	%fd217, [%rd73+4096];
	add.f64 	%fd218, %fd216, %fd217;
	ld.global.f64 	%fd219, [%rd73+8192];
	add.f64 	%fd220, %fd218, %fd219;
	ld.global.f64 	%fd221, [%rd73+12288];
	add.f64 	%fd332, %fd220, %fd221;
	add.s32 	%r267, %r267, 2048;
$L__BB5_13:
	setp.eq.s32 	%p31, %r19, 0;
	@%p31 bra 	$L__BB5_16;
	mul.wide.u32 	%rd74, %r2, 28672;
	add.s64 	%rd9, %rd2, %rd74;
	neg.s32 	%r270, %r19;
$L__BB5_15:
	.pragma "nounroll";
	mul.wide.s32 	%rd75, %r267, 8;
	add.s64 	%rd76, %rd9, %rd75;
	ld.global.f64 	%fd222, [%rd76];
	add.f64 	%fd332, %fd332, %fd222;
	add.s32 	%r267, %r267, 512;
	add.s32 	%r270, %r270, 1;
	setp.ne.s32 	%p32, %r270, 0;
	@%p32 bra 	$L__BB5_15;
$L__BB5_16:
	setp.lt.s32 	%p33, %r4, 512;
	@%p33 bra 	$L__BB5_21;
	// begin inline asm
	mov.u32 %r208, %laneid;
	// end inline asm
	mov.b64 	%rd87, %fd332;
	mov.b64 	{%r210, %r215}, %rd87;
	mov.b32 	%r216, 1;
	mov.b32 	%r257, 31;
	mov.b32 	%r258, -1;
	// begin inline asm
	shfl.sync.down.b32 %r209, %r210, %r216, %r257, %r258;
	// end inline asm
	// begin inline asm
	shfl.sync.down.b32 %r214, %r215, %r216, %r257, %r258;
	// end inline asm
	mov.b64 	%rd88, {%r209, %r214};
	mov.b64 	%fd281, %rd88;
	setp.gt.s32 	%p57, %r208, 30;
	add.f64 	%fd282, %fd332, %fd281;
	selp.f64 	%fd283, %fd332, %fd282, %p57;
	mov.b64 	%rd89, %fd283;
	mov.b64 	{%r220, %r225}, %rd89;
	mov.b32 	%r226, 2;
	// begin inline asm
	shfl.sync.down.b32 %r219, %r220, %r226, %r257, %r258;
	// end inline asm
	// begin inline asm
	shfl.sync.down.b32 %r224, %r225, %r226, %r257, %r258;
	// end inline asm
	mov.b64 	%rd90, {%r219, %r224};
	mov.b64 	%fd284, %rd90;
	setp.gt.s32 	%p58, %r208, 29;
	add.f64 	%fd285, %fd283, %fd284;
	selp.f64 	%fd286, %fd283, %fd285, %p58;
	mov.b64 	%rd91, %fd286;
	mov.b64 	{%r230, %r235}, %rd91;
	mov.b32 	%r236, 4;
	// begin inline asm
	shfl.sync.down.b32 %r229, %r230, %r236, %r257, %r258;
	// end inline asm
	// begin inline asm
	shfl.sync.down.b32 %r234, %r235, %r236, %r257, %r258;
	// end inline asm
	mov.b64 	%rd92, {%r229, %r234};
	mov.b64 	%fd287, %rd92;
	setp.gt.s32 	%p59, %r208, 27;
	add.f64 	%fd288, %fd286, %fd287;
	selp.f64 	%fd289, %fd286, %fd288, %p59;
	mov.b64 	%rd93, %fd289;
	mov.b64 	{%r240, %r245}, %rd93;
	mov.b32 	%r246, 8;
	// begin inline asm
	shfl.sync.down.b32 %r239, %r240, %r246, %r257, %r258;
	// end inline asm
	// begin inline asm
	shfl.sync.down.b32 %r244, %r245, %r246, %r257, %r258;
	// end inline asm
	mov.b64 	%rd94, {%r239, %r244};
	mov.b64 	%fd290, %rd94;
	setp.gt.s32 	%p60, %r208, 23;
	add.f64 	%fd291, %fd289, %fd290;
	selp.f64 	%fd292, %fd289, %fd291, %p60;
	mov.b64 	%rd95, %fd292;
	mov.b64 	{%r250, %r255}, %rd95;
	mov.b32 	%r256, 16;
	// begin inline asm
	shfl.sync.down.b32 %r249, %r250, %r256, %r257, %r258;
	// end inline asm
	// begin inline asm
	shfl.sync.down.b32 %r254, %r255, %r256, %r257, %r258;
	// end inline asm
	mov.b64 	%rd96, {%r249, %r254};
	mov.b64 	%fd293, %rd96;
	setp.gt.s32 	%p61, %r208, 15;
	add.f64 	%fd16, %fd292, %fd293;
	selp.f64 	%fd343, %fd292, %fd16, %p61;
	setp.ne.s32 	%p62, %r208, 0;
	@%p62 bra 	$L__BB5_19;
	shr.u32 	%r259, %r5, 2;
	and.b32  	%r260, %r259, 248;
	mov.u32 	%r261, _ZZN3cub18CUB_300001_SM_10006detail6reduce18DeviceReduceKernelINS2_10policy_hubIdyN4cuda3std3__44plusIdEEE10Policy1000EN6thrust24THRUST_300001_SM_1000_NS10device_ptrIdEEyS9_dNS7_10__identityEEEvT0_PT3_T1_NS0_13GridEvenShareISK_EET2_T4_E12temp_storage;
	add.s32 	%r262, %r261, %r260;
	st.shared.f64 	[%r262+16], %fd16;
$L__BB5_19:
	bar.sync 	0;
	setp.ne.s32 	%p63, %r5, 0;
	@%p63 bra 	$L__BB5_46;
	ld.shared.f64 	%fd294, [_ZZN3cub18CUB_300001_SM_10006detail6reduce18DeviceReduceKernelINS2_10policy_hubIdyN4cuda3std3__44plusIdEEE10Policy1000EN6thrust24THRUST_300001_SM_1000_NS10device_ptrIdEEyS9_dNS7_10__identityEEEvT0_PT3_T1_NS0_13GridEvenShareISK_EET2_T4_E12temp_storage+24];
	add.f64 	%fd295, %fd343, %fd294;
	ld.shared.f64 	%fd296, [_ZZN3cub18CUB_300001_SM_10006detail6reduce18DeviceReduceKernelINS2_10policy_hubIdyN4cuda3std3__44plusIdEEE10Policy1000EN6thrust24THRUST_300001_SM_1000_NS10device_ptrIdEEyS9_dNS7_10__identityEEEvT0_PT3_T1_NS0_13GridEvenShareISK_EET2_T4_E12temp_storage+32];
	add.f64 	%fd297, %fd295, %fd296;
	ld.shared.f64 	%fd298, [_ZZN3cub18CUB_300001_SM_10006detail6reduce18DeviceReduceKernelINS2_10policy_hubIdyN4cuda3std3__44plusIdEEE10Policy1000EN6thrust24THRUST_300001_SM_1000_NS10device_ptrIdEEyS9_dNS7_10__identityEEEvT0_PT3_T1_NS0_13GridEvenShareISK_EET2_T4_E12temp_storage+40];
	add.f64 	%fd299, %fd297, %fd298;
	ld.shared.f64 	%fd300, [_ZZN3cub18CUB_300001_SM_10006detail6reduce18DeviceReduceKernelINS2_10policy_hubIdyN4cuda3std3__44plusIdEEE10Policy1000EN6thrust24THRUST_300001_SM_1000_NS10device_ptrIdEEyS9_dNS7_10__identityEEEvT0_PT3_T1_NS0_13GridEvenShareISK_EET2_T4_E12temp_storage+48];
	add.f64 	%fd301, %fd299, %fd300;
	ld.shared.f64 	%fd302, [_ZZN3cub18CUB_300001_SM_10006detail6reduce18DeviceReduceKernelINS2_10policy_hubIdyN4cuda3std3__44plusIdEEE10Policy1000EN6thrust24THRUST_300001_SM_1000_NS10device_ptrIdEEyS9_dNS7_10__identityEEEvT0_PT3_T1_NS0_13GridEvenShareISK_EET2_T4_E12temp_storage+56];
	add.f64 	%fd303, %fd301, %fd302;
	ld.shared.f64 	%fd304, [_ZZN3cub18CUB_300001_SM_10006detail6reduce18DeviceReduceKernelINS2_10policy_hubIdyN4cuda3std3__44plusIdEEE10Policy1000EN6thrust24THRUST_300001_SM_1000_NS10device_ptrIdEEyS9_dNS7_10__identityEEEvT0_PT3_T1_NS0_13GridEvenShareISK_EET2_T4_E12temp_storage+64];
	add.f64 	%fd305, %fd303, %fd304;
	ld.shared.f64 	%fd306, [_ZZN3cub18CUB_300001_SM_10006detail6reduce18DeviceReduceKernelINS2_10policy_hubIdyN4cuda3std3__44plusIdEEE10Policy1000EN6thrust24THRUST_300001_SM_1000_NS10device_ptrIdEEyS9_dNS7_10__identityEEEvT0_PT3_T1_NS0_13GridEvenShareISK_EET2_T4_E12temp_storage+72];
	add.f64 	%fd307, %fd305, %fd306;
	ld.shared.f64 	%fd308, [_ZZN3cub18CUB_300001_SM_10006detail6reduce18DeviceReduceKernelINS2_10policy_hubIdyN4cuda3std3__44plusIdEEE10Policy1000EN6thrust24THRUST_300001_SM_1000_NS10device_ptrIdEEyS9_dNS7_10__identityEEEvT0_PT3_T1_NS0_13GridEvenShareISK_EET2_T4_E12temp_storage+80];
	add.f64 	%fd309, %fd307, %fd308;
	ld.shared.f64 	%fd310, [_ZZN3cub18CUB_300001_SM_10006detail6reduce18DeviceReduceKernelINS2_10policy_hubIdyN4cuda3std3__44plusIdEEE10Policy1000EN6thrust24THRUST_300001_SM_1000_NS10device_ptrIdEEyS9_dNS7_10__identityEEEvT0_PT3_T1_NS0_13GridEvenShareISK_EET2_T4_E12temp_storage+88];
	add.f64 	%fd311, %fd309, %fd310;
	ld.shared.f64 	%fd312, [_ZZN3cub18CUB_300001_SM_10006detail6reduce18DeviceReduceKernelINS2_10policy_hubIdyN4cuda3std3__44plusIdEEE10Policy1000EN6thrust24THRUST_300001_SM_1000_NS10device_ptrIdEEyS9_dNS7_10__identityEEEvT0_PT3_T1_NS0_13GridEvenShareISK_EET2_T4_E12temp_storage+96];
	add.f64 	%fd313, %fd311, %fd312;
	ld.shared.f64 	%fd314, [_ZZN3cub18CUB_300001_SM_10006detail6reduce18DeviceReduceKernelINS2_10policy_hubIdyN4cuda3std3__44plusIdEEE10Policy1000EN6thrust24THRUST_300001_SM_1000_NS10device_ptrIdEEyS9_dNS7_10__identityEEEvT0_PT3_T1_NS0_13GridEvenShareISK_EET2_T4_E12temp_storage+104];
	add.f64 	%fd315, %fd313, %fd314;
	ld.shared.f64 	%fd316, [_ZZN3cub18CUB_300001_SM_10006detail6reduce18DeviceReduceKernelINS2_10policy_hubIdyN4cuda3std3__44plusIdEEE10Policy1000EN6thrust24THRUST_300001_SM_1000_NS10device_ptrIdEEyS9_dNS7_10__identityEEEvT0_PT3_T1_NS0_13GridEvenShareISK_EET2_T4_E12temp_storage+112];
	add.f64 	%fd317, %fd315, %fd316;
	ld.shared.f64 	%fd318, [_ZZN3cub18CUB_300001_SM_10006detail6reduce18DeviceReduceKernelINS2_10policy_hubIdyN4cuda3std3__44plusIdEEE10Policy1000EN6thrust24THRUST_300001_SM_1000_NS10device_ptrIdEEyS9_dNS7_10__identityEEEvT0_PT3_T1_NS0_13GridEvenShareISK_EET2_T4_E12temp_storage+120];
	add.f64 	%fd319, %fd317, %fd318;
	ld.shared.f64 	%fd320, [_ZZN3cub18CUB_300001_SM_10006detail6reduce18DeviceReduceKernelINS2_10policy_hubIdyN4cuda3std3__44plusIdEEE10Policy1000EN6thrust24THRUST_300001_SM_1000_NS10device_ptrIdEEyS9_dNS7_10__identityEEEvT0_PT3_T1_NS0_13GridEvenShareISK_EET2_T4_E12temp_storage+128];
	add.f64 	%fd321, %fd319, %fd320;
	ld.shared.f64 	%fd322, [_ZZN3cub18CUB_300001_SM_10006detail6reduce18DeviceReduceKernelINS2_10policy_hubIdyN4cuda3std3__44plusIdEEE10Policy1000EN6thrust24THRUST_300001_SM_1000_NS10device_ptrIdEEyS9_dNS7_10__identityEEEvT0_PT3_T1_NS0_13GridEvenShareISK_EET2_T4_E12temp_storage+136];
	add.f64 	%fd343, %fd321, %fd322;
	bra.uni 	$L__BB5_46;
$L__BB5_21:
	// begin inline asm
	mov.u32 %r145, %laneid;
	// end inline asm
	and.b32  	%r196, %r5, 992;
	add.s32 	%r197, %r196, 32;
	setp.gt.s32 	%p34, %r197, %r4;
	not.b32 	%r198, %r196;
	add.s32 	%r199, %r4, %r198;
	selp.b32 	%r194, %r199, 31, %p34;
	mov.b64 	%rd77, %fd332;
	mov.b64 	{%r147, %r152}, %rd77;
	mov.b32 	%r153, 1;
	mov.b32 	%r195, -1;
	// begin inline asm
	shfl.sync.down.b32 %r146, %r147, %r153, %r194, %r195;
	// end inline asm
	// begin inline asm
	shfl.sync.down.b32 %r151, %r152, %r153, %r194, %r195;
	// end inline asm
	mov.b64 	%rd78, {%r146, %r151};
	mov.b64 	%fd223, %rd78;
	setp.lt.s32 	%p35, %r145, %r194;
	add.f64 	%fd224, %fd332, %fd223;
	selp.f64 	%fd225, %fd224, %fd332, %p35;
	mov.b64 	%rd79, %fd225;
	mov.b64 	{%r157, %r162}, %rd79;
	mov.b32 	%r163, 2;
	// begin inline asm
	shfl.sync.down.b32 %r156, %r157, %r163, %r194, %r195;
	// end inline asm
	// begin inline asm
	shfl.sync.down.b32 %r161, %r162, %r163, %r194, %r195;
	// end inline asm
	mov.b64 	%rd80, {%r156, %r161};
	mov.b64 	%fd226, %rd80;
	add.s32 	%r200, %r145, 2;
	setp.gt.s32 	%p36, %r200, %r194;
	add.f64 	%fd227, %fd225, %fd226;
	selp.f64 	%fd228, %fd225, %fd227, %p36;
	mov.b64 	%rd81, %fd228;
	mov.b64 	{%r167, %r172}, %rd81;
	mov.b32 	%r173, 4;
	// begin inline asm
	shfl.sync.down.b32 %r166, %r167, %r173, %r194, %r195;
	// end inline asm
	// begin inline asm
	shfl.sync.down.b32 %r171, %r172, %r173, %r194, %r195;
	// end inline asm
	mov.b64 	%rd82, {%r166, %r171};
	mov.b64 	%fd229, %rd82;
	add.s32 	%r201, %r145, 4;
	setp.gt.s32 	%p37, %r201, %r194;
	add.f64 	%fd230, %fd228, %fd229;
	selp.f64 	%fd231, %fd228, %fd230, %p37;
	mov.b64 	%rd83, %fd231;
	mov.b64 	{%r177, %r182}, %rd83;
	mov.b32 	%r183, 8;
	// begin inline asm
	shfl.sync.down.b32 %r176, %r177, %r183, %r194, %r195;
	// end inline asm
	// begin inline asm
	shfl.sync.down.b32 %r181, %r182, %r183, %r194, %r195;
	// end inline asm
	mov.b64 	%rd84, {%r176, %r181};
	mov.b64 	%fd232, %rd84;
	add.s32 	%r202, %r145, 8;
	setp.gt.s32 	%p38, %r202, %r194;
	add.f64 	%fd233, %fd231, %fd232;
	selp.f64 	%fd234, %fd231, %fd233, %p38;
	mov.b64 	%rd85, %fd234;
	mov.b64 	{%r187, %r192}, %rd85;
	mov.b32 	%r193, 16;
	// begin inline asm
	shfl.sync.down.b32 %r186, %r187, %r193, %r194, %r195;
	// end inline asm
	// begin inline asm
	shfl.sync.down.b32 %r191, %r192, %r193, %r194, %r195;
	// end inline asm
	mov.b64 	%rd86, {%r186, %r191};
	mov.b64 	%fd235, %rd86;
	add.s32 	%r203, %r145, 16;
	setp.gt.s32 	%p39, %r203, %r194;
	add.f64 	%fd236, %fd234, %fd235;
	selp.f64 	%fd343, %fd234, %fd236, %p39;
	setp.ne.s32 	%p40, %r145, 0;
	@%p40 bra 	$L__BB5_23;
	shr.u32 	%r204, %r5, 2;
	and.b32  	%r205, %r204, 248;
	mov.u32 	%r206, _ZZN3cub18CUB_300001_SM_10006detail6reduce18DeviceReduceKernelINS2_10policy_hubIdyN4cuda3std3__44plusIdEEE10Policy1000EN6thrust24THRUST_300001_SM_1000_NS10device_ptrIdEEyS9_dNS7_10__identityEEEvT0_PT3_T1_NS0_13GridEvenShareISK_EET2_T4_E12temp_storage;
	add.s32 	%r207, %r206, %r205;
	st.shared.f64 	[%r207+16], %fd343;
$L__BB5_23:
	bar.sync 	0;
	setp.ne.s32 	%p41, %r5, 0;
	@%p41 bra 	$L__BB5_46;
	setp.gt.s32 	%p42, %r4, 32;
	ld.shared.f64 	%fd237, [_ZZN3cub18CUB_300001_SM_10006detail6reduce18DeviceReduceKernelINS2_10policy_hubIdyN4cuda3std3__44plusIdEEE10Policy1000EN6thrust24THRUST_300001_SM_1000_NS10device_ptrIdEEyS9_dNS7_10__identityEEEvT0_PT3_T1_NS0_13GridEvenShareISK_EET2_T4_E12temp_storage+24];
	add.f64 	%fd238, %fd343, %fd237;
	selp.f64 	%fd239, %fd238, %fd343, %p42;
	setp.gt.s32 	%p43, %r4, 64;
	ld.shared.f64 	%fd240, [_ZZN3cub18CUB_300001_SM_10006detail6reduce18DeviceReduceKernelINS2_10policy_hubIdyN4cuda3std3__44plusIdEEE10Policy1000EN6thrust24THRUST_300001_SM_1000_NS10device_ptrIdEEyS9_dNS7_10__identityEEEvT0_PT3_T1_NS0_13GridEvenShareISK_EET2_T4_E12temp_storage+32];
	add.f64 	%fd241, %fd240, %fd239;
	selp.f64 	%fd242, %fd241, %fd239, %p43;
	setp.gt.s32 	%p44, %r4, 96;
	ld.shared.f64 	%fd243, [_ZZN3cub18CUB_300001_SM_10006detail6reduce18DeviceReduceKernelINS2_10policy_hubIdyN4cuda3std3__44plusIdEEE10Policy1000EN6thrust24THRUST_300001_SM_1000_NS10device_ptrIdEEyS9_dNS7_10__identityEEEvT0_PT3_T1_NS0_13GridEvenShareISK_EET2_T4_E12temp_storage+40];
	add.f64 	%fd244, %fd243, %fd242;
	selp.f64 	%fd245, %fd244, %fd242, %p44;
	setp.gt.s32 	%p45, %r4, 128;
	ld.shared.f64 	%fd246, [_ZZN3cub18CUB_300001_SM_10006detail6reduce18DeviceReduceKernelINS2_10policy_hubIdyN4cuda3std3__44plusIdEEE10Policy1000EN6thrust24THRUST_300001_SM_1000_NS10device_ptrIdEEyS9_dNS7_10__identityEEEvT0_PT3_T1_NS0_13GridEvenShareISK_EET2_T4_E12temp_storage+48];
	add.f64 	%fd247, %fd246, %fd245;
	selp.f64 	%fd248, %fd247, %fd245, %p45;
	setp.gt.s32 	%p46, %r4, 160;
	ld.shared.f64 	%fd249, [_ZZN3cub18CUB_300001_SM_10006detail6reduce18DeviceReduceKernelINS2_10policy_hubIdyN4cuda3std3__44plusIdEEE10Policy1000EN6thrust24THRUST_300001_SM_1000_NS10device_ptrIdEEyS9_dNS7_10__identityEEEvT0_PT3_T1_NS0_13GridEvenShareISK_EET2_T4_E12temp_storage+56];
	add.f64 	%fd250, %fd249, %fd248;
	selp.f64 	%fd251, %fd250, %fd248, %p46;
	setp.gt.s32 	%p47, %r4, 192;
	ld.shared.f64 	%fd252, [_ZZN3cub18CUB_300001_SM_10006detail6reduce18DeviceReduceKernelINS2_10policy_hubIdyN4cuda3std3__44plusIdEEE10Policy1000EN6thrust24THRUST_300001_SM_1000_NS10device_ptrIdEEyS9_dNS7_10__identityEEEvT0_PT3_T1_NS0_13GridEvenShareISK_EET2_T4_E12temp_storage+64];
	add.f64 	%fd253, %fd252, %fd251;
	selp.f64 	%fd254, %fd253, %fd251, %p47;
	setp.gt.s32 	%p48, %r4, 224;
	ld.shared.f64 	%fd255, [_ZZN3cub18CUB_300001_SM_10006detail6reduce18DeviceReduceKernelINS2_10policy_hubIdyN4cuda3std3__44plusIdEEE10Policy1000EN6thrust24THRUST_300001_SM_1000_NS10device_ptrIdEEyS9_dNS7_10__identityEEEvT0_PT3_T1_NS0_13GridEvenShareISK_EET2_T4_E12temp_storage+72];
	add.f64 	%fd256, %fd255, %fd254;
	selp.f64 	%fd257, %fd256, %fd254, %p48;
	setp.gt.s32 	%p49, %r4, 256;
	ld.shared.f64 	%fd258, [_ZZN3cub18CUB_300001_SM_10006detail6reduce18DeviceReduceKernelINS2_10policy_hubIdyN4cuda3std3__44plusIdEEE10Policy1000EN6thrust24THRUST_300001_SM_1000_NS10device_ptrIdEEyS9_dNS7_10__identityEEEvT0_PT3_T1_NS0_13GridEvenShareISK_EET2_T4_E12temp_storage+80];
	add.f64 	%fd259, %fd258, %fd257;
	selp.f64 	%fd260, %fd259, %fd257, %p49;
	setp.gt.s32 	%p50, %r4, 288;
	ld.shared.f64 	%fd261, [_ZZN3cub18CUB_300001_SM_10006detail6reduce18DeviceReduceKernelINS2_10policy_hubIdyN4cuda3std3__44plusIdEEE10Policy1000EN6thrust24THRUST_300001_SM_1000_NS10device_ptrIdEEyS9_dNS7_10__identityEEEvT0_PT3_T1_NS0_13GridEvenShareISK_EET2_T4_E12temp_storage+88];
	add.f64 	%fd262, %fd261, %fd260;
	selp.f64 	%fd263, %fd262, %fd260, %p50;
	setp.gt.s32 	%p51, %r4, 320;
	ld.shared.f64 	%fd264, [_ZZN3cub18CUB_300001_SM_10006detail6reduce18DeviceReduceKernelINS2_10policy_hubIdyN4cuda3std3__44plusIdEEE10Policy1000EN6thrust24THRUST_300001_SM_1000_NS10device_ptrIdEEyS9_dNS7_10__identityEEEvT0_PT3_T1_NS0_13GridEvenShareISK_EET2_T4_E12temp_storage+96];
	add.f64 	%fd265, %fd264, %fd263;
	selp.f64 	%fd266, %fd265, %fd263, %p51;
	setp.gt.s32 	%p52, %r4, 352;
	ld.shared.f64 	%fd267, [_ZZN3cub18CUB_300001_SM_10006detail6reduce18DeviceReduceKernelINS2_10policy_hubIdyN4cuda3std3__44plusIdEEE10Policy1000EN6thrust24THRUST_300001_SM_1000_NS10device_ptrIdEEyS9_dNS7_10__identityEEEvT0_PT3_T1_NS0_13GridEvenShareISK_EET2_T4_E12temp_storage+104];
	add.f64 	%fd268, %fd267, %fd266;
	selp.f64 	%fd269, %fd268, %fd266, %p52;
	setp.gt.s32 	%p53, %r4, 384;
	ld.shared.f64 	%fd270, [_ZZN3cub18CUB_300001_SM_10006detail6reduce18DeviceReduceKernelINS2_10policy_hubIdyN4cuda3std3__44plusIdEEE10Policy1000EN6thrust24THRUST_300001_SM_1000_NS10device_ptrIdEEyS9_dNS7_10__identityEEEvT0_PT3_T1_NS0_13GridEvenShareISK_EET2_T4_E12temp_storage+112];
	add.f64 	%fd271, %fd270, %fd269;
	selp.f64 	%fd272, %fd271, %fd269, %p53;
	setp.gt.s32 	%p54, %r4, 416;
	ld.shared.f64 	%fd273, [_ZZN3cub18CUB_300001_SM_10006detail6reduce18DeviceReduceKernelINS2_10policy_hubIdyN4cuda3std3__44plusIdEEE10Policy1000EN6thrust24THRUST_300001_SM_1000_NS10device_ptrIdEEyS9_dNS7_10__identityEEEvT0_PT3_T1_NS0_13GridEvenShareISK_EET2_T4_E12temp_storage+120];
	add.f64 	%fd274, %fd273, %fd272;
	selp.f64 	%fd275, %fd274, %fd272, %p54;
	setp.gt.s32 	%p55, %r4, 448;
	ld.shared.f64 	%fd276, [_ZZN3cub18CUB_300001_SM_10006detail6reduce18DeviceReduceKernelINS2_10policy_hubIdyN4cuda3std3__44plusIdEEE10Policy1000EN6thrust24THRUST_300001_SM_1000_NS10device_ptrIdEEyS9_dNS7_10__identityEEEvT0_PT3_T1_NS0_13GridEvenShareISK_EET2_T4_E12temp_storage+128];
	add.f64 	%fd277, %fd276, %fd275;
	selp.f64 	%fd278, %fd277, %fd275, %p55;
	setp.gt.s32 	%p56, %r4, 480;
	ld.shared.f64 	%fd279, [_ZZN3cub18CUB_300001_SM_10006detail6reduce18DeviceReduceKernelINS2_10policy_hubIdyN4cuda3std3__44plusIdEEE10Policy1000EN6thrust24THRUST_300001_SM_1000_NS10device_ptrIdEEyS9_dNS7_10__identityEEEvT0_PT3_T1_NS0_13GridEvenShareISK_EET2_T4_E12temp_storage+136];
	add.f64 	%fd280, %fd279, %fd278;
	selp.f64 	%fd343, %fd280, %fd278, %p56;
	bra.uni 	$L__BB5_46;
$L__BB5_25:
	cvt.u32.u64 	%r52, %rd4;
	mov.u32 	%r27, %tid.x;
	add.s32 	%r53, %r52, %r27;
	mul.wide.u32 	%rd27, %r53, 8;
	add.s64 	%rd28, %rd2, %rd27;
	ld.global.f64 	%fd41, [%rd28];
	ld.global.f64 	%fd42, [%rd28+4096];
	ld.global.f64 	%fd43, [%rd28+8192];
	ld.global.f64 	%fd44, [%rd28+12288];
	ld.global.f64 	%fd45, [%rd28+16384];
	ld.global.f64 	%fd46, [%rd28+20480];
	ld.global.f64 	%fd47, [%rd28+24576];
	add.f64 	%fd48, %fd41, %fd42;
	add.f64 	%fd49, %fd48, %fd43;
	add.f64 	%fd50, %fd49, %fd44;
	add.f64 	%fd51, %fd50, %fd45;
	add.f64 	%fd52, %fd51, %fd46;
	add.f64 	%fd342, %fd52, %fd47;
	setp.lt.u64 	%p2, %rd5, %rd3;
	@%p2 bra 	$L__BB5_42;
	cvt.u32.u64 	%r55, %rd3;
	cvt.u64.u32 	%rd10, %r27;
	add.s64 	%rd103, %rd4, %rd3;
	cvt.u32.u64 	%r28, %rd1;
	not.b32 	%r57, %r27;
	add.s32 	%r58, %r57, %r28;
	sub.s32 	%r59, %r58, %r55;
	sub.s32 	%r272, %r59, %r52;
	add.s64 	%rd29, %rd103, %rd10;
	shl.b64 	%rd30, %rd29, 3;
	add.s64 	%rd31, %rd30, %rd2;
	add.s64 	%rd102, %rd31, 32768;
	mov.b32 	%r273, 0;
	mov.u64 	%rd104, %rd4;
$L__BB5_27:
	cvt.s64.s32 	%rd16, %r50;
	add.s64 	%rd104, %rd104, %rd16;
	add.s64 	%rd32, %rd1, -3584;
	setp.gt.u64 	%p3, %rd104, %rd32;
	@%p3 bra 	$L__BB5_29;
	mul.lo.s32 	%r61, %r1, 3584;
	cvt.s64.s32 	%rd33, %r61;
	add.s64 	%rd34, %rd104, %rd10;
	shl.b64 	%rd35, %rd34, 3;
	add.s64 	%rd36, %rd2, %rd35;
	ld.global.f64 	%fd53, [%rd36];
	ld.global.f64 	%fd54, [%rd36+4096];
	ld.global.f64 	%fd55, [%rd36+8192];
	ld.global.f64 	%fd56, [%rd36+12288];
	ld.global.f64 	%fd57, [%rd36+16384];
	ld.global.f64 	%fd58, [%rd36+20480];
	ld.global.f64 	%fd59, [%rd36+24576];
	add.f64 	%fd60, %fd342, %fd53;
	add.f64 	%fd61, %fd60, %fd54;
	add.f64 	%fd62, %fd61, %fd55;
	add.f64 	%fd63, %fd62, %fd56;
	add.f64 	%fd64, %fd63, %fd57;
	add.f64 	%fd65, %fd64, %fd58;
	add.f64 	%fd342, %fd65, %fd59;
	sub.s64 	%rd37, %rd1, %rd104;
	setp.lt.u64 	%p4, %rd37, %rd33;
	add.s32 	%r273, %r273, 1;
	add.s64 	%rd103, %rd103, %rd33;
	sub.s32 	%r272, %r272, %r61;
	mul.wide.s32 	%rd38, %r61, 8;
	add.s64 	%rd102, %rd102, %rd38;
	@%p4 bra 	$L__BB5_42;
	bra.uni 	$L__BB5_27;
$L__BB5_29:
	setp.le.u64 	%p5, %rd1, %rd104;
	cvt.u32.u64 	%r62, %rd104;
	cvt.u32.u64 	%r63, %rd1;
	sub.s32 	%r64, %r63, %r62;
	setp.ge.s32 	%p6, %r27, %r64;
	or.pred  	%p7, %p5, %p6;
	@%p7 bra 	$L__BB5_42;
	cvt.u32.u64 	%r66, %rd16;
	cvt.u32.u64 	%r67, %rd4;
	not.b32 	%r68, %r27;
	add.s32 	%r69, %r68, %r28;
	add.s32 	%r70, %r66, %r67;
	sub.s32 	%r71, %r69, %r70;
	mul.lo.s32 	%r72, %r1, %r273;
	mad.lo.s32 	%r73, %r72, -3584, %r71;
	shr.u32 	%r74, %r73, 9;
	add.s32 	%r34, %r74, 1;
	and.b32  	%r35, %r34, 15;
	setp.lt.u32 	%p8, %r73, 7680;
	mov.u32 	%r276, %r27;
	@%p8 bra 	$L__BB5_33;
	shr.u32 	%r75, %r272, 9;
	add.s32 	%r76, %r75, 1;
	and.b32  	%r77, %r76, 16777200;
	neg.s32 	%r274, %r77;
	mov.u32 	%r276, %r27;
$L__BB5_32:
	.pragma "nounroll";
	ld.global.f64 	%fd67, [%rd102+-32768];
	add.f64 	%fd68, %fd342, %fd67;
	ld.global.f64 	%fd69, [%rd102+-28672];
	add.f64 	%fd70, %fd68, %fd69;
	ld.global.f64 	%fd71, [%rd102+-24576];
	add.f64 	%fd72, %fd70, %fd71;
	ld.global.f64 	%fd73, [%rd102+-20480];
	add.f64 	%fd74, %fd72, %fd73;
	ld.global.f64 	%fd75, [%rd102+-16384];
	add.f64 	%fd76, %fd74, %fd75;
	ld.global.f64 	%fd77, [%rd102+-12288];
	add.f64 	%fd78, %fd76, %fd77;
	ld.global.f64 	%fd79, [%rd102+-8192];
	add.f64 	%fd80, %fd78, %fd79;
	ld.global.f64 	%fd81, [%rd102+-4096];
	add.f64 	%fd82, %fd80, %fd81;
	ld.global.f64 	%fd83, [%rd102];
	add.f64 	%fd84, %fd82, %fd83;
	ld.global.f64 	%fd85, [%rd102+4096];
	add.f64 	%fd86, %fd84, %fd85;
	ld.global.f64 	%fd87, [%rd102+8192];
	add.f64 	%fd88, %fd86, %fd87;
	ld.global.f64 	%fd89, [%rd102+12288];
	add.f64 	%fd90, %fd88, %fd89;
	ld.global.f64 	%fd91, [%rd102+16384];
	add.f64 	%fd92, %fd90, %fd91;
	ld.global.f64 	%fd93, [%rd102+20480];
	add.f64 	%fd94, %fd92, %fd93;
	ld.global.f64 	%fd95, [%rd102+24576];
	add.f64 	%fd96, %fd94, %fd95;
	ld.global.f64 	%fd97, [%rd102+28672];
	add.f64 	%fd342, %fd96, %fd97;
	add.s32 	%r276, %r276, 8192;
	add.s32 	%r274, %r274, 16;
	add.s64 	%rd102, %rd102, 65536;
	setp.ne.s32 	%p9, %r274, 0;
	@%p9 bra 	$L__BB5_32;
$L__BB5_33:
	setp.eq.s32 	%p10, %r35, 0;
	@%p10 bra 	$L__BB5_42;
	and.b32  	%r42, %r34, 7;
	setp.lt.u32 	%p11, %r35, 8;
	@%p11 bra 	$L__BB5_36;
	cvt.u64.u32 	%rd39, %r276;
	add.s64 	%rd40, %rd104, %rd39;
	shl.b64 	%rd41, %rd40, 3;
	add.s64 	%rd42, %rd2, %rd41;
	ld.global.f64 	%fd99, [%rd42];
	add.f64 	%fd100, %fd342, %fd99;
	ld.global.f64 	%fd101, [%rd42+4096];
	add.f64 	%fd102, %fd100, %fd101;
	ld.global.f64 	%fd103, [%rd42+8192];
	add.f64 	%fd104, %fd102, %fd103;
	ld.global.f64 	%fd105, [%rd42+12288];
	add.f64 	%fd106, %fd104, %fd105;
	ld.global.f64 	%fd107, [%rd42+16384];
	add.f64 	%fd108, %fd106, %fd107;
	ld.global.f64 	%fd109, [%rd42+20480];
	add.f64 	%fd110, %fd108, %fd109;
	ld.global.f64 	%fd111, [%rd42+24576];
	add.f64 	%fd112, %fd110, %fd111;
	ld.global.f64 	%fd113, [%rd42+28672];
	add.f64 	%fd342, %fd112, %fd113;
	add.s32 	%r276, %r276, 4096;
$L__BB5_36:
	setp.eq.s32 	%p12, %r42, 0;
	@%p12 bra 	$L__BB5_42;
	setp.lt.u32 	%p13, %r42, 4;
	@%p13 bra 	$L__BB5_39;
	cvt.u64.u32 	%rd43, %r276;
	add.s64 	%rd44, %rd104, %rd43;
	shl.b64 	%rd45, %rd44, 3;
	add.s64 	%rd46, %rd2, %rd45;
	ld.global.f64 	%fd115, [%rd46];
	add.f64 	%fd116, %fd342, %fd115;
	ld.global.f64 	%fd117, [%rd46+4096];
	add.f64 	%fd118, %fd116, %fd117;
	ld.global.f64 	%fd119, [%rd46+8192];
	add.f64 	%fd120, %fd118, %fd119;
	ld.global.f64 	%fd121, [%rd46+12288];
	add.f64 	%fd342, %fd120, %fd121;
	add.s32 	%r276, %r276, 2048;
$L__BB5_39:
	and.b32  	%r78, %r34, 3;
	setp.eq.s32 	%p14, %r78, 0;
	@%p14 bra 	$L__BB5_42;
	cvt.u64.u32 	%rd47, %r276;
	add.s64 	%rd48, %rd47, %rd103;
	shl.b64 	%rd49, %rd48, 3;
	add.s64 	%rd106, %rd2, %rd49;
	cvt.u16.u32 	%rs1, %r272;
	shr.u16 	%rs2, %rs1, 9;
	add.s16 	%rs3, %rs2, 1;
	cvt.u32.u16 	%r79, %rs3;
	and.b32  	%r80, %r79, 3;
	neg.s32 	%r279, %r80;
$L__BB5_41:
	.pragma "nounroll";
	ld.global.f64 	%fd122, [%rd106];
	add.f64 	%fd342, %fd342, %fd122;
	add.s64 	%rd106, %rd106, 4096;
	add.s32 	%r279, %r279, 1;
	setp.ne.s32 	%p15, %r279, 0;
	@%p15 bra 	$L__BB5_41;
$L__BB5_42:
	// begin inline asm
	mov.u32 %r81, %laneid;
	// end inline asm
	mov.b64 	%rd50, %fd342;
	mov.b64 	{%r83, %r88}, %rd50;
	mov.b32 	%r89, 1;
	mov.b32 	%r130, 31;
	mov.b32 	%r131, -1;
	// begin inline asm
	shfl.sync.down.b32 %r82, %r83, %r89, %r130, %r131;
	// end inline asm
	// begin inline asm
	shfl.sync.down.b32 %r87, %r88, %r89, %r130, %r131;
	// end inline asm
	mov.b64 	%rd51, {%r82, %r87};
	mov.b64 	%fd123, %rd51;
	setp.gt.s32 	%p16, %r81, 30;
	add.f64 	%fd124, %fd342, %fd123;
	selp.f64 	%fd125, %fd342, %fd124, %p16;
	mov.b64 	%rd52, %fd125;
	mov.b64 	{%r93, %r98}, %rd52;
	mov.b32 	%r99, 2;
	// begin inline asm
	shfl.sync.down.b32 %r92, %r93, %r99, %r130, %r131;
	// end inline asm
	// begin inline asm
	shfl.sync.down.b32 %r97, %r98, %r99, %r130, %r131;
	// end inline asm
	mov.b64 	%rd53, {%r92, %r97};
	mov.b64 	%fd126, %rd53;
	setp.gt.s32 	%p17, %r81, 29;
	add.f64 	%fd127, %fd125, %fd126;
	selp.f64 	%fd128, %fd125, %fd127, %p17;
	mov.b64 	%rd54, %fd128;
	mov.b64 	{%r103, %r108}, %rd54;
	mov.b32 	%r109, 4;
	// begin inline asm
	shfl.sync.down.b32 %r102, %r103, %r109, %r130, %r131;
	// end inline asm
	// begin inline asm
	shfl.sync.down.b32 %r107, %r108, %r109, %r130, %r131;
	// end inline asm
	mov.b64 	%rd55, {%r102, %r107};
	mov.b64 	%fd129, %rd55;
	setp.gt.s32 	%p18, %r81, 27;
	add.f64 	%fd130, %fd128, %fd129;
	selp.f64 	%fd131, %fd128, %fd130, %p18;
	mov.b64 	%rd56, %fd131;
	mov.b64 	{%r113, %r118}, %rd56;
	mov.b32 	%r119, 8;
	// begin inline asm
	shfl.sync.down.b32 %r112, %r113, %r119, %r130, %r131;
	// end inline asm
	// begin inline asm
	shfl.sync.down.b32 %r117, %r118, %r119, %r130, %r131;
	// end inline asm
	mov.b64 	%rd57, {%r112, %r117};
	mov.b64 	%fd132, %rd57;
	setp.gt.s32 	%p19, %r81, 23;
	add.f64 	%fd133, %fd131, %fd132;
	selp.f64 	%fd134, %fd131, %fd133, %p19;
	mov.b64 	%rd58, %fd134;
	mov.b64 	{%r123, %r128}, %rd58;
	mov.b32 	%r129, 16;
	// begin inline asm
	shfl.sync.down.b32 %r122, %r123, %r129, %r130, %r131;
	// end inline asm
	// begin inline asm
	shfl.sync.down.b32 %r127, %r128, %r129, %r130, %r131;
	// end inline asm
	mov.b64 	%rd59, {%r122, %r127};
	mov.b64 	%fd135, %rd59;
	setp.gt.s32 	%p20, %r81, 15;
	add.f64 	%fd37, %fd134, %fd135;
	selp.f64 	%fd343, %fd134, %fd37, %p20;
	setp.ne.s32 	%p21, %r81, 0;
	@%p21 bra 	$L__BB5_44;
	shr.u32 	%r132, %r27, 2;
	and.b32  	%r133, %r132, 248;
	mov.u32 	%r134, _ZZN3cub18CUB_300001_SM_10006detail6reduce18DeviceReduceKernelINS2_10policy_hubIdyN4cuda3std3__44plusIdEEE10Policy1000EN6thrust24THRUST_300001_SM_1000_NS10device_ptrIdEEyS9_dNS7_10__identityEEEvT0_PT3_T1_NS0_13GridEvenShareISK_EET2_T4_E12temp_storage;
	add.s32 	%r135, %r134, %r133;
	st.shared.f64 	[%r135+16], %fd37;
$L__BB5_44:
	bar.sync 	0;
	setp.ne.s32 	%p22, %r27, 0;
	@%p22 bra 	$L__BB5_46;
	ld.shared.f64 	%fd136, [_ZZN3cub18CUB_300001_SM_10006detail6reduce18DeviceReduceKernelINS2_10policy_hubIdyN4cuda3std3__44plusIdEEE10Policy1000EN6thrust24THRUST_300001_SM_1000_NS10device_ptrIdEEyS9_dNS7_10__identityEEEvT0_PT3_T1_NS0_13GridEvenShareISK_EET2_T4_E12temp_storage+24];
	add.f64 	%fd137, %fd343, %fd136;
	ld.shared.f64 	%fd138, [_ZZN3cub18CUB_300001_SM_10006detail6reduce18DeviceReduceKernelINS2_10policy_hubIdyN4cuda3std3__44plusIdEEE10Policy1000EN6thrust24THRUST_300001_SM_1000_NS10device_ptrIdEEyS9_dNS7_10__identityEEEvT0_PT3_T1_NS0_13GridEvenShareISK_EET2_T4_E12temp_storage+32];
	add.f64 	%fd139, %fd137, %fd138;
	ld.shared.f64 	%fd140, [_ZZN3cub18CUB_300001_SM_10006detail6reduce18DeviceReduceKernelINS2_10policy_hubIdyN4cuda3std3__44plusIdEEE10Policy1000EN6thrust24THRUST_300001_SM_1000_NS10device_ptrIdEEyS9_dNS7_10__identityEEEvT0_PT3_T1_NS0_13GridEvenShareISK_EET2_T4_E12temp_storage+40];
	add.f64 	%fd141, %fd139, %fd140;
	ld.shared.f64 	%fd142, [_ZZN3cub18CUB_300001_SM_10006detail6reduce18DeviceReduceKernelINS2_10policy_hubIdyN4cuda3std3__44plusIdEEE10Policy1000EN6thrust24THRUST_300001_SM_1000_NS10device_ptrIdEEyS9_dNS7_10__identityEEEvT0_PT3_T1_NS0_13GridEvenShareISK_EET2_T4_E12temp_storage+48];
	add.f64 	%fd143, %fd141, %fd142;
	ld.shared.f64 	%fd144, [_ZZN3cub18CUB_300001_SM_10006detail6reduce18DeviceReduceKernelINS2_10policy_hubIdyN4cuda3std3__44plusIdEEE10Policy1000EN6thrust24THRUST_300001_SM_1000_NS10device_ptrIdEEyS9_dNS7_10__identityEEEvT0_PT3_T1_NS0_13GridEvenShareISK_EET2_T4_E12temp_storage+56];
	add.f64 	%fd145, %fd143, %fd144;
	ld.shared.f64 	%fd146, [_ZZN3cub18CUB_300001_SM_10006detail6reduce18DeviceReduceKernelINS2_10policy_hubIdyN4cuda3std3__44plusIdEEE10Policy1000EN6thrust24THRUST_300001_SM_1000_NS10device_ptrIdEEyS9_dNS7_10__identityEEEvT0_PT3_T1_NS0_13GridEvenShareISK_EET2_T4_E12temp_storage+64];
	add.f64 	%fd147, %fd145, %fd146;
	ld.shared.f64 	%fd148, [_ZZN3cub18CUB_300001_SM_10006detail6reduce18DeviceReduceKernelINS2_10policy_hubIdyN4cuda3std3__44plusIdEEE10Policy1000EN6thrust24THRUST_300001_SM_1000_NS10device_ptrIdEEyS9_dNS7_10__identityEEEvT0_PT3_T1_NS0_13GridEvenShareISK_EET2_T4_E12temp_storage+72];
	add.f64 	%fd149, %fd147, %fd148;
	ld.shared.f64 	%fd150, [_ZZN3cub18CUB_300001_SM_10006detail6reduce18DeviceReduceKernelINS2_10policy_hubIdyN4cuda3std3__44plusIdEEE10Policy1000EN6thrust24THRUST_300001_SM_1000_NS10device_ptrIdEEyS9_dNS7_10__identityEEEvT0_PT3_T1_NS0_13GridEvenShareISK_EET2_T4_E12temp_storage+80];
	add.f64 	%fd151, %fd149, %fd150;
	ld.shared.f64 	%fd152, [_ZZN3cub18CUB_300001_SM_10006detail6reduce18DeviceReduceKernelINS2_10policy_hubIdyN4cuda3std3__44plusIdEEE10Policy1000EN6thrust24THRUST_300001_SM_1000_NS10device_ptrIdEEyS9_dNS7_10__identityEEEvT0_PT3_T1_NS0_13GridEvenShareISK_EET2_T4_E12temp_storage+88];
	add.f64 	%fd153, %fd151, %fd152;
	ld.shared.f64 	%fd154, [_ZZN3cub18CUB_300001_SM_10006detail6reduce18DeviceReduceKernelINS2_10policy_hubIdyN4cuda3std3__44plusIdEEE10Policy1000EN6thrust24THRUST_300001_SM_1000_NS10device_ptrIdEEyS9_dNS7_10__identityEEEvT0_PT3_T1_NS0_13GridEvenShareISK_EET2_T4_E12temp_storage+96];
	add.f64 	%fd155, %fd153, %fd154;
	ld.shared.f64 	%fd156, [_ZZN3cub18CUB_300001_SM_10006detail6reduce18DeviceReduceKernelINS2_10policy_hubIdyN4cuda3std3__44plusIdEEE10Policy1000EN6thrust24THRUST_300001_SM_1000_NS10device_ptrIdEEyS9_dNS7_10__identityEEEvT0_PT3_T1_NS0_13GridEvenShareISK_EET2_T4_E12temp_storage+104];
	add.f64 	%fd157, %fd155, %fd156;
	ld.shared.f64 	%fd158, [_ZZN3cub18CUB_300001_SM_10006detail6reduce18DeviceReduceKernelINS2_10policy_hubIdyN4cuda3std3__44plusIdEEE10Policy1000EN6thrust24THRUST_300001_SM_1000_NS10device_ptrIdEEyS9_dNS7_10__identityEEEvT0_PT3_T1_NS0_13GridEvenShareISK_EET2_T4_E12temp_storage+112];
	add.f64 	%fd159, %fd157, %fd158;
	ld.shared.f64 	%fd160, [_ZZN3cub18CUB_300001_SM_10006detail6reduce18DeviceReduceKernelINS2_10policy_hubIdyN4cuda3std3__44plusIdEEE10Policy1000EN6thrust24THRUST_300001_SM_1000_NS10device_ptrIdEEyS9_dNS7_10__identityEEEvT0_PT3_T1_NS0_13GridEvenShareISK_EET2_T4_E12temp_storage+120];
	add.f64 	%fd161, %fd159, %fd160;
	ld.shared.f64 	%fd162, [_ZZN3cub18CUB_300001_SM_10006detail6reduce18DeviceReduceKernelINS2_10policy_hubIdyN4cuda3std3__44plusIdEEE10Policy1000EN6thrust24THRUST_300001_SM_1000_NS10device_ptrIdEEyS9_dNS7_10__identityEEEvT0_PT3_T1_NS0_13GridEvenShareISK_EET2_T4_E12temp_storage+128];
	add.f64 	%fd163, %fd161, %fd162;
	ld.shared.f64 	%fd164, [_ZZN3cub18CUB_300001_SM_10006detail6reduce18DeviceReduceKernelINS2_10policy_hubIdyN4cuda3std3__44plusIdEEE10Policy1000EN6thrust24THRUST_300001_SM_1000_NS10device_ptrIdEEyS9_dNS7_10__identityEEEvT0_PT3_T1_NS0_13GridEvenShareISK_EET2_T4_E12temp_storage+136];
	add.f64 	%fd343, %fd163, %fd164;
$L__BB5_46:
	mov.u32 	%r263, %tid.x;
	setp.ne.s32 	%p64, %r263, 0;
	@%p64 bra 	$L__BB5_48;
	ld.param.u64 	%rd100, [_ZN3cub18CUB_300001_SM_10006detail6reduce18DeviceReduceKernelINS2_10policy_hubIdyN4cuda3std3__44plusIdEEE10Policy1000EN6thrust24THRUST_300001_SM_1000_NS10device_ptrIdEEyS9_dNS7_10__identityEEEvT0_PT3_T1_NS0_13GridEvenShareISK_EET2_T4__param_1];
	cvta.to.global.u64 	%rd97, %rd100;
	mul.wide.u32 	%rd98, %r2, 8;
	add.s64 	%rd99, %rd97, %rd98;
	st.global.f64 	[%rd99], %fd343;
$L__BB5_48:
	ret;

}
	// .globl	_ZN3cub18CUB_300001_SM_10006detail6reduce28DeviceReduceSingleTileKernelINS2_10policy_hubIdyN4cuda3std3__44plusIdEEE10Policy1000EPdSC_iS9_ddNS7_10__identityEEEvT0_T1_T2_T3_T4_T6_
.visible .entry _ZN3cub18CUB_300001_SM_10006detail6reduce28DeviceReduceSingleTileKernelINS2_10policy_hubIdyN4cuda3std3__44plusIdEEE10Policy1000EPdSC_iS9_ddNS7_10__identityEEEvT0_T1_T2_T3_T4_T6_(
	.param .u64 .ptr .align 1 _ZN3cub18CUB_300001_SM_10006detail6reduce28DeviceReduceSingleTileKernelINS2_10policy_hubIdyN4cuda3std3__44plusIdEEE10Policy1000EPdSC_iS9_ddNS7_10__identityEEEvT0_T1_T2_T3_T4_T6__param_0,
	.param .u64 .ptr .align 1 _ZN3cub18CUB_300001_SM_10006detail6reduce28DeviceReduceSingleTileKernelINS2_10policy_hubIdyN4cuda3std3__44plusIdEEE10Policy1000EPdSC_iS9_ddNS7_10__identityEEEvT0_T1_T2_T3_T4_T6__param_1,
	.param .u32 _ZN3cub18CUB_300001_SM_10006detail6reduce28DeviceReduceSingleTileKernelINS2_10policy_hubIdyN4cuda3std3__44plusIdEEE10Policy1000EPdSC_iS9_ddNS7_10__identityEEEvT0_T1_T2_T3_T4_T6__param_2,
	.param .align 1 .b8 _ZN3cub18CUB_300001_SM_10006detail6reduce28DeviceReduceSingleTileKernelINS2_10policy_hubIdyN4cuda3std3__44plusIdEEE10Policy1000EPdSC_iS9_ddNS7_10__identityEEEvT0_T1_T2_T3_T4_T6__param_3[1],
	.param .f64 _ZN3cub18CUB_300001_SM_10006detail6reduce28DeviceReduceSingleTileKernelINS2_10policy_hubIdyN4cuda3std3__44plusIdEEE10Policy1000EPdSC_iS9_ddNS7_10__identityEEEvT0_T1_T2_T3_T4_T6__param_4,
	.param .align 1 .b8 _ZN3cub18CUB_300001_SM_10006detail6reduce28DeviceReduceSingleTileKernelINS2_10policy_hubIdyN4cuda3std3__44plusIdEEE10Policy1000EPdSC_iS9_ddNS7_10__identityEEEvT0_T1_T2_T3_T4_T6__param_5[1]
)
.maxntid 512
.minnctapersm 1
{
	.reg .pred 	%p<58>;
	.reg .b32 	%r<238>;
	.reg .b64 	%rd<104>;
	.reg .b64 	%fd<232>;
	// demoted variable
	.shared .align 8 .b8 _ZZN3cub18CUB_300001_SM_10006detail6reduce28DeviceReduceSingleTileKernelINS2_10policy_hubIdyN4cuda3std3__44plusIdEEE10Policy1000EPdSC_iS9_ddNS7_10__identityEEEvT0_T1_T2_T3_T4_T6_E12temp_storage[152];
	ld.param.u64 	%rd8, [_ZN3cub18CUB_300001_SM_10006detail6reduce28DeviceReduceSingleTileKernelINS2_10policy_hubIdyN4cuda3std3__44plusIdEEE10Policy1000EPdSC_iS9_ddNS7_10__identityEEEvT0_T1_T2_T3_T4_T6__param_0];
	ld.param.u64 	%rd9, [_ZN3cub18CUB_300001_SM_10006detail6reduce28DeviceReduceSingleTileKernelINS2_10policy_hubIdyN4cuda3std3__44plusIdEEE10Policy1000EPdSC_iS9_ddNS7_10__identityEEEvT0_T1_T2_T3_T4_T6__param_1];
	ld.param.u32 	%r34, [_ZN3cub18CUB_300001_SM_10006detail6reduce28DeviceReduceSingleTileKernelINS2_10policy_hubIdyN4cuda3std3__44plusIdEEE10Policy1000EPdSC_iS9_ddNS7_10__identityEEEvT0_T1_T2_T3_T4_T6__param_2];
	ld.param.f64 	%fd30, [_ZN3cub18CUB_300001_SM_10006detail6reduce28DeviceReduceSingleTileKernelINS2_10policy_hubIdyN4cuda3std3__44plusIdEEE10Policy1000EPdSC_iS9_ddNS7_10__identityEEEvT0_T1_T2_T3_T4_T6__param_4];
	cvta.to.global.u64 	%rd1, %rd9;
	setp.ne.s32 	%p1, %r34, 0;
	@%p1 bra 	$L__BB6_3;
	mov.u32 	%r224, %tid.x;
	setp.ne.s32 	%p57, %r224, 0;
	@%p57 bra 	$L__BB6_39;
	st.global.f64 	[%rd1], %fd30;
	bra.uni 	$L__BB6_39;
$L__BB6_3:
	setp.gt.s32 	%p2, %r34, 3583;
	@%p2 bra 	$L__BB6_21;
	mov.u32 	%r1, %tid.x;
	setp.ge.s32 	%p19, %r1, %r34;
	mov.f64 	%fd223, 0d0000000000000000;
	mov.u32 	%r228, %r1;
	@%p19 bra 	$L__BB6_6;
	mul.wide.u32 	%rd69, %r1, 8;
	add.s64 	%rd68, %rd8, %rd69;
	// begin inline asm
	ld.global.nc.u64 %rd67, [%rd68];
	// end inline asm
	mov.b64 	%fd223, %rd67;
	add.s32 	%r228, %r1, 512;
$L__BB6_6:
	setp.ge.s32 	%p20, %r228, %r34;
	@%p20 bra 	$L__BB6_12;
	not.b32 	%r100, %r228;
	add.s32 	%r4, %r34, %r100;
	and.b32  	%r101, %r4, 1536;
	setp.eq.s32 	%p21, %r101, 1536;
	@%p21 bra 	$L__BB6_10;
	mul.wide.u32 	%rd70, %r228, 8;
	add.s64 	%rd102, %rd8, %rd70;
	shr.u32 	%r102, %r4, 9;
	add.s32 	%r103, %r102, 1;
	and.b32  	%r104, %r103, 3;
	neg.s32 	%r226, %r104;
$L__BB6_9:
	.pragma "nounroll";
	// begin inline asm
	ld.global.nc.u64 %rd71, [%rd102];
	// end inline asm
	mov.b64 	%fd109, %rd71;
	add.f64 	%fd223, %fd223, %fd109;
	add.s32 	%r228, %r228, 512;
	add.s64 	%rd102, %rd102, 4096;
	add.s32 	%r226, %r226, 1;
	setp.ne.s32 	%p22, %r226, 0;
	@%p22 bra 	$L__BB6_9;
$L__BB6_10:
	setp.lt.u32 	%p23, %r4, 1536;
	@%p23 bra 	$L__BB6_12;
$L__BB6_11:
	mul.wide.s32 	%rd81, %r228, 8;
	add.s64 	%rd74, %rd8, %rd81;
	// begin inline asm
	ld.global.nc.u64 %rd73, [%rd74];
	// end inline asm
	mov.b64 	%fd110, %rd73;
	add.f64 	%fd111, %fd223, %fd110;
	add.s64 	%rd76, %rd74, 4096;
	// begin inline asm
	ld.global.nc.u64 %rd75, [%rd76];
	// end inline asm
	mov.b64 	%fd112, %rd75;
	add.f64 	%fd113, %fd111, %fd112;
	add.s64 	%rd78, %rd74, 8192;
	// begin inline asm
	ld.global.nc.u64 %rd77, [%rd78];
	// end inline asm
	mov.b64 	%fd114, %rd77;
	add.f64 	%fd115, %fd113, %fd114;
	add.s64 	%rd80, %rd74, 12288;
	// begin inline asm
	ld.global.nc.u64 %rd79, [%rd80];
	// end inline asm
	mov.b64 	%fd116, %rd79;
	add.f64 	%fd223, %fd115, %fd116;
	add.s32 	%r228, %r228, 2048;
	setp.lt.s32 	%p24, %r228, %r34;
	@%p24 bra 	$L__BB6_11;
$L__BB6_12:
	setp.lt.s32 	%p25, %r34, 512;
	@%p25 bra 	$L__BB6_17;
	// begin inline asm
	mov.u32 %r168, %laneid;
	// end inline asm
	mov.b64 	%rd92, %fd223;
	mov.b64 	{%r170, %r175}, %rd92;
	mov.b32 	%r176, 1;
	mov.b32 	%r217, 31;
	mov.b32 	%r218, -1;
	// begin inline asm
	shfl.sync.down.b32 %r169, %r170, %r176, %r217, %r218;
	// end inline asm
	// begin inline asm
	shfl.sync.down.b32 %r174, %r175, %r176, %r217, %r218;
	// end inline asm
	mov.b64 	%rd93, {%r169, %r174};
	mov.b64 	%fd175, %rd93;
	setp.gt.s32 	%p49, %r168, 30;
	add.f64 	%fd176, %fd223, %fd175;
	selp.f64 	%fd177, %fd223, %fd176, %p49;
	mov.b64 	%rd94, %fd177;
	mov.b64 	{%r180, %r185}, %rd94;
	mov.b32 	%r186, 2;
	// begin inline asm
	shfl.sync.down.b32 %r179, %r180, %r186, %r217, %r218;
	// end inline asm
	// begin inline asm
	shfl.sync.down.b32 %r184, %r185, %r186, %r217, %r218;
	// end inline asm
	mov.b64 	%rd95, {%r179, %r184};
	mov.b64 	%fd178, %rd95;
	setp.gt.s32 	%p50, %r168, 29;
	add.f64 	%fd179, %fd177, %fd178;
	selp.f64 	%fd180, %fd177, %fd179, %p50;
	mov.b64 	%rd96, %fd180;
	mov.b64 	{%r190, %r195}, %rd96;
	mov.b32 	%r196, 4;
	// begin inline asm
	shfl.sync.down.b32 %r189, %r190, %r196, %r217, %r218;
	// end inline asm
	// begin inline asm
	shfl.sync.down.b32 %r194, %r195, %r196, %r217, %r218;
	// end inline asm
	mov.b64 	%rd97, {%r189, %r194};
	mov.b64 	%fd181, %rd97;
	setp.gt.s32 	%p51, %r168, 27;
	add.f64 	%fd182, %fd180, %fd181;
	selp.f64 	%fd183, %fd180, %fd182, %p51;
	mov.b64 	%rd98, %fd183;
	mov.b64 	{%r200, %r205}, %rd98;
	mov.b32 	%r206, 8;
	// begin inline asm
	shfl.sync.down.b32 %r199, %r200, %r206, %r217, %r218;
	// end inline asm
	// begin inline asm
	shfl.sync.down.b32 %r204, %r205, %r206, %r217, %r218;
	// end inline asm
	mov.b64 	%rd99, {%r199, %r204};
	mov.b64 	%fd184, %rd99;
	setp.gt.s32 	%p52, %r168, 23;
	add.f64 	%fd185, %fd183, %fd184;
	selp.f64 	%fd186, %fd183, %fd185, %p52;
	mov.b64 	%rd100, %fd186;
	mov.b64 	{%r210, %r215}, %rd100;
	mov.b32 	%r216, 16;
	// begin inline asm
	shfl.sync.down.b32 %r209, %r210, %r216, %r217, %r218;
	// end inline asm
	// begin inline asm
	shfl.sync.down.b32 %r214, %r215, %r216, %r217, %r218;
	// end inline asm
	mov.b64 	%rd101, {%r209, %r214};
	mov.b64 	%fd187, %rd101;
	setp.gt.s32 	%p53, %r168, 15;
	add.f64 	%fd10, %fd186, %fd187;
	selp.f64 	%fd231, %fd186, %fd10, %p53;
	setp.ne.s32 	%p54, %r168, 0;
	@%p54 bra 	$L__BB6_15;
	shr.u32 	%r219, %r1, 2;
	and.b32  	%r220, %r219, 248;
	mov.u32 	%r221, _ZZN3cub18CUB_300001_SM_10006detail6reduce28DeviceReduceSingleTileKernelINS2_10policy_hubIdyN4cuda3std3__44plusIdEEE10Policy1000EPdSC_iS9_ddNS7_10__identityEEEvT0_T1_T2_T3_T4_T6_E12temp_storage;
	add.s32 	%r222, %r221, %r220;
	st.shared.f64 	[%r222+16], %fd10;
$L__BB6_15:
	bar.sync 	0;
	setp.ne.s32 	%p55, %r1, 0;
	@%p55 bra 	$L__BB6_37;
	ld.shared.f64 	%fd188, [_ZZN3cub18CUB_300001_SM_10006detail6reduce28DeviceReduceSingleTileKernelINS2_10policy_hubIdyN4cuda3std3__44plusIdEEE10Policy1000EPdSC_iS9_ddNS7_10__identityEEEvT0_T1_T2_T3_T4_T6_E12temp_storage+24];
	add.f64 	%fd189, %fd231, %fd188;
	ld.shared.f64 	%fd190, [_ZZN3cub18CUB_300001_SM_10006detail6reduce28DeviceReduceSingleTileKernelINS2_10policy_hubIdyN4cuda3std3__44plusIdEEE10Policy1000EPdSC_iS9_ddNS7_10__identityEEEvT0_T1_T2_T3_T4_T6_E12temp_storage+32];
	add.f64 	%fd191, %fd189, %fd190;
	ld.shared.f64 	%fd192, [_ZZN3cub18CUB_300001_SM_10006detail6reduce28DeviceReduceSingleTileKernelINS2_10policy_hubIdyN4cuda3std3__44plusIdEEE10Policy1000EPdSC_iS9_ddNS7_10__identityEEEvT0_T1_T2_T3_T4_T6_E12temp_storage+40];
	add.f64 	%fd193, %fd191, %fd192;
	ld.shared.f64 	%fd194, [_ZZN3cub18CUB_300001_SM_10006detail6reduce28DeviceReduceSingleTileKernelINS2_10policy_hubIdyN4cuda3std3__44plusIdEEE10Policy1000EPdSC_iS9_ddNS7_10__identityEEEvT0_T1_T2_T3_T4_T6_E12temp_storage+48];
	add.f64 	%fd195, %fd193, %fd194;
	ld.shared.f64 	%fd196, [_ZZN3cub18CUB_300001_SM_10006detail6reduce28DeviceReduceSingleTileKernelINS2_10policy_hubIdyN4cuda3std3__44plusIdEEE10Policy1000EPdSC_iS9_ddNS7_10__identityEEEvT0_T1_T2_T3_T4_T6_E12temp_storage+56];
	add.f64 	%fd197, %fd195, %fd196;
	ld.shared.f64 	%fd198, [_ZZN3cub18CUB_300001_SM_10006detail6reduce28DeviceReduceSingleTileKernelINS2_10policy_hubIdyN4cuda3std3__44plusIdEEE10Policy1000EPdSC_iS9_ddNS7_10__identityEEEvT0_T1_T2_T3_T4_T6_E12temp_storage+64];
	add.f64 	%fd199, %fd197, %fd198;
	ld.shared.f64 	%fd200, [_ZZN3cub18CUB_300001_SM_10006detail6reduce28DeviceReduceSingleTileKernelINS2_10policy_hubIdyN4cuda3std3__44plusIdEEE10Policy1000EPdSC_iS9_ddNS7_10__identityEEEvT0_T1_T2_T3_T4_T6_E12temp_storage+72];
	add.f64 	%fd201, %fd199, %fd200;
	ld.shared.f64 	%fd202, [_ZZN3cub18CUB_300001_SM_10006detail6reduce28DeviceReduceSingleTileKernelINS2_10policy_hubIdyN4cuda3std3__44plusIdEEE10Policy1000EPdSC_iS9_ddNS7_10__identityEEEvT0_T1_T2_T3_T4_T6_E12temp_storage+80];
	add.f64 	%fd203, %fd201, %fd202;
	ld.shared.f64 	%fd204, [_ZZN3cub18CUB_300001_SM_10006detail6reduce28DeviceReduceSingleTileKernelINS2_10policy_hubIdyN4cuda3std3__44plusIdEEE10Policy1000EPdSC_iS9_ddNS7_10__identityEEEvT0_T1_T2_T3_T4_T6_E12temp_storage+88];
	add.f64 	%fd205, %fd203, %fd204;
	ld.shared.f64 	%fd206, [_ZZN3cub18CUB_300001_SM_10006detail6reduce28DeviceReduceSingleTileKernelINS2_10policy_hubIdyN4cuda3std3__44plusIdEEE10Policy1000EPdSC_iS9_ddNS7_10__identityEEEvT0_T1_T2_T3_T4_T6_E12temp_storage+96];
	add.f64 	%fd207, %fd205, %fd206;
	ld.shared.f64 	%fd208, [_ZZN3cub18CUB_300001_SM_10006detail6reduce28DeviceReduceSingleTileKernelINS2_10policy_hubIdyN4cuda3std3__44plusIdEEE10Policy1000EPdSC_iS9_ddNS7_10__identityEEEvT0_T1_T2_T3_T4_T6_E12temp_storage+104];
	add.f64 	%fd209, %fd207, %fd208;
	ld.shared.f64 	%fd210, [_ZZN3cub18CUB_300001_SM_10006detail6reduce28DeviceReduceSingleTileKernelINS2_10policy_hubIdyN4cuda3std3__44plusIdEEE10Policy1000EPdSC_iS9_ddNS7_10__identityEEEvT0_T1_T2_T3_T4_T6_E12temp_storage+112];
	add.f64 	%fd211, %fd209, %fd210;
	ld.shared.f64 	%fd212, [_ZZN3cub18CUB_300001_SM_10006detail6reduce28DeviceReduceSingleTileKernelINS2_10policy_hubIdyN4cuda3std3__44plusIdEEE10Policy1000EPdSC_iS9_ddNS7_10__identityEEEvT0_T1_T2_T3_T4_T6_E12temp_storage+120];
	add.f64 	%fd213, %fd211, %fd212;
	ld.shared.f64 	%fd214, [_ZZN3cub18CUB_300001_SM_10006detail6reduce28DeviceReduceSingleTileKernelINS2_10policy_hubIdyN4cuda3std3__44plusIdEEE10Policy1000EPdSC_iS9_ddNS7_10__identityEEEvT0_T1_T2_T3_T4_T6_E12temp_storage+128];
	add.f64 	%fd215, %fd213, %fd214;
	ld.shared.f64 	%fd216, [_ZZN3cub18CUB_300001_SM_10006detail6reduce28DeviceReduceSingleTileKernelINS2_10policy_hubIdyN4cuda3std3__44plusIdEEE10Policy1000EPdSC_iS9_ddNS7_10__identityEEEvT0_T1_T2_T3_T4_T6_E12temp_storage+136];
	add.f64 	%fd231, %fd215, %fd216;
	bra.uni 	$L__BB6_37;
$L__BB6_17:
	// begin inline asm
	mov.u32 %r105, %laneid;
	// end inline asm
	and.b32  	%r156, %r1, 992;
	add.s32 	%r157, %r156, 32;
	setp.gt.s32 	%p26, %r157, %r34;
	not.b32 	%r158, %r156;
	add.s32 	%r159, %r34, %r158;
	selp.b32 	%r154, %r159, 31, %p26;
	mov.b64 	%rd82, %fd223;
	mov.b64 	{%r107, %r112}, %rd82;
	mov.b32 	%r113, 1;
	mov.b32 	%r155, -1;
	// begin inline asm
	shfl.sync.down.b32 %r106, %r107, %r113, %r154, %r155;
	// end inline asm
	// begin inline asm
	shfl.sync.down.b32 %r111, %r112, %r113, %r154, %r155;
	// end inline asm
	mov.b64 	%rd83, {%r106, %r111};
	mov.b64 	%fd117, %rd83;
	setp.lt.s32 	%p27, %r105, %r154;
	add.f64 	%fd118, %fd223, %fd117;
	selp.f64 	%fd119, %fd118, %fd223, %p27;
	mov.b64 	%rd84, %fd119;
	mov.b64 	{%r117, %r122}, %rd84;
	mov.b32 	%r123, 2;
	// begin inline asm
	shfl.sync.down.b32 %r116, %r117, %r123, %r154, %r155;
	// end inline asm
	// begin inline asm
	shfl.sync.down.b32 %r121, %r122, %r123, %r154, %r155;
	// end inline asm
	mov.b64 	%rd85, {%r116, %r121};
	mov.b64 	%fd120, %rd85;
	add.s32 	%r160, %r105, 2;
	setp.gt.s32 	%p28, %r160, %r154;
	add.f64 	%fd121, %fd119, %fd120;
	selp.f64 	%fd122, %fd119, %fd121, %p28;
	mov.b64 	%rd86, %fd122;
	mov.b64 	{%r127, %r132}, %rd86;
	mov.b32 	%r133, 4;
	// begin inline asm
	shfl.sync.down.b32 %r126, %r127, %r133, %r154, %r155;
	// end inline asm
	// begin inline asm
	shfl.sync.down.b32 %r131, %r132, %r133, %r154, %r155;
	// end inline asm
	mov.b64 	%rd87, {%r126, %r131};
	mov.b64 	%fd123, %rd87;
	add.s32 	%r161, %r105, 4;
	setp.gt.s32 	%p29, %r161, %r154;
	add.f64 	%fd124, %fd122, %fd123;
	selp.f64 	%fd125, %fd122, %fd124, %p29;
	mov.b64 	%rd88, %fd125;
	mov.b64 	{%r137, %r142}, %rd88;
	mov.b32 	%r143, 8;
	// begin inline asm
	shfl.sync.down.b32 %r136, %r137, %r143, %r154, %r155;
	// end inline asm
	// begin inline asm
	shfl.sync.down.b32 %r141, %r142, %r143, %r154, %r155;
	// end inline asm
	mov.b64 	%rd89, {%r136, %r141};
	mov.b64 	%fd126, %rd89;
	add.s32 	%r162, %r105, 8;
	setp.gt.s32 	%p30, %r162, %r154;
	add.f64 	%fd127, %fd125, %fd126;
	selp.f64 	%fd128, %fd125, %fd127, %p30;
	mov.b64 	%rd90, %fd128;
	mov.b64 	{%r147, %r152}, %rd90;
	mov.b32 	%r153, 16;
	// begin inline asm
	shfl.sync.down.b32 %r146, %r147, %r153, %r154, %r155;
	// end inline asm
	// begin inline asm
	shfl.sync.down.b32 %r151, %r152, %r153, %r154, %r155;
	// end inline asm
	mov.b64 	%rd91, {%r146, %r151};
	mov.b64 	%fd129, %rd91;
	add.s32 	%r163, %r105, 16;
	setp.gt.s32 	%p31, %r163, %r154;
	add.f64 	%fd130, %fd128, %fd129;
	selp.f64 	%fd231, %fd128, %fd130, %p31;
	setp.ne.s32 	%p32, %r105, 0;
	@%p32 bra 	$L__BB6_19;
	shr.u32 	%r164, %r1, 2;
	and.b32  	%r165, %r164, 248;
	mov.u32 	%r166, _ZZN3cub18CUB_300001_SM_10006detail6reduce28DeviceReduceSingleTileKernelINS2_10policy_hubIdyN4cuda3std3__44plusIdEEE10Policy1000EPdSC_iS9_ddNS7_10__identityEEEvT0_T1_T2_T3_T4_T6_E12temp_storage;
	add.s32 	%r167, %r166, %r165;
	st.shared.f64 	[%r167+16], %fd231;
$L__BB6_19:
	bar.sync 	0;
	setp.ne.s32 	%p33, %r1, 0;
	@%p33 bra 	$L__BB6_37;
	setp.gt.s32 	%p34, %r34, 32;
	ld.shared.f64 	%fd131, [_ZZN3cub18CUB_300001_SM_10006detail6reduce28DeviceReduceSingleTileKernelINS2_10policy_hubIdyN4cuda3std3__44plusIdEEE10Policy1000EPdSC_iS9_ddNS7_10__identityEEEvT0_T1_T2_T3_T4_T6_E12temp_storage+24];
	add.f64 	%fd132, %fd231, %fd131;
	selp.f64 	%fd133, %fd132, %fd231, %p34;
	setp.gt.s32 	%p35, %r34, 64;
	ld.shared.f64 	%fd134, [_ZZN3cub18CUB_300001_SM_10006detail6reduce28DeviceReduceSingleTileKernelINS2_10policy_hubIdyN4cuda3std3__44plusIdEEE10Policy1000EPdSC_iS9_ddNS7_10__identityEEEvT0_T1_T2_T3_T4_T6_E12temp_storage+32];
	add.f64 	%fd135, %fd134, %fd133;
	selp.f64 	%fd136, %fd135, %fd133, %p35;
	setp.gt.s32 	%p36, %r34, 96;
	ld.shared.f64 	%fd137, [_ZZN3cub18CUB_300001_SM_10006detail6reduce28DeviceReduceSingleTileKernelINS2_10policy_hubIdyN4cuda3std3__44plusIdEEE10Policy1000EPdSC_iS9_ddNS7_10__identityEEEvT0_T1_T2_T3_T4_T6_E12temp_storage+40];
	add.f64 	%fd138, %fd137, %fd136;
	selp.f64 	%fd139, %fd138, %fd136, %p36;
	setp.gt.s32 	%p37, %r34, 128;
	ld.shared.f64 	%fd140, [_ZZN3cub18CUB_300001_SM_10006detail6reduce28DeviceReduceSingleTileKernelINS2_10policy_hubIdyN4cuda3std3__44plusIdEEE10Policy1000EPdSC_iS9_ddNS7_10__identityEEEvT0_T1_T2_T3_T4_T6_E12temp_storage+48];
	add.f64 	%fd141, %fd140, %fd139;
	selp.f64 	%fd142, %fd141, %fd139, %p37;
	setp.gt.s32 	%p38, %r34, 160;
	ld.shared.f64 	%fd143, [_ZZN3cub18CUB_300001_SM_10006detail6reduce28DeviceReduceSingleTileKernelINS2_10policy_hubIdyN4cuda3std3__44plusIdEEE10Policy1000EPdSC_iS9_ddNS7_10__identityEEEvT0_T1_T2_T3_T4_T6_E12temp_storage+56];
	add.f64 	%fd144, %fd143, %fd142;
	selp.f64 	%fd145, %fd144, %fd142, %p38;
	setp.gt.s32 	%p39, %r34, 192;
	ld.shared.f64 	%fd146, [_ZZN3cub18CUB_300001_SM_10006detail6reduce28DeviceReduceSingleTileKernelINS2_10policy_hubIdyN4cuda3std3__44plusIdEEE10Policy1000EPdSC_iS9_ddNS7_10__identityEEEvT0_T1_T2_T3_T4_T6_E12temp_storage+64];
	add.f64 	%fd147, %fd146, %fd145;
	selp.f64 	%fd148, %fd147, %fd145, %p39;
	setp.gt.s32 	%p40, %r34, 224;
	ld.shared.f64 	%fd149, [_ZZN3cub18CUB_300001_SM_10006detail6reduce28DeviceReduceSingleTileKernelINS2_10policy_hubIdyN4cuda3std3__44plusIdEEE10Policy1000EPdSC_iS9_ddNS7_10__identityEEEvT0_T1_T2_T3_T4_T6_E12temp_storage+72];
	add.f64 	%fd150, %fd149, %fd148;
	selp.f64 	%fd151, %fd150, %fd148, %p40;
	setp.gt.s32 	%p41, %r34, 256;
	ld.shared.f64 	%fd152, [_ZZN3cub18CUB_300001_SM_10006detail6reduce28DeviceReduceSingleTileKernelINS2_10policy_hubIdyN4cuda3std3__44plusIdEEE10Policy1000EPdSC_iS9_ddNS7_10__identityEEEvT0_T1_T2_T3_T4_T6_E12temp_storage+80];
	add.f64 	%fd153, %fd152, %fd151;
	selp.f64 	%fd154, %fd153, %fd151, %p41;
	setp.gt.s32 	%p42, %r34, 288;
	ld.shared.f64 	%fd155, [_ZZN3cub18CUB_300001_SM_10006detail6reduce28DeviceReduceSingleTileKernelINS2_10policy_hubIdyN4cuda3std3__44plusIdEEE10Policy1000EPdSC_iS9_ddNS7_10__identityEEEvT0_T1_T2_T3_T4_T6_E12temp_storage+88];
	add.f64 	%fd156, %fd155, %fd154;
	selp.f64 	%fd157, %fd156, %fd154, %p42;
	setp.gt.s32 	%p43, %r34, 320;
	ld.shared.f64 	%fd158, [_ZZN3cub18CUB_300001_SM_10006detail6reduce28DeviceReduceSingleTileKernelINS2_10policy_hubIdyN4cuda3std3__44plusIdEEE10Policy1000EPdSC_iS9_ddNS7_10__identityEEEvT0_T1_T2_T3_T4_T6_E12temp_storage+96];
	add.f64 	%fd159, %fd158, %fd157;
	selp.f64 	%fd160, %fd159, %fd157, %p43;
	setp.gt.s32 	%p44, %r34, 352;
	ld.shared.f64 	%fd161, [_ZZN3cub18CUB_300001_SM_10006detail6reduce28DeviceReduceSingleTileKernelINS2_10policy_hubIdyN4cuda3std3__44plusIdEEE10Policy1000EPdSC_iS9_ddNS7_10__identityEEEvT0_T1_T2_T3_T4_T6_E12temp_storage+104];
	add.f64 	%fd162, %fd161, %fd160;
	selp.f64 	%fd163, %fd162, %fd160, %p44;
	setp.gt.s32 	%p45, %r34, 384;
	ld.shared.f64 	%fd164, [_ZZN3cub18CUB_300001_SM_10006detail6reduce28DeviceReduceSingleTileKernelINS2_10policy_hubIdyN4cuda3std3__44plusIdEEE10Policy1000EPdSC_iS9_ddNS7_10__identityEEEvT0_T1_T2_T3_T4_T6_E12temp_storage+112];
	add.f64 	%fd165, %fd164, %fd163;
	selp.f64 	%fd166, %fd165, %fd163, %p45;
	setp.gt.s32 	%p46, %r34, 416;
	ld.shared.f64 	%fd167, [_ZZN3cub18CUB_300001_SM_10006detail6reduce28DeviceReduceSingleTileKernelINS2_10policy_hubIdyN4cuda3std3__44plusIdEEE10Policy1000EPdSC_iS9_ddNS7_10__identityEEEvT0_T1_T2_T3_T4_T6_E12temp_storage+120];
	add.f64 	%fd168, %fd167, %fd166;
	selp.f64 	%fd169, %fd168, %fd166, %p46;
	setp.gt.s32 	%p47, %r34, 448;
	ld.shared.f64 	%fd170, [_ZZN3cub18CUB_300001_SM_10006detail6reduce28DeviceReduceSingleTileKernelINS2_10policy_hubIdyN4cuda3std3__44plusIdEEE10Policy1000EPdSC_iS9_ddNS7_10__identityEEEvT0_T1_T2_T3_T4_T6_E12temp_storage+128];
	add.f64 	%fd171, %fd170, %fd169;
	selp.f64 	%fd172, %fd171, %fd169, %p47;
	setp.gt.s32 	%p48, %r34, 480;
	ld.shared.f64 	%fd173, [_ZZN3cub18CUB_300001_SM_10006detail6reduce28DeviceReduceSingleTileKernelINS2_10policy_hubIdyN4cuda3std3__44plusIdEEE10Policy1000EPdSC_iS9_ddNS7_10__identityEEEvT0_T1_T2_T3_T4_T6_E12temp_storage+136];
	add.f64 	%fd174, %fd173, %fd172;
	selp.f64 	%fd231, %fd174, %fd172, %p48;
	bra.uni 	$L__BB6_37;
$L__BB6_21:
	mov.u32 	%r13, %tid.x;
	mul.wide.u32 	%rd24, %r13, 8;
	add.s64 	%rd11, %rd8, %rd24;
	// begin inline asm
	ld.global.nc.u64 %rd10, [%rd11];
	// end inline asm
	mov.b64 	%fd31, %rd10;
	add.s64 	%rd13, %rd11, 4096;
	// begin inline asm
	ld.global.nc.u64 %rd12, [%rd13];
	// end inline asm
	mov.b64 	%fd32, %rd12;
	add.s64 	%rd15, %rd11, 8192;
	// begin inline asm
	ld.global.nc.u64 %rd14, [%rd15];
	// end inline asm
	mov.b64 	%fd33, %rd14;
	add.s64 	%rd17, %rd11, 12288;
	// begin inline asm
	ld.global.nc.u64 %rd16, [%rd17];
	// end inline asm
	mov.b64 	%fd34, %rd16;
	add.s64 	%rd19, %rd11, 16384;
	// begin inline asm
	ld.global.nc.u64 %rd18, [%rd19];
	// end inline asm
	mov.b64 	%fd35, %rd18;
	add.s64 	%rd21, %rd11, 20480;
	// begin inline asm
	ld.global.nc.u64 %rd20, [%rd21];
	// end inline asm
	mov.b64 	%fd36, %rd20;
	add.s64 	%rd23, %rd11, 24576;
	// begin inline asm
	ld.global.nc.u64 %rd22, [%rd23];
	// end inline asm
	mov.b64 	%fd37, %rd22;
	add.f64 	%fd38, %fd31, %fd32;
	add.f64 	%fd39, %fd38, %fd33;
	add.f64 	%fd40, %fd39, %fd34;
	add.f64 	%fd41, %fd40, %fd35;
	add.f64 	%fd42, %fd41, %fd36;
	add.f64 	%fd230, %fd42, %fd37;
	setp.lt.u32 	%p3, %r34, 7168;
	mov.b32 	%r231, 3584;
	@%p3 bra 	$L__BB6_25;
	add.s32 	%r14, %r34, -3584;
	mov.b32 	%r231, 3584;
$L__BB6_23:
	add.s32 	%r37, %r231, %r13;
	mul.wide.u32 	%rd39, %r37, 8;
	add.s64 	%rd26, %rd8, %rd39;
	// begin inline asm
	ld.global.nc.u64 %rd25, [%rd26];
	// end inline asm
	mov.b64 	%fd43, %rd25;
	add.s64 	%rd28, %rd26, 4096;
	// begin inline asm
	ld.global.nc.u64 %rd27, [%rd28];
	// end inline asm
	mov.b64 	%fd44, %rd27;
	add.s64 	%rd30, %rd26, 8192;
	// begin inline asm
	ld.global.nc.u64 %rd29, [%rd30];
	// end inline asm
	mov.b64 	%fd45, %rd29;
	add.s64 	%rd32, %rd26, 12288;
	// begin inline asm
	ld.global.nc.u64 %rd31, [%rd32];
	// end inline asm
	mov.b64 	%fd46, %rd31;
	add.s64 	%rd34, %rd26, 16384;
	// begin inline asm
	ld.global.nc.u64 %rd33, [%rd34];
	// end inline asm
	mov.b64 	%fd47, %rd33;
	add.s64 	%rd36, %rd26, 20480;
	// begin inline asm
	ld.global.nc.u64 %rd35, [%rd36];
	// end inline asm
	mov.b64 	%fd48, %rd35;
	add.s64 	%rd38, %rd26, 24576;
	// begin inline asm
	ld.global.nc.u64 %rd37, [%rd38];
	// end inline asm
	mov.b64 	%fd49, %rd37;
	add.f64 	%fd50, %fd230, %fd43;
	add.f64 	%fd51, %fd50, %fd44;
	add.f64 	%fd52, %fd51, %fd45;
	add.f64 	%fd53, %fd52, %fd46;
	add.f64 	%fd54, %fd53, %fd47;
	add.f64 	%fd55, %fd54, %fd48;
	add.f64 	%fd230, %fd55, %fd49;
	sub.s32 	%r38, %r34, %r231;
	setp.lt.s32 	%p4, %r38, 3584;
	@%p4 bra 	$L__BB6_33;
	add.s32 	%r231, %r231, 3584;
	setp.le.s32 	%p5, %r231, %r14;
	@%p5 bra 	$L__BB6_23;
$L__BB6_25:
	setp.le.s32 	%p6, %r34, %r231;
	@%p6 bra 	$L__BB6_33;
	sub.s32 	%r18, %r34, %r231;
	setp.ge.s32 	%p7, %r13, %r18;
	@%p7 bra 	$L__BB6_33;
	not.b32 	%r39, %r13;
	add.s32 	%r40, %r34, %r39;
	sub.s32 	%r19, %r40, %r231;
	and.b32  	%r41, %r19, 1536;
	setp.eq.s32 	%p8, %r41, 1536;
	mov.u32 	%r235, %r13;
	@%p8 bra 	$L__BB6_30;
	add.s32 	%r233, %r13, %r231;
	shr.u32 	%r42, %r19, 9;
	add.s32 	%r43, %r42, 1;
	and.b32  	%r44, %r43, 3;
	neg.s32 	%r232, %r44;
	mov.u32 	%r235, %r13;
$L__BB6_29:
	.pragma "nounroll";
	mul.wide.u32 	%rd42, %r233, 8;
	add.s64 	%rd41, %rd8, %rd42;
	// begin inline asm
	ld.global.nc.u64 %rd40, [%rd41];
	// end inline asm
	mov.b64 	%fd57, %rd40;
	add.f64 	%fd230, %fd230, %fd57;
	add.s32 	%r235, %r235, 512;
	add.s32 	%r233, %r233, 512;
	add.s32 	%r232, %r232, 1;
	setp.ne.s32 	%p9, %r232, 0;
	@%p9 bra 	$L__BB6_29;
$L__BB6_30:
	setp.lt.u32 	%p10, %r19, 1536;
	@%p10 bra 	$L__BB6_33;
	cvt.u64.u32 	%rd43, %r235;
	cvt.u64.u32 	%rd44, %r231;
	add.s64 	%rd45, %rd43, %rd44;
	shl.b64 	%rd46, %rd45, 3;
	add.s64 	%rd47, %rd46, %rd8;
	add.s64 	%rd103, %rd47, 8192;
	add.s32 	%r236, %r235, %r231;
$L__BB6_32:
	mul.wide.u32 	%rd56, %r236, 8;
	add.s64 	%rd49, %rd8, %rd56;
	// begin inline asm
	ld.global.nc.u64 %rd48, [%rd49];
	// end inline asm
	mov.b64 	%fd58, %rd48;
	add.f64 	%fd59, %fd230, %fd58;
	add.s64 	%rd51, %rd103, -4096;
	// begin inline asm
	ld.global.nc.u64 %rd50, [%rd51];
	// end inline asm
	mov.b64 	%fd60, %rd50;
	add.f64 	%fd61, %fd59, %fd60;
	// begin inline asm
	ld.global.nc.u64 %rd52, [%rd103];
	// end inline asm
	mov.b64 	%fd62, %rd52;
	add.f64 	%fd63, %fd61, %fd62;
	add.s64 	%rd55, %rd103, 4096;
	// begin inline asm
	ld.global.nc.u64 %rd54, [%rd55];
	// end inline asm
	mov.b64 	%fd64, %rd54;
	add.f64 	%fd230, %fd63, %fd64;
	add.s32 	%r235, %r235, 2048;
	add.s64 	%rd103, %rd103, 16384;
	add.s32 	%r236, %r236, 2048;
	setp.lt.s32 	%p11, %r235, %r18;
	@%p11 bra 	$L__BB6_32;
$L__BB6_33:
	// begin inline asm
	mov.u32 %r45, %laneid;
	// end inline asm
	mov.b64 	%rd57, %fd230;
	mov.b64 	{%r47, %r52}, %rd57;
	mov.b32 	%r53, 1;
	mov.b32 	%r94, 31;
	mov.b32 	%r95, -1;
	// begin inline asm
	shfl.sync.down.b32 %r46, %r47, %r53, %r94, %r95;
	// end inline asm
	// begin inline asm
	shfl.sync.down.b32 %r51, %r52, %r53, %r94, %r95;
	// end inline asm
	mov.b64 	%rd58, {%r46, %r51};
	mov.b64 	%fd65, %rd58;
	setp.gt.s32 	%p12, %r45, 30;
	add.f64 	%fd66, %fd230, %fd65;
	selp.f64 	%fd67, %fd230, %fd66, %p12;
	mov.b64 	%rd59, %fd67;
	mov.b64 	{%r57, %r62}, %rd59;
	mov.b32 	%r63, 2;
	// begin inline asm
	shfl.sync.down.b32 %r56, %r57, %r63, %r94, %r95;
	// end inline asm
	// begin inline asm
	shfl.sync.down.b32 %r61, %r62, %r63, %r94, %r95;
	// end inline asm
	mov.b64 	%rd60, {%r56, %r61};
	mov.b64 	%fd68, %rd60;
	setp.gt.s32 	%p13, %r45, 29;
	add.f64 	%fd69, %fd67, %fd68;
	selp.f64 	%fd70, %fd67, %fd69, %p13;
	mov.b64 	%rd61, %fd70;
	mov.b64 	{%r67, %r72}, %rd61;
	mov.b32 	%r73, 4;
	// begin inline asm
	shfl.sync.down.b32 %r66, %r67, %r73, %r94, %r95;
	// end inline asm
	// begin inline asm
	shfl.sync.down.b32 %r71, %r72, %r73, %r94, %r95;
	// end inline asm
	mov.b64 	%rd62, {%r66, %r71};
	mov.b64 	%fd71, %rd62;
	setp.gt.s32 	%p14, %r45, 27;
	add.f64 	%fd72, %fd70, %fd71;
	selp.f64 	%fd73, %fd70, %fd72, %p14;
	mov.b64 	%rd63, %fd73;
	mov.b64 	{%r77, %r82}, %rd63;
	mov.b32 	%r83, 8;
	// begin inline asm
	shfl.sync.down.b32 %r76, %r77, %r83, %r94, %r95;
	// end inline asm
	// begin inline asm
	shfl.sync.down.b32 %r81, %r82, %r83, %r94, %r95;
	// end inline asm
	mov.b64 	%rd64, {%r76, %r81};
	mov.b64 	%fd74, %rd64;
	setp.gt.s32 	%p15, %r45, 23;
	add.f64 	%fd75, %fd73, %fd74;
	selp.f64 	%fd76, %fd73, %fd75, %p15;
	mov.b64 	%rd65, %fd76;
	mov.b64 	{%r87, %r92}, %rd65;
	mov.b32 	%r93, 16;
	// begin inline asm
	shfl.sync.down.b32 %r86, %r87, %r93, %r94, %r95;
	// end inline asm
	// begin inline asm
	shfl.sync.down.b32 %r91, %r92, %r93, %r94, %r95;
	// end inline asm
	mov.b64 	%rd66, {%r86, %r91};
	mov.b64 	%fd77, %rd66;
	setp.gt.s32 	%p16, %r45, 15;
	add.f64 	%fd26, %fd76, %fd77;
	selp.f64 	%fd231, %fd76, %fd26, %p16;
	setp.ne.s32 	%p17, %r45, 0;
	@%p17 bra 	$L__BB6_35;
	shr.u32 	%r96, %r13, 2;
	and.b32  	%r97, %r96, 248;
	mov.u32 	%r98, _ZZN3cub18CUB_300001_SM_10006detail6reduce28DeviceReduceSingleTileKernelINS2_10policy_hubIdyN4cuda3std3__44plusIdEEE10Policy1000EPdSC_iS9_ddNS7_10__identityEEEvT0_T1_T2_T3_T4_T6_E12temp_storage;
	add.s32 	%r99, %r98, %r97;
	st.shared.f64 	[%r99+16], %fd26;
$L__BB6_35:
	bar.sync 	0;
	setp.ne.s32 	%p18, %r13, 0;
	@%p18 bra 	$L__BB6_37;
	ld.shared.f64 	%fd78, [_ZZN3cub18CUB_300001_SM_10006detail6reduce28DeviceReduceSingleTileKernelINS2_10policy_hubIdyN4cuda3std3__44plusIdEEE10Policy1000EPdSC_iS9_ddNS7_10__identityEEEvT0_T1_T2_T3_T4_T6_E12temp_storage+24];
	add.f64 	%fd79, %fd231, %fd78;
	ld.shared.f64 	%fd80, [_ZZN3cub18CUB_300001_SM_10006detail6reduce28DeviceReduceSingleTileKernelINS2_10policy_hubIdyN4cuda3std3__44plusIdEEE10Policy1000EPdSC_iS9_ddNS7_10__identityEEEvT0_T1_T2_T3_T4_T6_E12temp_storage+32];
	add.f64 	%fd81, %fd79, %fd80;
	ld.shared.f64 	%fd82, [_ZZN3cub18CUB_300001_SM_10006detail6reduce28DeviceReduceSingleTileKernelINS2_10policy_hubIdyN4cuda3std3__44plusIdEEE10Policy1000EPdSC_iS9_ddNS7_10__identityEEEvT0_T1_T2_T3_T4_T6_E12temp_storage+40];
	add.f64 	%fd83, %fd81, %fd82;
	ld.shared.f64 	%fd84, [_ZZN3cub18CUB_300001_SM_10006detail6reduce28DeviceReduceSingleTileKernelINS2_10policy_hubIdyN4cuda3std3__44plusIdEEE10Policy1000EPdSC_iS9_ddNS7_10__identityEEEvT0_T1_T2_T3_T4_T6_E12temp_storage+48];
	add.f64 	%fd85, %fd83, %fd84;
	ld.shared.f64 	%fd86, [_ZZN3cub18CUB_300001_SM_10006detail6reduce28DeviceReduceSingleTileKernelINS2_10policy_hubIdyN4cuda3std3__44plusIdEEE10Policy1000EPdSC_iS9_ddNS7_10__identityEEEvT0_T1_T2_T3_T4_T6_E12temp_storage+56];
	add.f64 	%fd87, %fd85, %fd86;
	ld.shared.f64 	%fd88, [_ZZN3cub18CUB_300001_SM_10006detail6reduce28DeviceReduceSingleTileKernelINS2_10policy_hubIdyN4cuda3std3__44plusIdEEE10Policy1000EPdSC_iS9_ddNS7_10__identityEEEvT0_T1_T2_T3_T4_T6_E12temp_storage+64];
	add.f64 	%fd89, %fd87, %fd88;
	ld.shared.f64 	%fd90, [_ZZN3cub18CUB_300001_SM_10006detail6reduce28DeviceReduceSingleTileKernelINS2_10policy_hubIdyN4cuda3std3__44plusIdEEE10Policy1000EPdSC_iS9_ddNS7_10__identityEEEvT0_T1_T2_T3_T4_T6_E12temp_storage+72];
	add.f64 	%fd91, %fd89, %fd90;
	ld.shared.f64 	%fd92, [_ZZN3cub18CUB_300001_SM_10006detail6reduce28DeviceReduceSingleTileKernelINS2_10policy_hubIdyN4cuda3std3__44plusIdEEE10Policy1000EPdSC_iS9_ddNS7_10__identityEEEvT0_T1_T2_T3_T4_T6_E12temp_storage+80];
	add.f64 	%fd93, %fd91, %fd92;
	ld.shared.f64 	%fd94, [_ZZN3cub18CUB_300001_SM_10006detail6reduce28DeviceReduceSingleTileKernelINS2_10policy_hubIdyN4cuda3std3__44plusIdEEE10Policy1000EPdSC_iS9_ddNS7_10__identityEEEvT0_T1_T2_T3_T4_T6_E12temp_storage+88];
	add.f64 	%fd95, %fd93, %fd94;
	ld.shared.f64 	%fd96, [_ZZN3cub18CUB_300001_SM_10006detail6reduce28DeviceReduceSingleTileKernelINS2_10policy_hubIdyN4cuda3std3__44plusIdEEE10Policy1000EPdSC_iS9_ddNS7_10__identityEEEvT0_T1_T2_T3_T4_T6_E12temp_storage+96];
	add.f64 	%fd97, %fd95, %fd96;
	ld.shared.f64 	%fd98, [_ZZN3cub18CUB_300001_SM_10006detail6reduce28DeviceReduceSingleTileKernelINS2_10policy_hubIdyN4cuda3std3__44plusIdEEE10Policy1000EPdSC_iS9_ddNS7_10__identityEEEvT0_T1_T2_T3_T4_T6_E12temp_storage+104];
	add.f64 	%fd99, %fd97, %fd98;
	ld.shared.f64 	%fd100, [_ZZN3cub18CUB_300001_SM_10006detail6reduce28DeviceReduceSingleTileKernelINS2_10policy_hubIdyN4cuda3std3__44plusIdEEE10Policy1000EPdSC_iS9_ddNS7_10__identityEEEvT0_T1_T2_T3_T4_T6_E12temp_storage+112];
	add.f64 	%fd101, %fd99, %fd100;
	ld.shared.f64 	%fd102, [_ZZN3cub18CUB_300001_SM_10006detail6reduce28DeviceReduceSingleTileKernelINS2_10policy_hubIdyN4cuda3std3__44plusIdEEE10Policy1000EPdSC_iS9_ddNS7_10__identityEEEvT0_T1_T2_T3_T4_T6_E12temp_storage+120];
	add.f64 	%fd103, %fd101, %fd102;
	ld.shared.f64 	%fd104, [_ZZN3cub18CUB_300001_SM_10006detail6reduce28DeviceReduceSingleTileKernelINS2_10policy_hubIdyN4cuda3std3__44plusIdEEE10Policy1000EPdSC_iS9_ddNS7_10__identityEEEvT0_T1_T2_T3_T4_T6_E12temp_storage+128];
	add.f64 	%fd105, %fd103, %fd104;
	ld.shared.f64 	%fd106, [_ZZN3cub18CUB_300001_SM_10006detail6reduce28DeviceReduceSingleTileKernelINS2_10policy_hubIdyN4cuda3std3__44plusIdEEE10Policy1000EPdSC_iS9_ddNS7_10__identityEEEvT0_T1_T2_T3_T4_T6_E12temp_storage+136];
	add.f64 	%fd231, %fd105, %fd106;
$L__BB6_37:
	mov.u32 	%r223, %tid.x;
	setp.ne.s32 	%p56, %r223, 0;
	@%p56 bra 	$L__BB6_39;
	add.f64 	%fd217, %fd30, %fd231;
	st.global.f64 	[%rd1], %fd217;
$L__BB6_39:
	ret;

}
	// .globl	_ZN3cub18CUB_300001_SM_10006detail6reduce28DeviceReduceSingleTileKernelINS2_10policy_hubIfjN4cuda3std3__44plusIfEEE10Policy1000EN6thrust24THRUST_300001_SM_1000_NS6detail15normal_iteratorINSD_10device_ptrIfEEEEPfjS9_ff6squareIfEEEvT0_T1_T2_T3_T4_T6_
.visible .entry _ZN3cub18CUB_300001_SM_10006detail6reduce28DeviceReduceSingleTileKernelINS2_10policy_hubIfjN4cuda3std3__44plusIfEEE10Policy1000EN6thrust24THRUST_300001_SM_1000_NS6detail15normal_iteratorINSD_10device_ptrIfEEEEPfjS9_ff6squareIfEEEvT0_T1_T2_T3_T4_T6_(
	.param .align 8 .b8 _ZN3cub18CUB_300001_SM_10006detail6reduce28DeviceReduceSingleTileKernelINS2_10policy_hubIfjN4cuda3std3__44plusIfEEE10Policy1000EN6thrust24THRUST_300001_SM_1000_NS6detail15normal_iteratorINSD_10device_ptrIfEEEEPfjS9_ff6squareIfEEEvT0_T1_T2_T3_T4_T6__param_0[8],
	.param .u64 .ptr .align 1 _ZN3cub18CUB_300001_SM_10006detail6reduce28DeviceReduceSingleTileKernelINS2_10policy_hubIfjN4cuda3std3__44plusIfEEE10Policy1000EN6thrust24THRUST_300001_SM_1000_NS6detail15normal_iteratorINSD_10device_ptrIfEEEEPfjS9_ff6squareIfEEEvT0_T1_T2_T3_T4_T6__param_1,
	.param .u32 _ZN3cub18CUB_300001_SM_10006detail6reduce28DeviceReduceSingleTileKernelINS2_10policy_hubIfjN4cuda3std3__44plusIfEEE10Policy1000EN6thrust24THRUST_300001_SM_1000_NS6detail15normal_iteratorINSD_10device_ptrIfEEEEPfjS9_ff6squareIfEEEvT0_T1_T2_T3_T4_T6__param_2,
	.param .align 1 .b8 _ZN3cub18CUB_300001_SM_10006detail6reduce28DeviceReduceSingleTileKernelINS2_10policy_hubIfjN4cuda3std3__44plusIfEEE10Policy1000EN6thrust24THRUST_300001_SM_1000_NS6detail15normal_iteratorINSD_10device_ptrIfEEEEPfjS9_ff6squareIfEEEvT0_T1_T2_T3_T4_T6__param_3[1],
	.param .f32 _ZN3cub18CUB_300001_SM_10006detail6reduce28DeviceReduceSingleTileKernelINS2_10policy_hubIfjN4cuda3std3__44plusIfEEE10Policy1000EN6thrust24THRUST_300001_SM_1000_NS6detail15normal_iteratorINSD_10device_ptrIfEEEEPfjS9_ff6squareIfEEEvT0_T1_T2_T3_T4_T6__param_4,
	.param .align 1 .b8 _ZN3cub18CUB_300001_SM_10006detail6reduce28DeviceReduceSingleTileKernelINS2_10policy_hubIfjN4cuda3std3__44plusIfEEE10Policy1000EN6thrust24THRUST_300001_SM_1000_NS6detail15normal_iteratorINSD_10device_ptrIfEEEEPfjS9_ff6squareIfEEEvT0_T1_T2_T3_T4_T6__param_5[1]
)
.maxntid 512
.minnctapersm 1
{
	.reg .pred 	%p<67>;
	.reg .b32 	%r<211>;
	.reg .b32 	%f<400>;
	.reg .b64 	%rd<84>;
	// demoted variable
	.shared .align 4 .b8 _ZZN3cub18CUB_300001_SM_10006detail6reduce28DeviceReduceSingleTileKernelINS2_10policy_hubIfjN4cuda3std3__44plusIfEEE10Policy1000EN6thrust24THRUST_300001_SM_1000_NS6detail15normal_iteratorINSD_10device_ptrIfEEEEPfjS9_ff6squareIfEEEvT0_T1_T2_T3_T4_T6_E12temp_storage[84];
	ld.param.u64 	%rd9, [_ZN3cub18CUB_300001_SM_10006detail6reduce28DeviceReduceSingleTileKernelINS2_10policy_hubIfjN4cuda3std3__44plusIfEEE10Policy1000EN6thrust24THRUST_300001_SM_1000_NS6detail15normal_iteratorINSD_10device_ptrIfEEEEPfjS9_ff6squareIfEEEvT0_T1_T2_T3_T4_T6__param_0];
	ld.param.u64 	%rd10, [_ZN3cub18CUB_300001_SM_10006detail6reduce28DeviceReduceSingleTileKernelINS2_10policy_hubIfjN4cuda3std3__44plusIfEEE10Policy1000EN6thrust24THRUST_300001_SM_1000_NS6detail15normal_iteratorINSD_10device_ptrIfEEEEPfjS9_ff6squareIfEEEvT0_T1_T2_T3_T4_T6__param_1];
	ld.param.u32 	%r51, [_ZN3cub18CUB_300001_SM_10006detail6reduce28DeviceReduceSingleTileKernelINS2_10policy_hubIfjN4cuda3std3__44plusIfEEE10Policy1000EN6thrust24THRUST_300001_SM_1000_NS6detail15normal_iteratorINSD_10device_ptrIfEEEEPfjS9_ff6squareIfEEEvT0_T1_T2_T3_T4_T6__param_2];
	ld.param.f32 	%f42, [_ZN3cub18CUB_300001_SM_10006detail6reduce28DeviceReduceSingleTileKernelINS2_10policy_hubIfjN4cuda3std3__44plusIfEEE10Policy1000EN6thrust24THRUST_300001_SM_1000_NS6detail15normal_iteratorINSD_10device_ptrIfEEEEPfjS9_ff6squareIfEEEvT0_T1_T2_T3_T4_T6__param_4];
	cvta.to.global.u64 	%rd1, %rd10;
	setp.ne.s32 	%p1, %r51, 0;
	@%p1 bra 	$L__BB7_3;
	mov.u32 	%r193, %tid.x;
	setp.ne.s32 	%p66, %r193, 0;
	@%p66 bra 	$L__BB7_52;
	st.global.f32 	[%rd1], %f42;
	bra.uni 	$L__BB7_52;
$L__BB7_3:
	cvta.to.global.u64 	%rd2, %rd9;
	setp.gt.u32 	%p2, %r51, 8191;
	@%p2 bra 	$L__BB7_28;
	mov.u32 	%r1, %tid.x;
	setp.ge.u32 	%p24, %r1, %r51;
	mov.f32 	%f387, 0f00000000;
	mov.u32 	%r197, %r1;
	@%p24 bra 	$L__BB7_6;
	mul.wide.u32 	%rd73, %r1, 4;
	add.s64 	%rd74, %rd2, %rd73;
	ld.global.f32 	%f219, [%rd74];
	mul.f32 	%f387, %f219, %f219;
	add.s32 	%r197, %r1, 512;
$L__BB7_6:
	setp.ge.u32 	%p25, %r197, %r51;
	@%p25 bra 	$L__BB7_19;
	not.b32 	%r120, %r197;
	add.s32 	%r121, %r51, %r120;
	shr.u32 	%r122, %r121, 9;
	add.s32 	%r4, %r122, 1;
	and.b32  	%r5, %r4, 15;
	setp.lt.u32 	%p26, %r121, 7680;
	@%p26 bra 	$L__BB7_10;
	and.b32  	%r123, %r4, 16777200;
	neg.s32 	%r195, %r123;
	mul.wide.u32 	%rd75, %r197, 4;
	add.s64 	%rd76, %rd75, %rd2;
	add.s64 	%rd82, %rd76, 16384;
$L__BB7_9:
	.pragma "nounroll";
	ld.global.f32 	%f221, [%rd82+-16384];
	fma.rn.f32 	%f222, %f221, %f221, %f387;
	ld.global.f32 	%f223, [%rd82+-14336];
	fma.rn.f32 	%f224, %f223, %f223, %f222;
	ld.global.f32 	%f225, [%rd82+-12288];
	fma.rn.f32 	%f226, %f225, %f225, %f224;
	ld.global.f32 	%f227, [%rd82+-10240];
	fma.rn.f32 	%f228, %f227, %f227, %f226;
	ld.global.f32 	%f229, [%rd82+-8192];
	fma.rn.f32 	%f230, %f229, %f229, %f228;
	ld.global.f32 	%f231, [%rd82+-6144];
	fma.rn.f32 	%f232, %f231, %f231, %f230;
	ld.global.f32 	%f233, [%rd82+-4096];
	fma.rn.f32 	%f234, %f233, %f233, %f232;
	ld.global.f32 	%f235, [%rd82+-2048];
	fma.rn.f32 	%f236, %f235, %f235, %f234;
	ld.global.f32 	%f237, [%rd82];
	fma.rn.f32 	%f238, %f237, %f237, %f236;
	ld.global.f32 	%f239, [%rd82+2048];
	fma.rn.f32 	%f240, %f239, %f239, %f238;
	ld.global.f32 	%f241, [%rd82+4096];
	fma.rn.f32 	%f242, %f241, %f241, %f240;
	ld.global.f32 	%f243, [%rd82+6144];
	fma.rn.f32 	%f244, %f243, %f243, %f242;
	ld.global.f32 	%f245, [%rd82+8192];
	fma.rn.f32 	%f246, %f245, %f245, %f244;
	ld.global.f32 	%f247, [%rd82+10240];
	fma.rn.f32 	%f248, %f247, %f247, %f246;
	ld.global.f32 	%f249, [%rd82+12288];
	fma.rn.f32 	%f250, %f249, %f249, %f248;
	ld.global.f32 	%f251, [%rd82+14336];
	fma.rn.f32 	%f387, %f251, %f251, %f250;
	add.s32 	%r197, %r197, 8192;
	add.s32 	%r195, %r195, 16;
	add.s64 	%rd82, %rd82, 32768;
	setp.ne.s32 	%p27, %r195, 0;
	@%p27 bra 	$L__BB7_9;
$L__BB7_10:
	setp.eq.s32 	%p28, %r5, 0;
	@%p28 bra 	$L__BB7_19;
	and.b32  	%r12, %r4, 7;
	setp.lt.u32 	%p29, %r5, 8;
	@%p29 bra 	$L__BB7_13;
	mul.wide.u32 	%rd77, %r197, 4;
	add.s64 	%rd78, %rd2, %rd77;
	ld.global.f32 	%f253, [%rd78];
	fma.rn.f32 	%f254, %f253, %f253, %f387;
	ld.global.f32 	%f255, [%rd78+2048];
	fma.rn.f32 	%f256, %f255, %f255, %f254;
	ld.global.f32 	%f257, [%rd78+4096];
	fma.rn.f32 	%f258, %f257, %f257, %f256;
	ld.global.f32 	%f259, [%rd78+6144];
	fma.rn.f32 	%f260, %f259, %f259, %f258;
	ld.global.f32 	%f261, [%rd78+8192];
	fma.rn.f32 	%f262, %f261, %f261, %f260;
	ld.global.f32 	%f263, [%rd78+10240];
	fma.rn.f32 	%f264, %f263, %f263, %f262;
	ld.global.f32 	%f265, [%rd78+12288];
	fma.rn.f32 	%f266, %f265, %f265, %f264;
	ld.global.f32 	%f267, [%rd78+14336];
	fma.rn.f32 	%f387, %f267, %f267, %f266;
	add.s32 	%r197, %r197, 4096;
$L__BB7_13:
	setp.eq.s32 	%p30, %r12, 0;
	@%p30 bra 	$L__BB7_19;
	and.b32  	%r15, %r4, 3;
	setp.lt.u32 	%p31, %r12, 4;
	@%p31 bra 	$L__BB7_16;
	mul.wide.u32 	%rd79, %r197, 4;
	add.s64 	%rd80, %rd2, %rd79;
	ld.global.f32 	%f269, [%rd80];
	fma.rn.f32 	%f270, %f269, %f269, %f387;
	ld.global.f32 	%f271, [%rd80+2048];
	fma.rn.f32 	%f272, %f271, %f271, %f270;
	ld.global.f32 	%f273, [%rd80+4096];
	fma.rn.f32 	%f274, %f273, %f273, %f272;
	ld.global.f32 	%f275, [%rd80+6144];
	fma.rn.f32 	%f387, %f275, %f275, %f274;
	add.s32 	%r197, %r197, 2048;
$L__BB7_16:
	setp.eq.s32 	%p32, %r15, 0;
	@%p32 bra 	$L__BB7_19;
	mul.wide.u32 	%rd81, %r197, 4;
	add.s64 	%rd83, %rd2, %rd81;
	neg.s32 	%r200, %r15;
$L__BB7_18:
	.pragma "nounroll";
	ld.global.f32 	%f276, [%rd83];
	fma.rn.f32 	%f387, %f276, %f276, %f387;
	add.s64 	%rd83, %rd83, 2048;
	add.s32 	%r200, %r200, 1;
	setp.ne.s32 	%p33, %r200, 0;
	@%p33 bra 	$L__BB7_18;
$L__BB7_19:
	setp.lt.u32 	%p34, %r51, 512;
	@%p34 bra 	$L__BB7_24;
	// begin inline asm
	mov.u32 %r162, %laneid;
	// end inline asm
	mov.b32 	%r164, %f387;
	mov.b32 	%r165, 1;
	mov.b32 	%r186, 31;
	mov.b32 	%r187, -1;
	// begin inline asm
	shfl.sync.down.b32 %r163, %r164, %r165, %r186, %r187;
	// end inline asm
	setp.gt.s32 	%p58, %r162, 30;
	mov.b32 	%f335, %r163;
	add.f32 	%f336, %f387, %f335;
	selp.f32 	%f337, %f387, %f336, %p58;
	mov.b32 	%r169, %f337;
	mov.b32 	%r170, 2;
	// begin inline asm
	shfl.sync.down.b32 %r168, %r169, %r170, %r186, %r187;
	// end inline asm
	setp.gt.s32 	%p59, %r162, 29;
	mov.b32 	%f338, %r168;
	add.f32 	%f339, %f337, %f338;
	selp.f32 	%f340, %f337, %f339, %p59;
	mov.b32 	%r174, %f340;
	mov.b32 	%r175, 4;
	// begin inline asm
	shfl.sync.down.b32 %r173, %r174, %r175, %r186, %r187;
	// end inline asm
	setp.gt.s32 	%p60, %r162, 27;
	mov.b32 	%f341, %r173;
	add.f32 	%f342, %f340, %f341;
	selp.f32 	%f343, %f340, %f342, %p60;
	mov.b32 	%r179, %f343;
	mov.b32 	%r180, 8;
	// begin inline asm
	shfl.sync.down.b32 %r178, %r179, %r180, %r186, %r187;
	// end inline asm
	setp.gt.s32 	%p61, %r162, 23;
	mov.b32 	%f344, %r178;
	add.f32 	%f345, %f343, %f344;
	selp.f32 	%f346, %f343, %f345, %p61;
	mov.b32 	%r184, %f346;
	mov.b32 	%r185, 16;
	// begin inline asm
	shfl.sync.down.b32 %r183, %r184, %r185, %r186, %r187;
	// end inline asm
	setp.gt.s32 	%p62, %r162, 15;
	mov.b32 	%f347, %r183;
	add.f32 	%f16, %f346, %f347;
	selp.f32 	%f399, %f346, %f16, %p62;
	setp.ne.s32 	%p63, %r162, 0;
	@%p63 bra 	$L__BB7_22;
	shr.u32 	%r188, %r1, 3;
	and.b32  	%r189, %r188, 124;
	mov.u32 	%r190, _ZZN3cub18CUB_300001_SM_10006detail6reduce28DeviceReduceSingleTileKernelINS2_10policy_hubIfjN4cuda3std3__44plusIfEEE10Policy1000EN6thrust24THRUST_300001_SM_1000_NS6detail15normal_iteratorINSD_10device_ptrIfEEEEPfjS9_ff6squareIfEEEvT0_T1_T2_T3_T4_T6_E12temp_storage;
	add.s32 	%r191, %r190, %r189;
	st.shared.f32 	[%r191+16], %f16;
$L__BB7_22:
	bar.sync 	0;
	setp.ne.s32 	%p64, %r1, 0;
	@%p64 bra 	$L__BB7_50;
	ld.shared.f32 	%f348, [_ZZN3cub18CUB_300001_SM_10006detail6reduce28DeviceReduceSingleTileKernelINS2_10policy_hubIfjN4cuda3std3__44plusIfEEE10Policy1000EN6thrust24THRUST_300001_SM_1000_NS6detail15normal_iteratorINSD_10device_ptrIfEEEEPfjS9_ff6squareIfEEEvT0_T1_T2_T3_T4_T6_E12temp_storage+20];
	add.f32 	%f349, %f399, %f348;
	ld.shared.f32 	%f350, [_ZZN3cub18CUB_300001_SM_10006detail6reduce28DeviceReduceSingleTileKernelINS2_10policy_hubIfjN4cuda3std3__44plusIfEEE10Policy1000EN6thrust24THRUST_300001_SM_1000_NS6detail15normal_iteratorINSD_10device_ptrIfEEEEPfjS9_ff6squareIfEEEvT0_T1_T2_T3_T4_T6_E12temp_storage+24];
	add.f32 	%f351, %f349, %f350;
	ld.shared.f32 	%f352, [_ZZN3cub18CUB_300001_SM_10006detail6reduce28DeviceReduceSingleTileKernelINS2_10policy_hubIfjN4cuda3std3__44plusIfEEE10Policy1000EN6thrust24THRUST_300001_SM_1000_NS6detail15normal_iteratorINSD_10device_ptrIfEEEEPfjS9_ff6squareIfEEEvT0_T1_T2_T3_T4_T6_E12temp_storage+28];
	add.f32 	%f353, %f351, %f352;
	ld.shared.f32 	%f354, [_ZZN3cub18CUB_300001_SM_10006detail6reduce28DeviceReduceSingleTileKernelINS2_10policy_hubIfjN4cuda3std3__44plusIfEEE10Policy1000EN6thrust24THRUST_300001_SM_1000_NS6detail15normal_iteratorINSD_10device_ptrIfEEEEPfjS9_ff6squareIfEEEvT0_T1_T2_T3_T4_T6_E12temp_storage+32];
	add.f32 	%f355, %f353, %f354;
	ld.shared.f32 	%f356, [_ZZN3cub18CUB_300001_SM_10006detail6reduce28DeviceReduceSingleTileKernelINS2_10policy_hubIfjN4cuda3std3__44plusIfEEE10Policy1000EN6thrust24THRUST_300001_SM_1000_NS6detail15normal_iteratorINSD_10device_ptrIfEEEEPfjS9_ff6squareIfEEEvT0_T1_T2_T3_T4_T6_E12temp_storage+36];
	add.f32 	%f357, %f355, %f356;
	ld.shared.f32 	%f358, [_ZZN3cub18CUB_300001_SM_10006detail6reduce28DeviceReduceSingleTileKernelINS2_10policy_hubIfjN4cuda3std3__44plusIfEEE10Policy1000EN6thrust24THRUST_300001_SM_1000_NS6detail15normal_iteratorINSD_10device_ptrIfEEEEPfjS9_ff6squareIfEEEvT0_T1_T2_T3_T4_T6_E12temp_storage+40];
	add.f32 	%f359, %f357, %f358;
	ld.shared.f32 	%f360, [_ZZN3cub18CUB_300001_SM_10006detail6reduce28DeviceReduceSingleTileKernelINS2_10policy_hubIfjN4cuda3std3__44plusIfEEE10Policy1000EN6thrust24THRUST_300001_SM_1000_NS6detail15normal_iteratorINSD_10device_ptrIfEEEEPfjS9_ff6squareIfEEEvT0_T1_T2_T3_T4_T6_E12temp_storage+44];
	add.f32 	%f361, %f359, %f360;
	ld.shared.f32 	%f362, [_ZZN3cub18CUB_300001_SM_10006detail6reduce28DeviceReduceSingleTileKernelINS2_10policy_hubIfjN4cuda3std3__44plusIfEEE10Policy1000EN6thrust24THRUST_300001_SM_1000_NS6detail15normal_iteratorINSD_10device_ptrIfEEEEPfjS9_ff6squareIfEEEvT0_T1_T2_T3_T4_T6_E12temp_storage+48];
	add.f32 	%f363, %f361, %f362;
	ld.shared.f32 	%f364, [_ZZN3cub18CUB_300001_SM_10006detail6reduce28DeviceReduceSingleTileKernelINS2_10policy_hubIfjN4cuda3std3__44plusIfEEE10Policy1000EN6thrust24THRUST_300001_SM_1000_NS6detail15normal_iteratorINSD_10device_ptrIfEEEEPfjS9_ff6squareIfEEEvT0_T1_T2_T3_T4_T6_E12temp_storage+52];
	add.f32 	%f365, %f363, %f364;
	ld.shared.f32 	%f366, [_ZZN3cub18CUB_300001_SM_10006detail6reduce28DeviceReduceSingleTileKernelINS2_10policy_hubIfjN4cuda3std3__44plusIfEEE10Policy1000EN6thrust24THRUST_300001_SM_1000_NS6detail15normal_iteratorINSD_10device_ptrIfEEEEPfjS9_ff6squareIfEEEvT0_T1_T2_T3_T4_T6_E12temp_storage+56];
	add.f32 	%f367, %f365, %f366;
	ld.shared.f32 	%f368, [_ZZN3cub18CUB_300001_SM_10006detail6reduce28DeviceReduceSingleTileKernelINS2_10policy_hubIfjN4cuda3std3__44plusIfEEE10Policy1000EN6thrust24THRUST_300001_SM_1000_NS6detail15normal_iteratorINSD_10device_ptrIfEEEEPfjS9_ff6squareIfEEEvT0_T1_T2_T3_T4_T6_E12temp_storage+60];
	add.f32 	%f369, %f367, %f368;
	ld.shared.f32 	%f370, [_ZZN3cub18CUB_300001_SM_10006detail6reduce28DeviceReduceSingleTileKernelINS2_10policy_hubIfjN4cuda3std3__44plusIfEEE10Policy1000EN6thrust24THRUST_300001_SM_1000_NS6detail15normal_iteratorINSD_10device_ptrIfEEEEPfjS9_ff6squareIfEEEvT0_T1_T2_T3_T4_T6_E12temp_storage+64];
	add.f32 	%f371, %f369, %f370;
	ld.shared.f32 	%f372, [_ZZN3cub18CUB_300001_SM_10006detail6reduce28DeviceReduceSingleTileKernelINS2_10policy_hubIfjN4cuda3std3__44plusIfEEE10Policy1000EN6thrust24THRUST_300001_SM_1000_NS6detail15normal_iteratorINSD_10device_ptrIfEEEEPfjS9_ff6squareIfEEEvT0_T1_T2_T3_T4_T6_E12temp_storage+68];
	add.f32 	%f373, %f371, %f372;
	ld.shared.f32 	%f374, [_ZZN3cub18CUB_300001_SM_10006detail6reduce28DeviceReduceSingleTileKernelINS2_10policy_hubIfjN4cuda3std3__44plusIfEEE10Policy1000EN6thrust24THRUST_300001_SM_1000_NS6detail15normal_iteratorINSD_10device_ptrIfEEEEPfjS9_ff6squareIfEEEvT0_T1_T2_T3_T4_T6_E12temp_storage+72];
	add.f32 	%f375, %f373, %f374;
	ld.shared.f32 	%f376, [_ZZN3cub18CUB_300001_SM_10006detail6reduce28DeviceReduceSingleTileKernelINS2_10policy_hubIfjN4cuda3std3__44plusIfEEE10Policy1000EN6thrust24THRUST_300001_SM_1000_NS6detail15normal_iteratorINSD_10device_ptrIfEEEEPfjS9_ff6squareIfEEEvT0_T1_T2_T3_T4_T6_E12temp_storage+76];
	add.f32 	%f399, %f375, %f376;
	bra.uni 	$L__BB7_50;
$L__BB7_24:
	// begin inline asm
	mov.u32 %r124, %laneid;
	// end inline asm
	and.b32  	%r150, %r1, 992;
	add.s32 	%r151, %r150, 32;
	setp.gt.u32 	%p35, %r151, %r51;
	not.b32 	%r152, %r150;
	add.s32 	%r153, %r51, %r152;
	selp.b32 	%r148, %r153, 31, %p35;
	mov.b32 	%r126, %f387;
	mov.b32 	%r127, 1;
	mov.b32 	%r149, -1;
	// begin inline asm
	shfl.sync.down.b32 %r125, %r126, %r127, %r148, %r149;
	// end inline asm
	setp.lt.s32 	%p36, %r124, %r148;
	mov.b32 	%f277, %r125;
	add.f32 	%f278, %f387, %f277;
	selp.f32 	%f279, %f278, %f387, %p36;
	mov.b32 	%r131, %f279;
	mov.b32 	%r132, 2;
	// begin inline asm
	shfl.sync.down.b32 %r130, %r131, %r132, %r148, %r149;
	// end inline asm
	add.s32 	%r154, %r124, 2;
	setp.gt.s32 	%p37, %r154, %r148;
	mov.b32 	%f280, %r130;
	add.f32 	%f281, %f279, %f280;
	selp.f32 	%f282, %f279, %f281, %p37;
	mov.b32 	%r136, %f282;
	mov.b32 	%r137, 4;
	// begin inline asm
	shfl.sync.down.b32 %r135, %r136, %r137, %r148, %r149;
	// end inline asm
	add.s32 	%r155, %r124, 4;
	setp.gt.s32 	%p38, %r155, %r148;
	mov.b32 	%f283, %r135;
	add.f32 	%f284, %f282, %f283;
	selp.f32 	%f285, %f282, %f284, %p38;
	mov.b32 	%r141, %f285;
	mov.b32 	%r142, 8;
	// begin inline asm
	shfl.sync.down.b32 %r140, %r141, %r142, %r148, %r149;
	// end inline asm
	add.s32 	%r156, %r124, 8;
	setp.gt.s32 	%p39, %r156, %r148;
	mov.b32 	%f286, %r140;
	add.f32 	%f287, %f285, %f286;
	selp.f32 	%f288, %f285, %f287, %p39;
	mov.b32 	%r146, %f288;
	mov.b32 	%r147, 16;
	// begin inline asm
	shfl.sync.down.b32 %r145, %r146, %r147, %r148, %r149;
	// end inline asm
	add.s32 	%r157, %r124, 16;
	setp.gt.s32 	%p40, %r157, %r148;
	mov.b32 	%f289, %r145;
	add.f32 	%f290, %f288, %f289;
	selp.f32 	%f399, %f288, %f290, %p40;
	setp.ne.s32 	%p41, %r124, 0;
	@%p41 bra 	$L__BB7_26;
	shr.u32 	%r158, %r1, 3;
	and.b32  	%r159, %r158, 124;
	mov.u32 	%r160, _ZZN3cub18CUB_300001_SM_10006detail6reduce28DeviceReduceSingleTileKernelINS2_10policy_hubIfjN4cuda3std3__44plusIfEEE10Policy1000EN6thrust24THRUST_300001_SM_1000_NS6detail15normal_iteratorINSD_10device_ptrIfEEEEPfjS9_ff6squareIfEEEvT0_T1_T2_T3_T4_T6_E12temp_storage;
	add.s32 	%r161, %r160, %r159;
	st.shared.f32 	[%r161+16], %f399;
$L__BB7_26:
	bar.sync 	0;
	setp.ne.s32 	%p42, %r1, 0;
	@%p42 bra 	$L__BB7_50;
	setp.gt.u32 	%p43, %r51, 32;
	ld.shared.f32 	%f291, [_ZZN3cub18CUB_300001_SM_10006detail6reduce28DeviceReduceSingleTileKernelINS2_10policy_hubIfjN4cuda3std3__44plusIfEEE10Policy1000EN6thrust24THRUST_300001_SM_1000_NS6detail15normal_iteratorINSD_10device_ptrIfEEEEPfjS9_ff6squareIfEEEvT0_T1_T2_T3_T4_T6_E12temp_storage+20];
	add.f32 	%f292, %f399, %f291;
	selp.f32 	%f293, %f292, %f399, %p43;
	setp.gt.u32 	%p44, %r51, 64;
	ld.shared.f32 	%f294, [_ZZN3cub18CUB_300001_SM_10006detail6reduce28DeviceReduceSingleTileKernelINS2_10policy_hubIfjN4cuda3std3__44plusIfEEE10Policy1000EN6thrust24THRUST_300001_SM_1000_NS6detail15normal_iteratorINSD_10device_ptrIfEEEEPfjS9_ff6squareIfEEEvT0_T1_T2_T3_T4_T6_E12temp_storage+24];
	add.f32 	%f295, %f294, %f293;
	selp.f32 	%f296, %f295, %f293, %p44;
	setp.gt.u32 	%p45, %r51, 96;
	ld.shared.f32 	%f297, [_ZZN3cub18CUB_300001_SM_10006detail6reduce28DeviceReduceSingleTileKernelINS2_10policy_hubIfjN4cuda3std3__44plusIfEEE10Policy1000EN6thrust24THRUST_300001_SM_1000_NS6detail15normal_iteratorINSD_10device_ptrIfEEEEPfjS9_ff6squareIfEEEvT0_T1_T2_T3_T4_T6_E12temp_storage+28];
	add.f32 	%f298, %f297, %f296;
	selp.f32 	%f299, %f298, %f296, %p45;
	setp.gt.u32 	%p46, %r51, 128;
	ld.shared.f32 	%f300, [_ZZN3cub18CUB_300001_SM_10006detail6reduce28DeviceReduceSingleTileKernelINS2_10policy_hubIfjN4cuda3std3__44plusIfEEE10Policy1000EN6thrust24THRUST_300001_SM_1000_NS6detail15normal_iteratorINSD_10device_ptrIfEEEEPfjS9_ff6squareIfEEEvT0_T1_T2_T3_T4_T6_E12temp_storage+32];
	add.f32 	%f301, %f300, %f299;
	selp.f32 	%f302, %f301, %f299, %p46;
	setp.gt.u32 	%p47, %r51, 160;
	ld.shared.f32 	%f303, [_ZZN3cub18CUB_300001_SM_10006detail6reduce28DeviceReduceSingleTileKernelINS2_10policy_hubIfjN4cuda3std3__44plusIfEEE10Policy1000EN6thrust24THRUST_300001_SM_1000_NS6detail15normal_iteratorINSD_10device_ptrIfEEEEPfjS9_ff6squareIfEEEvT0_T1_T2_T3_T4_T6_E12temp_storage+36];
	add.f32 	%f304, %f303, %f302;
	selp.f32 	%f305, %f304, %f302, %p47;
	setp.gt.u32 	%p48, %r51, 192;
	ld.shared.f32 	%f306, [_ZZN3cub18CUB_300001_SM_10006detail6reduce28DeviceReduceSingleTileKernelINS2_10policy_hubIfjN4cuda3std3__44plusIfEEE10Policy1000EN6thrust24THRUST_300001_SM_1000_NS6detail15normal_iteratorINSD_10device_ptrIfEEEEPfjS9_ff6squareIfEEEvT0_T1_T2_T3_T4_T6_E12temp_storage+40];
	add.f32 	%f307, %f306, %f305;
	selp.f32 	%f308, %f307, %f305, %p48;
	setp.gt.u32 	%p49, %r51, 224;
	ld.shared.f32 	%f309, [_ZZN3cub18CUB_300001_SM_10006detail6reduce28DeviceReduceSingleTileKernelINS2_10policy_hubIfjN4cuda3std3__44plusIfEEE10Policy1000EN6thrust24THRUST_300001_SM_1000_NS6detail15normal_iteratorINSD_10device_ptrIfEEEEPfjS9_ff6squareIfEEEvT0_T1_T2_T3_T4_T6_E12temp_storage+44];
	add.f32 	%f310, %f309, %f308;
	selp.f32 	%f311, %f310, %f308, %p49;
	setp.gt.u32 	%p50, %r51, 256;
	ld.shared.f32 	%f312, [_ZZN3cub18CUB_300001_SM_10006detail6reduce28DeviceReduceSingleTileKernelINS2_10policy_hubIfjN4cuda3std3__44plusIfEEE10Policy1000EN6thrust24THRUST_300001_SM_1000_NS6detail15normal_iteratorINSD_10device_ptrIfEEEEPfjS9_ff6squareIfEEEvT0_T1_T2_T3_T4_T6_E12temp_storage+48];
	add.f32 	%f313, %f312, %f311;
	selp.f32 	%f314, %f313, %f311, %p50;
	setp.gt.u32 	%p51, %r51, 288;
	ld.shared.f32 	%f315, [_ZZN3cub18CUB_300001_SM_10006detail6reduce28DeviceReduceSingleTileKernelINS2_10policy_hubIfjN4cuda3std3__44plusIfEEE10Policy1000EN6thrust24THRUST_300001_SM_1000_NS6detail15normal_iteratorINSD_10device_ptrIfEEEEPfjS9_ff6squareIfEEEvT0_T1_T2_T3_T4_T6_E12temp_storage+52];
	add.f32 	%f316, %f315, %f314;
	selp.f32 	%f317, %f316, %f314, %p51;
	setp.gt.u32 	%p52, %r51, 320;
	ld.shared.f32 	%f318, [_ZZN3cub18CUB_300001_SM_10006detail6reduce28DeviceReduceSingleTileKernelINS2_10policy_hubIfjN4cuda3std3__44plusIfEEE10Policy1000EN6thrust24THRUST_300001_SM_1000_NS6detail15normal_iteratorINSD_10device_ptrIfEEEEPfjS9_ff6squareIfEEEvT0_T1_T2_T3_T4_T6_E12temp_storage+56];
	add.f32 	%f319, %f318, %f317;
	selp.f32 	%f320, %f319, %f317, %p52;
	setp.gt.u32 	%p53, %r51, 352;
	ld.shared.f32 	%f321, [_ZZN3cub18CUB_300001_SM_10006detail6reduce28DeviceReduceSingleTileKernelINS2_10policy_hubIfjN4cuda3std3__44plusIfEEE10Policy1000EN6thrust24THRUST_300001_SM_1000_NS6detail15normal_iteratorINSD_10device_ptrIfEEEEPfjS9_ff6squareIfEEEvT0_T1_T2_T3_T4_T6_E12temp_storage+60];
	add.f32 	%f322, %f321, %f320;
	selp.f32 	%f323, %f322, %f320, %p53;
	setp.gt.u32 	%p54, %r51, 384;
	ld.shared.f32 	%f324, [_ZZN3cub18CUB_300001_SM_10006detail6reduce28DeviceReduceSingleTileKernelINS2_10policy_hubIfjN4cuda3std3__44plusIfEEE10Policy1000EN6thrust24THRUST_300001_SM_1000_NS6detail15normal_iteratorINSD_10device_ptrIfEEEEPfjS9_ff6squareIfEEEvT0_T1_T2_T3_T4_T6_E12temp_storage+64];
	add.f32 	%f325, %f324, %f323;
	selp.f32 	%f326, %f325, %f323, %p54;
	setp.gt.u32 	%p55, %r51, 416;
	ld.shared.f32 	%f327, [_ZZN3cub18CUB_300001_SM_10006detail6reduce28DeviceReduceSingleTileKernelINS2_10policy_hubIfjN4cuda3std3__44plusIfEEE10Policy1000EN6thrust24THRUST_300001_SM_1000_NS6detail15normal_iteratorINSD_10device_ptrIfEEEEPfjS9_ff6squareIfEEEvT0_T1_T2_T3_T4_T6_E12temp_storage+68];
	add.f32 	%f328, %f327, %f326;
	selp.f32 	%f329, %f328, %f326, %p55;
	setp.gt.u32 	%p56, %r51, 448;
	ld.shared.f32 	%f330, [_ZZN3cub18CUB_300001_SM_10006detail6reduce28DeviceReduceSingleTileKernelINS2_10policy_hubIfjN4cuda3std3__44plusIfEEE10Policy1000EN6thrust24THRUST_300001_SM_1000_NS6detail15normal_iteratorINSD_10device_ptrIfEEEEPfjS9_ff6squareIfEEEvT0_T1_T2_T3_T4_T6_E12temp_storage+72];
	add.f32 	%f331, %f330, %f329;
	selp.f32 	%f332, %f331, %f329, %p56;
	setp.gt.u32 	%p57, %r51, 480;
	ld.shared.f32 	%f333, [_ZZN3cub18CUB_300001_SM_10006detail6reduce28DeviceReduceSingleTileKernelINS2_10policy_hubIfjN4cuda3std3__44plusIfEEE10Policy1000EN6thrust24THRUST_300001_SM_1000_NS6detail15normal_iteratorINSD_10device_ptrIfEEEEPfjS9_ff6squareIfEEEvT0_T1_T2_T3_T4_T6_E12temp_storage+76];
	add.f32 	%f334, %f333, %f332;
	selp.f32 	%f399, %f334, %f332, %p57;
	bra.uni 	$L__BB7_50;
$L__BB7_28:
	mov.u32 	%r21, %tid.x;
	mul.wide.u32 	%rd11, %r21, 4;
	add.s64 	%rd12, %rd2, %rd11;
	ld.global.f32 	%f43, [%rd12];
	ld.global.f32 	%f44, [%rd12+2048];
	mul.f32 	%f45, %f44, %f44;
	ld.global.f32 	%f46, [%rd12+4096];
	ld.global.f32 	%f47, [%rd12+6144];
	mul.f32 	%f48, %f47, %f47;
	ld.global.f32 	%f49, [%rd12+8192];
	ld.global.f32 	%f50, [%rd12+10240];
	mul.f32 	%f51, %f50, %f50;
	ld.global.f32 	%f52, [%rd12+12288];
	ld.global.f32 	%f53, [%rd12+14336];
	mul.f32 	%f54, %f53, %f53;
	ld.global.f32 	%f55, [%rd12+16384];
	ld.global.f32 	%f56, [%rd12+18432];
	mul.f32 	%f57, %f56, %f56;
	ld.global.f32 	%f58, [%rd12+20480];
	ld.global.f32 	%f59, [%rd12+22528];
	mul.f32 	%f60, %f59, %f59;
	ld.global.f32 	%f61, [%rd12+24576];
	ld.global.f32 	%f62, [%rd12+26624];
	mul.f32 	%f63, %f62, %f62;
	ld.global.f32 	%f64, [%rd12+28672];
	ld.global.f32 	%f65, [%rd12+30720];
	mul.f32 	%f66, %f65, %f65;
	fma.rn.f32 	%f67, %f43, %f43, %f45;
	fma.rn.f32 	%f68, %f46, %f46, %f48;
	fma.rn.f32 	%f69, %f49, %f49, %f51;
	fma.rn.f32 	%f70, %f52, %f52, %f54;
	fma.rn.f32 	%f71, %f55, %f55, %f57;
	fma.rn.f32 	%f72, %f58, %f58, %f60;
	fma.rn.f32 	%f73, %f61, %f61, %f63;
	fma.rn.f32 	%f74, %f64, %f64, %f66;
	add.f32 	%f75, %f67, %f68;
	add.f32 	%f76, %f69, %f70;
	add.f32 	%f77, %f71, %f72;
	add.f32 	%f78, %f73, %f74;
	add.f32 	%f79, %f75, %f76;
	add.f32 	%f80, %f77, %f78;
	add.f32 	%f398, %f79, %f80;
	add.s32 	%r22, %r51, -8192;
	setp.lt.u32 	%p3, %r22, 8192;
	mov.b32 	%r202, 8192;
	@%p3 bra 	$L__BB7_32;
	mov.b32 	%r202, 8192;
$L__BB7_30:
	add.s32 	%r54, %r21, %r202;
	mul.wide.u32 	%rd13, %r54, 4;
	add.s64 	%rd14, %rd2, %rd13;
	ld.global.f32 	%f81, [%rd14];
	ld.global.f32 	%f82, [%rd14+2048];
	ld.global.f32 	%f83, [%rd14+4096];
	mul.f32 	%f84, %f83, %f83;
	ld.global.f32 	%f85, [%rd14+6144];
	ld.global.f32 	%f86, [%rd14+8192];
	mul.f32 	%f87, %f86, %f86;
	ld.global.f32 	%f88, [%rd14+10240];
	ld.global.f32 	%f89, [%rd14+12288];
	mul.f32 	%f90, %f89, %f89;
	ld.global.f32 	%f91, [%rd14+14336];
	ld.global.f32 	%f92, [%rd14+16384];
	mul.f32 	%f93, %f92, %f92;
	ld.global.f32 	%f94, [%rd14+18432];
	ld.global.f32 	%f95, [%rd14+20480];
	mul.f32 	%f96, %f95, %f95;
	ld.global.f32 	%f97, [%rd14+22528];
	ld.global.f32 	%f98, [%rd14+24576];
	mul.f32 	%f99, %f98, %f98;
	ld.global.f32 	%f100, [%rd14+26624];
	ld.global.f32 	%f101, [%rd14+28672];
	mul.f32 	%f102, %f101, %f101;
	ld.global.f32 	%f103, [%rd14+30720];
	fma.rn.f32 	%f104, %f81, %f81, %f398;
	fma.rn.f32 	%f105, %f82, %f82, %f84;
	fma.rn.f32 	%f106, %f85, %f85, %f87;
	fma.rn.f32 	%f107, %f88, %f88, %f90;
	fma.rn.f32 	%f108, %f91, %f91, %f93;
	fma.rn.f32 	%f109, %f94, %f94, %f96;
	fma.rn.f32 	%f110, %f97, %f97, %f99;
	fma.rn.f32 	%f111, %f100, %f100, %f102;
	add.f32 	%f112, %f104, %f105;
	add.f32 	%f113, %f106, %f107;
	add.f32 	%f114, %f108, %f109;
	add.f32 	%f115, %f110, %f111;
	add.f32 	%f116, %f112, %f113;
	add.f32 	%f117, %f114, %f115;
	add.f32 	%f118, %f116, %f117;
	fma.rn.f32 	%f398, %f103, %f103, %f118;
	sub.s32 	%r55, %r51, %r202;
	setp.lt.u32 	%p4, %r55, 8192;
	@%p4 bra 	$L__BB7_46;
	add.s32 	%r202, %r202, 8192;
	setp.le.u32 	%p5, %r202, %r22;
	@%p5 bra 	$L__BB7_30;
$L__BB7_32:
	setp.le.u32 	%p6, %r51, %r202;
	sub.s32 	%r56, %r51, %r202;
	setp.ge.s32 	%p7, %r21, %r56;
	or.pred  	%p8, %p6, %p7;
	@%p8 bra 	$L__BB7_46;
	not.b32 	%r58, %r21;
	add.s32 	%r59, %r51, %r58;
	sub.s32 	%r60, %r59, %r202;
	shr.u32 	%r61, %r60, 9;
	add.s32 	%r26, %r61, 1;
	and.b32  	%r27, %r26, 15;
	setp.lt.u32 	%p9, %r60, 7680;
	mov.u32 	%r207, %r21;
	@%p9 bra 	$L__BB7_37;
	or.b32  	%r205, %r21, 4096;
	add.s32 	%r204, %r21, %r202;
	and.b32  	%r62, %r26, 16777200;
	neg.s32 	%r203, %r62;
$L__BB7_35:
	.pragma "nounroll";
	mul.wide.u32 	%rd15, %r204, 4;
	add.s64 	%rd16, %rd2, %rd15;
	ld.global.f32 	%f120, [%rd16];
	fma.rn.f32 	%f121, %f120, %f120, %f398;
	add.s32 	%r63, %r204, 512;
	mul.wide.u32 	%rd17, %r63, 4;
	add.s64 	%rd18, %rd2, %rd17;
	ld.global.f32 	%f122, [%rd18];
	fma.rn.f32 	%f123, %f122, %f122, %f121;
	add.s32 	%r64, %r204, 1024;
	mul.wide.u32 	%rd19, %r64, 4;
	add.s64 	%rd20, %rd2, %rd19;
	ld.global.f32 	%f124, [%rd20];
	fma.rn.f32 	%f125, %f124, %f124, %f123;
	add.s32 	%r65, %r204, 1536;
	mul.wide.u32 	%rd21, %r65, 4;
	add.s64 	%rd22, %rd2, %rd21;
	ld.global.f32 	%f126, [%rd22];
	fma.rn.f32 	%f127, %f126, %f126, %f125;
	add.s32 	%r66, %r204, 2048;
	mul.wide.u32 	%rd23, %r66, 4;
	add.s64 	%rd24, %rd2, %rd23;
	ld.global.f32 	%f128, [%rd24];
	fma.rn.f32 	%f129, %f128, %f128, %f127;
	add.s32 	%r67, %r204, 2560;
	mul.wide.u32 	%rd25, %r67, 4;
	add.s64 	%rd26, %rd2, %rd25;
	ld.global.f32 	%f130, [%rd26];
	fma.rn.f32 	%f131, %f130, %f130, %f129;
	add.s32 	%r68, %r204, 3072;
	mul.wide.u32 	%rd27, %r68, 4;
	add.s64 	%rd28, %rd2, %rd27;
	ld.global.f32 	%f132, [%rd28];
	fma.rn.f32 	%f133, %f132, %f132, %f131;
	add.s32 	%r69, %r204, 3584;
	mul.wide.u32 	%rd29, %r69, 4;
	add.s64 	%rd30, %rd2, %rd29;
	ld.global.f32 	%f134, [%rd30];
	fma.rn.f32 	%f135, %f134, %f134, %f133;
	add.s32 	%r70, %r204, 4096;
	mul.wide.u32 	%rd31, %r70, 4;
	add.s64 	%rd32, %rd2, %rd31;
	ld.global.f32 	%f136, [%rd32];
	fma.rn.f32 	%f137, %f136, %f136, %f135;
	add.s32 	%r71, %r204, 4608;
	mul.wide.u32 	%rd33, %r71, 4;
	add.s64 	%rd34, %rd2, %rd33;
	ld.global.f32 	%f138, [%rd34];
	fma.rn.f32 	%f139, %f138, %f138, %f137;
	add.s32 	%r72, %r204, 5120;
	mul.wide.u32 	%rd35, %r72, 4;
	add.s64 	%rd36, %rd2, %rd35;
	ld.global.f32 	%f140, [%rd36];
	fma.rn.f32 	%f141, %f140, %f140, %f139;
	add.s32 	%r73, %r204, 5632;
	mul.wide.u32 	%rd37, %r73, 4;
	add.s64 	%rd38, %rd2, %rd37;
	ld.global.f32 	%f142, [%rd38];
	fma.rn.f32 	%f143, %f142, %f142, %f141;
	add.s32 	%r74, %r204, 6144;
	mul.wide.u32 	%rd39, %r74, 4;
	add.s64 	%rd40, %rd2, %rd39;
	ld.global.f32 	%f144, [%rd40];
	fma.rn.f32 	%f145, %f144, %f144, %f143;
	add.s32 	%r75, %r204, 6656;
	mul.wide.u32 	%rd41, %r75, 4;
	add.s64 	%rd42, %rd2, %rd41;
	ld.global.f32 	%f146, [%rd42];
	fma.rn.f32 	%f147, %f146, %f146, %f145;
	add.s32 	%r76, %r204, 7168;
	mul.wide.u32 	%rd43, %r76, 4;
	add.s64 	%rd44, %rd2, %rd43;
	ld.global.f32 	%f148, [%rd44];
	fma.rn.f32 	%f149, %f148, %f148, %f147;
	add.s32 	%r77, %r204, 7680;
	mul.wide.u32 	%rd45, %r77, 4;
	add.s64 	%rd46, %rd2, %rd45;
	ld.global.f32 	%f150, [%rd46];
	fma.rn.f32 	%f398, %f150, %f150, %f149;
	add.s32 	%r205, %r205, 8192;
	add.s32 	%r204, %r204, 8192;
	add.s32 	%r203, %r203, 16;
	setp.ne.s32 	%p10, %r203, 0;
	@%p10 bra 	$L__BB7_35;
	add.s32 	%r207, %r205, -4096;
$L__BB7_37:
	setp.eq.s32 	%p11, %r27, 0;
	@%p11 bra 	$L__BB7_46;
	and.b32  	%r39, %r26, 7;
	setp.lt.u32 	%p12, %r27, 8;
	@%p12 bra 	$L__BB7_40;
	add.s32 	%r78, %r207, %r202;
	mul.wide.u32 	%rd47, %r78, 4;
	add.s64 	%rd48, %rd2, %rd47;
	ld.global.f32 	%f152, [%rd48];
	fma.rn.f32 	%f153, %f152, %f152, %f398;
	add.s32 	%r79, %r78, 512;
	mul.wide.u32 	%rd49, %r79, 4;
	add.s64 	%rd50, %rd2, %rd49;
	ld.global.f32 	%f154, [%rd50];
	fma.rn.f32 	%f155, %f154, %f154, %f153;
	add.s32 	%r80, %r78, 1024;
	mul.wide.u32 	%rd51, %r80, 4;
	add.s64 	%rd52, %rd2, %rd51;
	ld.global.f32 	%f156, [%rd52];
	fma.rn.f32 	%f157, %f156, %f156, %f155;
	add.s32 	%r81, %r78, 1536;
	mul.wide.u32 	%rd53, %r81, 4;
	add.s64 	%rd54, %rd2, %rd53;
	ld.global.f32 	%f158, [%rd54];
	fma.rn.f32 	%f159, %f158, %f158, %f157;
	add.s32 	%r82, %r78, 2048;
	mul.wide.u32 	%rd55, %r82, 4;
	add.s64 	%rd56, %rd2, %rd55;
	ld.global.f32 	%f160, [%rd56];
	fma.rn.f32 	%f161, %f160, %f160, %f159;
	add.s32 	%r83, %r78, 2560;
	mul.wide.u32 	%rd57, %r83, 4;
	add.s64 	%rd58, %rd2, %rd57;
	ld.global.f32 	%f162, [%rd58];
	fma.rn.f32 	%f163, %f162, %f162, %f161;
	add.s32 	%r84, %r78, 3072;
	mul.wide.u32 	%rd59, %r84, 4;
	add.s64 	%rd60, %rd2, %rd59;
	ld.global.f32 	%f164, [%rd60];
	fma.rn.f32 	%f165, %f164, %f164, %f163;
	add.s32 	%r85, %r78, 3584;
	mul.wide.u32 	%rd61, %r85, 4;
	add.s64 	%rd62, %rd2, %rd61;
	ld.global.f32 	%f166, [%rd62];
	fma.rn.f32 	%f398, %f166, %f166, %f165;
	add.s32 	%r207, %r207, 4096;
$L__BB7_40:
	setp.eq.s32 	%p13, %r39, 0;
	@%p13 bra 	$L__BB7_46;
	and.b32  	%r42, %r26, 3;
	setp.lt.u32 	%p14, %r39, 4;
	@%p14 bra 	$L__BB7_43;
	add.s32 	%r86, %r207, %r202;
	mul.wide.u32 	%rd63, %r86, 4;
	add.s64 	%rd64, %rd2, %rd63;
	ld.global.f32 	%f168, [%rd64];
	fma.rn.f32 	%f169, %f168, %f168, %f398;
	add.s32 	%r87, %r86, 512;
	mul.wide.u32 	%rd65, %r87, 4;
	add.s64 	%rd66, %rd2, %rd65;
	ld.global.f32 	%f170, [%rd66];
	fma.rn.f32 	%f171, %f170, %f170, %f169;
	add.s32 	%r88, %r86, 1024;
	mul.wide.u32 	%rd67, %r88, 4;
	add.s64 	%rd68, %rd2, %rd67;
	ld.global.f32 	%f172, [%rd68];
	fma.rn.f32 	%f173, %f172, %f172, %f171;
	add.s32 	%r89, %r86, 1536;
	mul.wide.u32 	%rd69, %r89, 4;
	add.s64 	%rd70, %rd2, %rd69;
	ld.global.f32 	%f174, [%rd70];
	fma.rn.f32 	%f398, %f174, %f174, %f173;
	add.s32 	%r207, %r207, 2048;
$L__BB7_43:
	setp.eq.s32 	%p15, %r42, 0;
	@%p15 bra 	$L__BB7_46;
	add.s32 	%r210, %r207, %r202;
	neg.s32 	%r209, %r42;
$L__BB7_45:
	.pragma "nounroll";
	mul.wide.u32 	%rd71, %r210, 4;
	add.s64 	%rd72, %rd2, %rd71;
	ld.global.f32 	%f175, [%rd72];
	fma.rn.f32 	%f398, %f175, %f175, %f398;
	add.s32 	%r210, %r210, 512;
	add.s32 	%r209, %r209, 1;
	setp.ne.s32 	%p16, %r209, 0;
	@%p16 bra 	$L__BB7_45;
$L__BB7_46:
	// begin inline asm
	mov.u32 %r90, %laneid;
	// end inline asm
	mov.b32 	%r92, %f398;
	mov.b32 	%r93, 1;
	mov.b32 	%r114, 31;
	mov.b32 	%r115, -1;
	// begin inline asm
	shfl.sync.down.b32 %r91, %r92, %r93, %r114, %r115;
	// end inline asm
	setp.gt.s32 	%p17, %r90, 30;
	mov.b32 	%f176, %r91;
	add.f32 	%f177, %f398, %f176;
	selp.f32 	%f178, %f398, %f177, %p17;
	mov.b32 	%r97, %f178;
	mov.b32 	%r98, 2;
	// begin inline asm
	shfl.sync.down.b32 %r96, %r97, %r98, %r114, %r115;
	// end inline asm
	setp.gt.s32 	%p18, %r90, 29;
	mov.b32 	%f179, %r96;
	add.f32 	%f180, %f178, %f179;
	selp.f32 	%f181, %f178, %f180, %p18;
	mov.b32 	%r102, %f181;
	mov.b32 	%r103, 4;
	// begin inline asm
	shfl.sync.down.b32 %r101, %r102, %r103, %r114, %r115;
	// end inline asm
	setp.gt.s32 	%p19, %r90, 27;
	mov.b32 	%f182, %r101;
	add.f32 	%f183, %f181, %f182;
	selp.f32 	%f184, %f181, %f183, %p19;
	mov.b32 	%r107, %f184;
	mov.b32 	%r108, 8;
	// begin inline asm
	shfl.sync.down.b32 %r106, %r107, %r108, %r114, %r115;
	// end inline asm
	setp.gt.s32 	%p20, %r90, 23;
	mov.b32 	%f185, %r106;
	add.f32 	%f186, %f184, %f185;
	selp.f32 	%f187, %f184, %f186, %p20;
	mov.b32 	%r112, %f187;
	mov.b32 	%r113, 16;
	// begin inline asm
	shfl.sync.down.b32 %r111, %r112, %r113, %r114, %r115;
	// end inline asm
	setp.gt.s32 	%p21, %r90, 15;
	mov.b32 	%f188, %r111;
	add.f32 	%f38, %f187, %f188;
	selp.f32 	%f399, %f187, %f38, %p21;
	setp.ne.s32 	%p22, %r90, 0;
	@%p22 bra 	$L__BB7_48;
	shr.u32 	%r116, %r21, 3;
	and.b32  	%r117, %r116, 124;
	mov.u32 	%r118, _ZZN3cub18CUB_300001_SM_10006detail6reduce28DeviceReduceSingleTileKernelINS2_10policy_hubIfjN4cuda3std3__44plusIfEEE10Policy1000EN6thrust24THRUST_300001_SM_1000_NS6detail15normal_iteratorINSD_10device_ptrIfEEEEPfjS9_ff6squareIfEEEvT0_T1_T2_T3_T4_T6_E12temp_storage;
	add.s32 	%r119, %r118, %r117;
	st.shared.f32 	[%r119+16], %f38;
$L__BB7_48:
	bar.sync 	0;
	setp.ne.s32 	%p23, %r21, 0;
	@%p23 bra 	$L__BB7_50;
	ld.shared.f32 	%f189, [_ZZN3cub18CUB_300001_SM_10006detail6reduce28DeviceReduceSingleTileKernelINS2_10policy_hubIfjN4cuda3std3__44plusIfEEE10Policy1000EN6thrust24THRUST_300001_SM_1000_NS6detail15normal_iteratorINSD_10device_ptrIfEEEEPfjS9_ff6squareIfEEEvT0_T1_T2_T3_T4_T6_E12temp_storage+20];
	add.f32 	%f190, %f399, %f189;
	ld.shared.f32 	%f191, [_ZZN3cub18CUB_300001_SM_10006detail6reduce28DeviceReduceSingleTileKernelINS2_10policy_hubIfjN4cuda3std3__44plusIfEEE10Policy1000EN6thrust24THRUST_300001_SM_1000_NS6detail15normal_iteratorINSD_10device_ptrIfEEEEPfjS9_ff6squareIfEEEvT0_T1_T2_T3_T4_T6_E12temp_storage+24];
	add.f32 	%f192, %f190, %f191;
	ld.shared.f32 	%f193, [_ZZN3cub18CUB_300001_SM_10006detail6reduce28DeviceReduceSingleTileKernelINS2_10policy_hubIfjN4cuda3std3__44plusIfEEE10Policy1000EN6thrust24THRUST_300001_SM_1000_NS6detail15normal_iteratorINSD_10device_ptrIfEEEEPfjS9_ff6squareIfEEEvT0_T1_T2_T3_T4_T6_E12temp_storage+28];
	add.f32 	%f194, %f192, %f193;
	ld.shared.f32 	%f195, [_ZZN3cub18CUB_300001_SM_10006detail6reduce28DeviceReduceSingleTileKernelINS2_10policy_hubIfjN4cuda3std3__44plusIfEEE10Policy1000EN6thrust24THRUST_300001_SM_1000_NS6detail15normal_iteratorINSD_10device_ptrIfEEEEPfjS9_ff6squareIfEEEvT0_T1_T2_T3_T4_T6_E12temp_storage+32];
	add.f32 	%f196, %f194, %f195;
	ld.shared.f32 	%f197, [_ZZN3cub18CUB_300001_SM_10006detail6reduce28DeviceReduceSingleTileKernelINS2_10policy_hubIfjN4cuda3std3__44plusIfEEE10Policy1000EN6thrust24THRUST_300001_SM_1000_NS6detail15normal_iteratorINSD_10device_ptrIfEEEEPfjS9_ff6squareIfEEEvT0_T1_T2_T3_T4_T6_E12temp_storage+36];
	add.f32 	%f198, %f196, %f197;
	ld.shared.f32 	%f199, [_ZZN3cub18CUB_300001_SM_10006detail6reduce28DeviceReduceSingleTileKernelINS2_10policy_hubIfjN4cuda3std3__44plusIfEEE10Policy1000EN6thrust24THRUST_300001_SM_1000_NS6detail15normal_iteratorINSD_10device_ptrIfEEEEPfjS9_ff6squareIfEEEvT0_T1_T2_T3_T4_T6_E12temp_storage+40];
	add.f32 	%f200, %f198, %f199;
	ld.shared.f32 	%f201, [_ZZN3cub18CUB_300001_SM_10006detail6reduce28DeviceReduceSingleTileKernelINS2_10policy_hubIfjN4cuda3std3__44plusIfEEE10Policy1000EN6thrust24THRUST_300001_SM_1000_NS6detail15normal_iteratorINSD_10device_ptrIfEEEEPfjS9_ff6squareIfEEEvT0_T1_T2_T3_T4_T6_E12temp_storage+44];
	add.f32 	%f202, %f200, %f201;
	ld.shared.f32 	%f203, [_ZZN3cub18CUB_300001_SM_10006detail6reduce28DeviceReduceSingleTileKernelINS2_10policy_hubIfjN4cuda3std3__44plusIfEEE10Policy1000EN6thrust24THRUST_300001_SM_1000_NS6detail15normal_iteratorINSD_10device_ptrIfEEEEPfjS9_ff6squareIfEEEvT0_T1_T2_T3_T4_T6_E12temp_storage+48];
	add.f32 	%f204, %f202, %f203;
	ld.shared.f32 	%f205, [_ZZN3cub18CUB_300001_SM_10006detail6reduce28DeviceReduceSingleTileKernelINS2_10policy_hubIfjN4cuda3std3__44plusIfEEE10Policy1000EN6thrust24THRUST_300001_SM_1000_NS6detail15normal_iteratorINSD_10device_ptrIfEEEEPfjS9_ff6squareIfEEEvT0_T1_T2_T3_T4_T6_E12temp_storage+52];
	add.f32 	%f206, %f204, %f205;
	ld.shared.f32 	%f207, [_ZZN3cub18CUB_300001_SM_10006detail6reduce28DeviceReduceSingleTileKernelINS2_10policy_hubIfjN4cuda3std3__44plusIfEEE10Policy1000EN6thrust24THRUST_300001_SM_1000_NS6detail15normal_iteratorINSD_10device_ptrIfEEEEPfjS9_ff6squareIfEEEvT0_T1_T2_T3_T4_T6_E12temp_storage+56];
	add.f32 	%f208, %f206, %f207;
	ld.shared.f32 	%f209, [_ZZN3cub18CUB_300001_SM_10006detail6reduce28DeviceReduceSingleTileKernelINS2_10policy_hubIfjN4cuda3std3__44plusIfEEE10Policy1000EN6thrust24THRUST_300001_SM_1000_NS6detail15normal_iteratorINSD_10device_ptrIfEEEEPfjS9_ff6squareIfEEEvT0_T1_T2_T3_T4_T6_E12temp_storage+60];
	add.f32 	%f210, %f208, %f209;
	ld.shared.f32 	%f211, [_ZZN3cub18CUB_300001_SM_10006detail6reduce28DeviceReduceSingleTileKernelINS2_10policy_hubIfjN4cuda3std3__44plusIfEEE10Policy1000EN6thrust24THRUST_300001_SM_1000_NS6detail15normal_iteratorINSD_10device_ptrIfEEEEPfjS9_ff6squareIfEEEvT0_T1_T2_T3_T4_T6_E12temp_storage+64];
	add.f32 	%f212, %f210, %f211;
	ld.shared.f32 	%f213, [_ZZN3cub18CUB_300001_SM_10006detail6reduce28DeviceReduceSingleTileKernelINS2_10policy_hubIfjN4cuda3std3__44plusIfEEE10Policy1000EN6thrust24THRUST_300001_SM_1000_NS6detail15normal_iteratorINSD_10device_ptrIfEEEEPfjS9_ff6squareIfEEEvT0_T1_T2_T3_T4_T6_E12temp_storage+68];
	add.f32 	%f214, %f212, %f213;
	ld.shared.f32 	%f215, [_ZZN3cub18CUB_300001_SM_10006detail6reduce28DeviceReduceSingleTileKernelINS2_10policy_hubIfjN4cuda3std3__44plusIfEEE10Policy1000EN6thrust24THRUST_300001_SM_1000_NS6detail15normal_iteratorINSD_10device_ptrIfEEEEPfjS9_ff6squareIfEEEvT0_T1_T2_T3_T4_T6_E12temp_storage+72];
	add.f32 	%f216, %f214, %f215;
	ld.shared.f32 	%f217, [_ZZN3cub18CUB_300001_SM_10006detail6reduce28DeviceReduceSingleTileKernelINS2_10policy_hubIfjN4cuda3std3__44plusIfEEE10Policy1000EN6thrust24THRUST_300001_SM_1000_NS6detail15normal_iteratorINSD_10device_ptrIfEEEEPfjS9_ff6squareIfEEEvT0_T1_T2_T3_T4_T6_E12temp_storage+76];
	add.f32 	%f399, %f216, %f217;
$L__BB7_50:
	mov.u32 	%r192, %tid.x;
	setp.ne.s32 	%p65, %r192, 0;
	@%p65 bra 	$L__BB7_52;
	add.f32 	%f377, %f42, %f399;
	st.global.f32 	[%rd1], %f377;
$L__BB7_52:
	ret;

}
	// .globl	_ZN3cub18CUB_300001_SM_10006detail6reduce18DeviceReduceKernelINS2_10policy_hubIfjN4cuda3std3__44plusIfEEE10Policy1000EN6thrust24THRUST_300001_SM_1000_NS6detail15normal_iteratorINSD_10device_ptrIfEEEEjS9_f6squareIfEEEvT0_PT3_T1_NS0_13GridEvenShareISO_EET2_T4_
.visible .entry _ZN3cub18CUB_300001_SM_10006detail6reduce18DeviceReduceKernelINS2_10policy_hubIfjN4cuda3std3__44plusIfEEE10Policy1000EN6thrust24THRUST_300001_SM_1000_NS6detail15normal_iteratorINSD_10device_ptrIfEEEEjS9_f6squareIfEEEvT0_PT3_T1_NS0_13GridEvenShareISO_EET2_T4_(
	.param .align 8 .b8 _ZN3cub18CUB_300001_SM_10006detail6reduce18DeviceReduceKernelINS2_10policy_hubIfjN4cuda3std3__44plusIfEEE10Policy1000EN6thrust24THRUST_300001_SM_1000_NS6detail15normal_iteratorINSD_10device_ptrIfEEEEjS9_f6squareIfEEEvT0_PT3_T1_NS0_13GridEvenShareISO_EET2_T4__param_0[8],
	.param .u64 .ptr .align 1 _ZN3cub18CUB_300001_SM_10006detail6reduce18DeviceReduceKernelINS2_10policy_hubIfjN4cuda3std3__44plusIfEEE10Policy1000EN6thrust24THRUST_300001_SM_1000_NS6detail15normal_iteratorINSD_10device_ptrIfEEEEjS9_f6squareIfEEEvT0_PT3_T1_NS0_13GridEvenShareISO_EET2_T4__param_1,
	.param .u32 _ZN3cub18CUB_300001_SM_10006detail6reduce18DeviceReduceKernelINS2_10policy_hubIfjN4cuda3std3__44plusIfEEE10Policy1000EN6thrust24THRUST_300001_SM_1000_NS6detail15normal_iteratorINSD_10device_ptrIfEEEEjS9_f6squareIfEEEvT0_PT3_T1_NS0_13GridEvenShareISO_EET2_T4__param_2,
	.param .align 4 .b8 _ZN3cub18CUB_300001_SM_10006detail6reduce18DeviceReduceKernelINS2_10policy_hubIfjN4cuda3std3__44plusIfEEE10Policy1000EN6thrust24THRUST_300001_SM_1000_NS6detail15normal_iteratorINSD_10device_ptrIfEEEEjS9_f6squareIfEEEvT0_PT3_T1_NS0_13GridEvenShareISO_EET2_T4__param_3[40],
	.param .align 1 .b8 _ZN3cub18CUB_300001_SM_10006detail6reduce18DeviceReduceKernelINS2_10policy_hubIfjN4cuda3std3__44plusIfEEE10Policy1000EN6thrust24THRUST_300001_SM_1000_NS6detail15normal_iteratorINSD_10device_ptrIfEEEEjS9_f6squareIfEEEvT0_PT3_T1_NS0_13GridEvenShareISO_EET2_T4__param_4[1],
	.param .align 1 .b8 _ZN3cub18CUB_300001_SM_10006detail6reduce18DeviceReduceKernelINS2_10policy_hubIfjN4cuda3std3__44plusIfEEE10Policy1000EN6thrust24THRUST_300001_SM_1000_NS6detail15normal_iteratorINSD_10device_ptrIfEEEEjS9_f6squareIfEEEvT0_PT3_T1_NS0_13GridEvenShareISO_EET2_T4__param_5[1]
)
.maxntid 512
{
	.reg .pred 	%p<65>;
	.reg .b16 	%rs<4>;
	.reg .b32 	%r<277>;
	.reg .b32 	%f<396>;
	.reg .b64 	%rd<129>;
	// demoted variable
	.shared .align 4 .b8 _ZZN3cub18CUB_300001_SM_10006detail6reduce18DeviceReduceKernelINS2_10policy_hubIfjN4cuda3std3__44plusIfEEE10Policy1000EN6thrust24THRUST_300001_SM_1000_NS6detail15normal_iteratorINSD_10device_ptrIfEEEEjS9_f6squareIfEEEvT0_PT3_T1_NS0_13GridEvenShareISO_EET2_T4_E12temp_storage[84];
	ld.param.u32 	%r1, [_ZN3cub18CUB_300001_SM_10006detail6reduce18DeviceReduceKernelINS2_10policy_hubIfjN4cuda3std3__44plusIfEEE10Policy1000EN6thrust24THRUST_300001_SM_1000_NS6detail15normal_iteratorINSD_10device_ptrIfEEEEjS9_f6squareIfEEEvT0_PT3_T1_NS0_13GridEvenShareISO_EET2_T4__param_3+20];
	ld.param.u32 	%r2, [_ZN3cub18CUB_300001_SM_10006detail6reduce18DeviceReduceKernelINS2_10policy_hubIfjN4cuda3std3__44plusIfEEE10Policy1000EN6thrust24THRUST_300001_SM_1000_NS6detail15normal_iteratorINSD_10device_ptrIfEEEEjS9_f6squareIfEEEvT0_PT3_T1_NS0_13GridEvenShareISO_EET2_T4__param_3+24];
	ld.param.u64 	%rd3, [_ZN3cub18CUB_300001_SM_10006detail6reduce18DeviceReduceKernelINS2_10policy_hubIfjN4cuda3std3__44plusIfEEE10Policy1000EN6thrust24THRUST_300001_SM_1000_NS6detail15normal_iteratorINSD_10device_ptrIfEEEEjS9_f6squareIfEEEvT0_PT3_T1_NS0_13GridEvenShareISO_EET2_T4__param_0];
	ld.param.u64 	%rd2, [_ZN3cub18CUB_300001_SM_10006detail6reduce18DeviceReduceKernelINS2_10policy_hubIfjN4cuda3std3__44plusIfEEE10Policy1000EN6thrust24THRUST_300001_SM_1000_NS6detail15normal_iteratorINSD_10device_ptrIfEEEEjS9_f6squareIfEEEvT0_PT3_T1_NS0_13GridEvenShareISO_EET2_T4__param_1];
	cvta.to.global.u64 	%rd1, %rd3;
	mov.u32 	%r3, %ctaid.x;
	shl.b32 	%r4, %r2, 13;
	shl.b32 	%r268, %r3, 13;
	sub.s32 	%r6, %r1, %r268;
	setp.gt.u32 	%p1, %r6, 8191;
	@%p1 bra 	$L__BB8_26;
	mov.u32 	%r7, %tid.x;
	setp.ge.u32 	%p23, %r7, %r6;
	mov.f32 	%f384, 0f00000000;
	mov.u32 	%r259, %r7;
	@%p23 bra 	$L__BB8_3;
	add.s32 	%r153, %r268, %r7;
	mul.wide.u32 	%rd66, %r153, 4;
	add.s64 	%rd67, %rd1, %rd66;
	ld.global.f32 	%f217, [%rd67];
	mul.f32 	%f384, %f217, %f217;
	add.s32 	%r259, %r7, 512;
$L__BB8_3:
	setp.ge.u32 	%p24, %r259, %r6;
	@%p24 bra 	$L__BB8_17;
	not.b32 	%r154, %r259;
	add.s32 	%r155, %r1, %r154;
	sub.s32 	%r156, %r155, %r268;
	shr.u32 	%r157, %r156, 9;
	add.s32 	%r10, %r157, 1;
	and.b32  	%r11, %r10, 15;
	setp.lt.u32 	%p25, %r156, 7680;
	@%p25 bra 	$L__BB8_8;
	or.b32  	%r258, %r259, 4096;
	add.s32 	%r257, %r259, %r268;
	and.b32  	%r158, %r10, 16777200;
	neg.s32 	%r256, %r158;
$L__BB8_6:
	.pragma "nounroll";
	mul.wide.u32 	%rd68, %r257, 4;
	add.s64 	%rd69, %rd1, %rd68;
	ld.global.f32 	%f219, [%rd69];
	fma.rn.f32 	%f220, %f219, %f219, %f384;
	add.s32 	%r159, %r257, 512;
	mul.wide.u32 	%rd70, %r159, 4;
	add.s64 	%rd71, %rd1, %rd70;
	ld.global.f32 	%f221, [%rd71];
	fma.rn.f32 	%f222, %f221, %f221, %f220;
	add.s32 	%r160, %r257, 1024;
	mul.wide.u32 	%rd72, %r160, 4;
	add.s64 	%rd73, %rd1, %rd72;
	ld.global.f32 	%f223, [%rd73];
	fma.rn.f32 	%f224, %f223, %f223, %f222;
	add.s32 	%r161, %r257, 1536;
	mul.wide.u32 	%rd74, %r161, 4;
	add.s64 	%rd75, %rd1, %rd74;
	ld.global.f32 	%f225, [%rd75];
	fma.rn.f32 	%f226, %f225, %f225, %f224;
	add.s32 	%r162, %r257, 2048;
	mul.wide.u32 	%rd76, %r162, 4;
	add.s64 	%rd77, %rd1, %rd76;
	ld.global.f32 	%f227, [%rd77];
	fma.rn.f32 	%f228, %f227, %f227, %f226;
	add.s32 	%r163, %r257, 2560;
	mul.wide.u32 	%rd78, %r163, 4;
	add.s64 	%rd79, %rd1, %rd78;
	ld.global.f32 	%f229, [%rd79];
	fma.rn.f32 	%f230, %f229, %f229, %f228;
	add.s32 	%r164, %r257, 3072;
	mul.wide.u32 	%rd80, %r164, 4;
	add.s64 	%rd81, %rd1, %rd80;
	ld.global.f32 	%f231, [%rd81];
	fma.rn.f32 	%f232, %f231, %f231, %f230;
	add.s32 	%r165, %r257, 3584;
	mul.wide.u32 	%rd82, %r165, 4;
	add.s64 	%rd83, %rd1, %rd82;
	ld.global.f32 	%f233, [%rd83];
	fma.rn.f32 	%f234, %f233, %f233, %f232;
	add.s32 	%r166, %r257, 4096;
	mul.wide.u32 	%rd84, %r166, 4;
	add.s64 	%rd85, %rd1, %rd84;
	ld.global.f32 	%f235, [%rd85];
	fma.rn.f32 	%f236, %f235, %f235, %f234;
	add.s32 	%r167, %r257, 4608;
	mul.wide.u32 	%rd86, %r167, 4;
	add.s64 	%rd87, %rd1, %rd86;
	ld.global.f32 	%f237, [%rd87];
	fma.rn.f32 	%f238, %f237, %f237, %f236;
	add.s32 	%r168, %r257, 5120;
	mul.wide.u32 	%rd88, %r168, 4;
	add.s64 	%rd89, %rd1, %rd88;
	ld.global.f32 	%f239, [%rd89];
	fma.rn.f32 	%f240, %f239, %f239, %f238;
	add.s32 	%r169, %r257, 5632;
	mul.wide.u32 	%rd90, %r169, 4;
	add.s64 	%rd91, %rd1, %rd90;
	ld.global.f32 	%f241, [%rd91];
	fma.rn.f32 	%f242, %f241, %f241, %f240;
	add.s32 	%r170, %r257, 6144;
	mul.wide.u32 	%rd92, %r170, 4;
	add.s64 	%rd93, %rd1, %rd92;
	ld.global.f32 	%f243, [%rd93];
	fma.rn.f32 	%f244, %f243, %f243, %f242;
	add.s32 	%r171, %r257, 6656;
	mul.wide.u32 	%rd94, %r171, 4;
	add.s64 	%rd95, %rd1, %rd94;
	ld.global.f32 	%f245, [%rd95];
	fma.rn.f32 	%f246, %f245, %f245, %f244;
	add.s32 	%r172, %r257, 7168;
	mul.wide.u32 	%rd96, %r172, 4;
	add.s64 	%rd97, %rd1, %rd96;
	ld.global.f32 	%f247, [%rd97];
	fma.rn.f32 	%f248, %f247, %f247, %f246;
	add.s32 	%r173, %r257, 7680;
	mul.wide.u32 	%rd98, %r173, 4;
	add.s64 	%rd99, %rd1, %rd98;
	ld.global.f32 	%f249, [%rd99];
	fma.rn.f32 	%f384, %f249, %f249, %f248;
	add.s32 	%r258, %r258, 8192;
	add.s32 	%r257, %r257, 8192;
	add.s32 	%r256, %r256, 16;
	setp.ne.s32 	%p26, %r256, 0;
	@%p26 bra 	$L__BB8_6;
	add.s32 	%r259, %r258, -4096;
$L__BB8_8:
	setp.eq.s32 	%p27, %r11, 0;
	@%p27 bra 	$L__BB8_17;
	and.b32  	%r23, %r10, 7;
	setp.lt.u32 	%p28, %r11, 8;
	@%p28 bra 	$L__BB8_11;
	add.s32 	%r174, %r268, %r259;
	mul.wide.u32 	%rd100, %r174, 4;
	add.s64 	%rd101, %rd1, %rd100;
	ld.global.f32 	%f251, [%rd101];
	fma.rn.f32 	%f252, %f251, %f251, %f384;
	add.s32 	%r175, %r174, 512;
	mul.wide.u32 	%rd102, %r175, 4;
	add.s64 	%rd103, %rd1, %rd102;
	ld.global.f32 	%f253, [%rd103];
	fma.rn.f32 	%f254, %f253, %f253, %f252;
	add.s32 	%r176, %r174, 1024;
	mul.wide.u32 	%rd104, %r176, 4;
	add.s64 	%rd105, %rd1, %rd104;
	ld.global.f32 	%f255, [%rd105];
	fma.rn.f32 	%f256, %f255, %f255, %f254;
	add.s32 	%r177, %r174, 1536;
	mul.wide.u32 	%rd106, %r177, 4;
	add.s64 	%rd107, %rd1, %rd106;
	ld.global.f32 	%f257, [%rd107];
	fma.rn.f32 	%f258, %f257, %f257, %f256;
	add.s32 	%r178, %r174, 2048;
	mul.wide.u32 	%rd108, %r178, 4;
	add.s64 	%rd109, %rd1, %rd108;
	ld.global.f32 	%f259, [%rd109];
	fma.rn.f32 	%f260, %f259, %f259, %f258;
	add.s32 	%r179, %r174, 2560;
	mul.wide.u32 	%rd110, %r179, 4;
	add.s64 	%rd111, %rd1, %rd110;
	ld.global.f32 	%f261, [%rd111];
	fma.rn.f32 	%f262, %f261, %f261, %f260;
	add.s32 	%r180, %r174, 3072;
	mul.wide.u32 	%rd112, %r180, 4;
	add.s64 	%rd113, %rd1, %rd112;
	ld.global.f32 	%f263, [%rd113];
	fma.rn.f32 	%f264, %f263, %f263, %f262;
	add.s32 	%r181, %r174, 3584;
	mul.wide.u32 	%rd114, %r181, 4;
	add.s64 	%rd115, %rd1, %rd114;
	ld.global.f32 	%f265, [%rd115];
	fma.rn.f32 	%f384, %f265, %f265, %f264;
	add.s32 	%r259, %r259, 4096;
$L__BB8_11:
	setp.eq.s32 	%p29, %r23, 0;
	@%p29 bra 	$L__BB8_17;
	and.b32  	%r26, %r10, 3;
	setp.lt.u32 	%p30, %r23, 4;
	@%p30 bra 	$L__BB8_14;
	add.s32 	%r182, %r268, %r259;
	mul.wide.u32 	%rd116, %r182, 4;
	add.s64 	%rd117, %rd1, %rd116;
	ld.global.f32 	%f267, [%rd117];
	fma.rn.f32 	%f268, %f267, %f267, %f384;
	add.s32 	%r183, %r182, 512;
	mul.wide.u32 	%rd118, %r183, 4;
	add.s64 	%rd119, %rd1, %rd118;
	ld.global.f32 	%f269, [%rd119];
	fma.rn.f32 	%f270, %f269, %f269, %f268;
	add.s32 	%r184, %r182, 1024;
	mul.wide.u32 	%rd120, %r184, 4;
	add.s64 	%rd121, %rd1, %rd120;
	ld.global.f32 	%f271, [%rd121];
	fma.rn.f32 	%f272, %f271, %f271, %f270;
	add.s32 	%r185, %r182, 1536;
	mul.wide.u32 	%rd122, %r185, 4;
	add.s64 	%rd123, %rd1, %rd122;
	ld.global.f32 	%f273, [%rd123];
	fma.rn.f32 	%f384, %f273, %f273, %f272;
	add.s32 	%r259, %r259, 2048;
$L__BB8_14:
	setp.eq.s32 	%p31, %r26, 0;
	@%p31 bra 	$L__BB8_17;
	add.s32 	%r263, %r259, %r268;
	neg.s32 	%r262, %r26;
$L__BB8_16:
	.pragma "nounroll";
	mul.wide.u32 	%rd124, %r263, 4;
	add.s64 	%rd125, %rd1, %rd124;
	ld.global.f32 	%f274, [%rd125];
	fma.rn.f32 	%f384, %f274, %f274, %f384;
	add.s32 	%r263, %r263, 512;
	add.s32 	%r262, %r262, 1;
	setp.ne.s32 	%p32, %r262, 0;
	@%p32 bra 	$L__BB8_16;
$L__BB8_17:
	setp.lt.u32 	%p33, %r6, 512;
	@%p33 bra 	$L__BB8_22;
	// begin inline asm
	mov.u32 %r224, %laneid;
	// end inline asm
	mov.b32 	%r226, %f384;
	mov.b32 	%r227, 1;
	mov.b32 	%r248, 31;
	mov.b32 	%r249, -1;
	// begin inline asm
	shfl.sync.down.b32 %r225, %r226, %r227, %r248, %r249;
	// end inline asm
	setp.gt.s32 	%p57, %r224, 30;
	mov.b32 	%f333, %r225;
	add.f32 	%f334, %f384, %f333;
	selp.f32 	%f335, %f384, %f334, %p57;
	mov.b32 	%r231, %f335;
	mov.b32 	%r232, 2;
	// begin inline asm
	shfl.sync.down.b32 %r230, %r231, %r232, %r248, %r249;
	// end inline asm
	setp.gt.s32 	%p58, %r224, 29;
	mov.b32 	%f336, %r230;
	add.f32 	%f337, %f335, %f336;
	selp.f32 	%f338, %f335, %f337, %p58;
	mov.b32 	%r236, %f338;
	mov.b32 	%r237, 4;
	// begin inline asm
	shfl.sync.down.b32 %r235, %r236, %r237, %r248, %r249;
	// end inline asm
	setp.gt.s32 	%p59, %r224, 27;
	mov.b32 	%f339, %r235;
	add.f32 	%f340, %f338, %f339;
	selp.f32 	%f341, %f338, %f340, %p59;
	mov.b32 	%r241, %f341;
	mov.b32 	%r242, 8;
	// begin inline asm
	shfl.sync.down.b32 %r240, %r241, %r242, %r248, %r249;
	// end inline asm
	setp.gt.s32 	%p60, %r224, 23;
	mov.b32 	%f342, %r240;
	add.f32 	%f343, %f341, %f342;
	selp.f32 	%f344, %f341, %f343, %p60;
	mov.b32 	%r246, %f344;
	mov.b32 	%r247, 16;
	// begin inline asm
	shfl.sync.down.b32 %r245, %r246, %r247, %r248, %r249;
	// end inline asm
	setp.gt.s32 	%p61, %r224, 15;
	mov.b32 	%f345, %r245;
	add.f32 	%f16, %f344, %f345;
	selp.f32 	%f395, %f344, %f16, %p61;
	setp.ne.s32 	%p62, %r224, 0;
	@%p62 bra 	$L__BB8_20;
	shr.u32 	%r250, %r7, 3;
	and.b32  	%r251, %r250, 124;
	mov.u32 	%r252, _ZZN3cub18CUB_300001_SM_10006detail6reduce18DeviceReduceKernelINS2_10policy_hubIfjN4cuda3std3__44plusIfEEE10Policy1000EN6thrust24THRUST_300001_SM_1000_NS6detail15normal_iteratorINSD_10device_ptrIfEEEEjS9_f6squareIfEEEvT0_PT3_T1_NS0_13GridEvenShareISO_EET2_T4_E12temp_storage;
	add.s32 	%r253, %r252, %r251;
	st.shared.f32 	[%r253+16], %f16;
$L__BB8_20:
	bar.sync 	0;
	setp.ne.s32 	%p63, %r7, 0;
	@%p63 bra 	$L__BB8_48;
	ld.shared.f32 	%f346, [_ZZN3cub18CUB_300001_SM_10006detail6reduce18DeviceReduceKernelINS2_10policy_hubIfjN4cuda3std3__44plusIfEEE10Policy1000EN6thrust24THRUST_300001_SM_1000_NS6detail15normal_iteratorINSD_10device_ptrIfEEEEjS9_f6squareIfEEEvT0_PT3_T1_NS0_13GridEvenShareISO_EET2_T4_E12temp_storage+20];
	add.f32 	%f347, %f395, %f346;
	ld.shared.f32 	%f348, [_ZZN3cub18CUB_300001_SM_10006detail6reduce18DeviceReduceKernelINS2_10policy_hubIfjN4cuda3std3__44plusIfEEE10Policy1000EN6thrust24THRUST_300001_SM_1000_NS6detail15normal_iteratorINSD_10device_ptrIfEEEEjS9_f6squareIfEEEvT0_PT3_T1_NS0_13GridEvenShareISO_EET2_T4_E12temp_storage+24];
	add.f32 	%f349, %f347, %f348;
	ld.shared.f32 	%f350, [_ZZN3cub18CUB_300001_SM_10006detail6reduce18DeviceReduceKernelINS2_10policy_hubIfjN4cuda3std3__44plusIfEEE10Policy1000EN6thrust24THRUST_300001_SM_1000_NS6detail15normal_iteratorINSD_10device_ptrIfEEEEjS9_f6squareIfEEEvT0_PT3_T1_NS0_13GridEvenShareISO_EET2_T4_E12temp_storage+28];
	add.f32 	%f351, %f349, %f350;
	ld.shared.f32 	%f352, [_ZZN3cub18CUB_300001_SM_10006detail6reduce18DeviceReduceKernelINS2_10policy_hubIfjN4cuda3std3__44plusIfEEE10Policy1000EN6thrust24THRUST_300001_SM_1000_NS6detail15normal_iteratorINSD_10device_ptrIfEEEEjS9_f6squareIfEEEvT0_PT3_T1_NS0_13GridEvenShareISO_EET2_T4_E12temp_storage+32];
	add.f32 	%f353, %f351, %f352;
	ld.shared.f32 	%f354, [_ZZN3cub18CUB_300001_SM_10006detail6reduce18DeviceReduceKernelINS2_10policy_hubIfjN4cuda3std3__44plusIfEEE10Policy1000EN6thrust24THRUST_300001_SM_1000_NS6detail15normal_iteratorINSD_10device_ptrIfEEEEjS9_f6squareIfEEEvT0_PT3_T1_NS0_13GridEvenShareISO_EET2_T4_E12temp_storage+36];
	add.f32 	%f355, %f353, %f354;
	ld.shared.f32 	%f356, [_ZZN3cub18CUB_300001_SM_10006detail6reduce18DeviceReduceKernelINS2_10policy_hubIfjN4cuda3std3__44plusIfEEE10Policy1000EN6thrust24THRUST_300001_SM_1000_NS6detail15normal_iteratorINSD_10device_ptrIfEEEEjS9_f6squareIfEEEvT0_PT3_T1_NS0_13GridEvenShareISO_EET2_T4_E12temp_storage+40];
	add.f32 	%f357, %f355, %f356;
	ld.shared.f32 	%f358, [_ZZN3cub18CUB_300001_SM_10006detail6reduce18DeviceReduceKernelINS2_10policy_hubIfjN4cuda3std3__44plusIfEEE10Policy1000EN6thrust24THRUST_300001_SM_1000_NS6detail15normal_iteratorINSD_10device_ptrIfEEEEjS9_f6squareIfEEEvT0_PT3_T1_NS0_13GridEvenShareISO_EET2_T4_E12temp_storage+44];
	add.f32 	%f359, %f357, %f358;
	ld.shared.f32 	%f360, [_ZZN3cub18CUB_300001_SM_10006detail6reduce18DeviceReduceKernelINS2_10policy_hubIfjN4cuda3std3__44plusIfEEE10Policy1000EN6thrust24THRUST_300001_SM_1000_NS6detail15normal_iteratorINSD_10device_ptrIfEEEEjS9_f6squareIfEEEvT0_PT3_T1_NS0_13GridEvenShareISO_EET2_T4_E12temp_storage+48];
	add.f32 	%f361, %f359, %f360;
	ld.shared.f32 	%f362, [_ZZN3cub18CUB_300001_SM_10006detail6reduce18DeviceReduceKernelINS2_10policy_hubIfjN4cuda3std3__44plusIfEEE10Policy1000EN6thrust24THRUST_300001_SM_1000_NS6detail15normal_iteratorINSD_10device_ptrIfEEEEjS9_f6squareIfEEEvT0_PT3_T1_NS0_13GridEvenShareISO_EET2_T4_E12temp_storage+52];
	add.f32 	%f363, %f361, %f362;
	ld.shared.f32 	%f364, [_ZZN3cub18CUB_300001_SM_10006detail6reduce18DeviceReduceKernelINS2_10policy_hubIfjN4cuda3std3__44plusIfEEE10Policy1000EN6thrust24THRUST_300001_SM_1000_NS6detail15normal_iteratorINSD_10device_ptrIfEEEEjS9_f6squareIfEEEvT0_PT3_T1_NS0_13GridEvenShareISO_EET2_T4_E12temp_storage+56];
	add.f32 	%f365, %f363, %f364;
	ld.shared.f32 	%f366, [_ZZN3cub18CUB_300001_SM_10006detail6reduce18DeviceReduceKernelINS2_10policy_hubIfjN4cuda3std3__44plusIfEEE10Policy1000EN6thrust24THRUST_300001_SM_1000_NS6detail15normal_iteratorINSD_10device_ptrIfEEEEjS9_f6squareIfEEEvT0_PT3_T1_NS0_13GridEvenShareISO_EET2_T4_E12temp_storage+60];
	add.f32 	%f367, %f365, %f366;
	ld.shared.f32 	%f368, [_ZZN3cub18CUB_300001_SM_10006detail6reduce18DeviceReduceKernelINS2_10policy_hubIfjN4cuda3std3__44plusIfEEE10Policy1000EN6thrust24THRUST_300001_SM_1000_NS6detail15normal_iteratorINSD_10device_ptrIfEEEEjS9_f6squareIfEEEvT0_PT3_T1_NS0_13GridEvenShareISO_EET2_T4_E12temp_storage+64];
	add.f32 	%f369, %f367, %f368;
	ld.shared.f32 	%f370, [_ZZN3cub18CUB_300001_SM_10006detail6reduce18DeviceReduceKernelINS2_10policy_hubIfjN4cuda3std3__44plusIfEEE10Policy1000EN6thrust24THRUST_300001_SM_1000_NS6detail15normal_iteratorINSD_10device_ptrIfEEEEjS9_f6squareIfEEEvT0_PT3_T1_NS0_13GridEvenShareISO_EET2_T4_E12temp_storage+68];
	add.f32 	%f371, %f369, %f370;
	ld.shared.f32 	%f372, [_ZZN3cub18CUB_300001_SM_10006detail6reduce18DeviceReduceKernelINS2_10policy_hubIfjN4cuda3std3__44plusIfEEE10Policy1000EN6thrust24THRUST_300001_SM_1000_NS6detail15normal_iteratorINSD_10device_ptrIfEEEEjS9_f6squareIfEEEvT0_PT3_T1_NS0_13GridEvenShareISO_EET2_T4_E12temp_storage+72];
	add.f32 	%f373, %f371, %f372;
	ld.shared.f32 	%f374, [_ZZN3cub18CUB_300001_SM_10006detail6reduce18DeviceReduceKernelINS2_10policy_hubIfjN4cuda3std3__44plusIfEEE10Policy1000EN6thrust24THRUST_300001_SM_1000_NS6detail15normal_iteratorINSD_10device_ptrIfEEEEjS9_f6squareIfEEEvT0_PT3_T1_NS0_13GridEvenShareISO_EET2_T4_E12temp_storage+76];
	add.f32 	%f395, %f373, %f374;
	bra.uni 	$L__BB8_48;
$L__BB8_22:
	// begin inline asm
	mov.u32 %r186, %laneid;
	// end inline asm
	and.b32  	%r212, %r7, 992;
	add.s32 	%r213, %r212, 32;
	setp.gt.u32 	%p34, %r213, %r6;
	not.b32 	%r214, %r212;
	add.s32 	%r215, %r6, %r214;
	selp.b32 	%r210, %r215, 31, %p34;
	mov.b32 	%r188, %f384;
	mov.b32 	%r189, 1;
	mov.b32 	%r211, -1;
	// begin inline asm
	shfl.sync.down.b32 %r187, %r188, %r189, %r210, %r211;
	// end inline asm
	setp.lt.s32 	%p35, %r186, %r210;
	mov.b32 	%f275, %r187;
	add.f32 	%f276, %f384, %f275;
	selp.f32 	%f277, %f276, %f384, %p35;
	mov.b32 	%r193, %f277;
	mov.b32 	%r194, 2;
	// begin inline asm
	shfl.sync.down.b32 %r192, %r193, %r194, %r210, %r211;
	// end inline asm
	add.s32 	%r216, %r186, 2;
	setp.gt.s32 	%p36, %r216, %r210;
	mov.b32 	%f278, %r192;
	add.f32 	%f279, %f277, %f278;
	selp.f32 	%f280, %f277, %f279, %p36;
	mov.b32 	%r198, %f280;
	mov.b32 	%r199, 4;
	// begin inline asm
	shfl.sync.down.b32 %r197, %r198, %r199, %r210, %r211;
	// end inline asm
	add.s32 	%r217, %r186, 4;
	setp.gt.s32 	%p37, %r217, %r210;
	mov.b32 	%f281, %r197;
	add.f32 	%f282, %f280, %f281;
	selp.f32 	%f283, %f280, %f282, %p37;
	mov.b32 	%r203, %f283;
	mov.b32 	%r204, 8;
	// begin inline asm
	shfl.sync.down.b32 %r202, %r203, %r204, %r210, %r211;
	// end inline asm
	add.s32 	%r218, %r186, 8;
	setp.gt.s32 	%p38, %r218, %r210;
	mov.b32 	%f284, %r202;
	add.f32 	%f285, %f283, %f284;
	selp.f32 	%f286, %f283, %f285, %p38;
	mov.b32 	%r208, %f286;
	mov.b32 	%r209, 16;
	// begin inline asm
	shfl.sync.down.b32 %r207, %r208, %r209, %r210, %r211;
	// end inline asm
	add.s32 	%r219, %r186, 16;
	setp.gt.s32 	%p39, %r219, %r210;
	mov.b32 	%f287, %r207;
	add.f32 	%f288, %f286, %f287;
	selp.f32 	%f395, %f286, %f288, %p39;
	setp.ne.s32 	%p40, %r186, 0;
	@%p40 bra 	$L__BB8_24;
	shr.u32 	%r220, %r7, 3;
	and.b32  	%r221, %r220, 124;
	mov.u32 	%r222, _ZZN3cub18CUB_300001_SM_10006detail6reduce18DeviceReduceKernelINS2_10policy_hubIfjN4cuda3std3__44plusIfEEE10Policy1000EN6thrust24THRUST_300001_SM_1000_NS6detail15normal_iteratorINSD_10device_ptrIfEEEEjS9_f6squareIfEEEvT0_PT3_T1_NS0_13GridEvenShareISO_EET2_T4_E12temp_storage;
	add.s32 	%r223, %r222, %r221;
	st.shared.f32 	[%r223+16], %f395;
$L__BB8_24:
	bar.sync 	0;
	setp.ne.s32 	%p41, %r7, 0;
	@%p41 bra 	$L__BB8_48;
	setp.gt.u32 	%p42, %r6, 32;
	ld.shared.f32 	%f289, [_ZZN3cub18CUB_300001_SM_10006detail6reduce18DeviceReduceKernelINS2_10policy_hubIfjN4cuda3std3__44plusIfEEE10Policy1000EN6thrust24THRUST_300001_SM_1000_NS6detail15normal_iteratorINSD_10device_ptrIfEEEEjS9_f6squareIfEEEvT0_PT3_T1_NS0_13GridEvenShareISO_EET2_T4_E12temp_storage+20];
	add.f32 	%f290, %f395, %f289;
	selp.f32 	%f291, %f290, %f395, %p42;
	setp.gt.u32 	%p43, %r6, 64;
	ld.shared.f32 	%f292, [_ZZN3cub18CUB_300001_SM_10006detail6reduce18DeviceReduceKernelINS2_10policy_hubIfjN4cuda3std3__44plusIfEEE10Policy1000EN6thrust24THRUST_300001_SM_1000_NS6detail15normal_iteratorINSD_10device_ptrIfEEEEjS9_f6squareIfEEEvT0_PT3_T1_NS0_13GridEvenShareISO_EET2_T4_E12temp_storage+24];
	add.f32 	%f293, %f292, %f291;
	selp.f32 	%f294, %f293, %f291, %p43;
	setp.gt.u32 	%p44, %r6, 96;
	ld.shared.f32 	%f295, [_ZZN3cub18CUB_300001_SM_10006detail6reduce18DeviceReduceKernelINS2_10policy_hubIfjN4cuda3std3__44plusIfEEE10Policy1000EN6thrust24THRUST_300001_SM_1000_NS6detail15normal_iteratorINSD_10device_ptrIfEEEEjS9_f6squareIfEEEvT0_PT3_T1_NS0_13GridEvenShareISO_EET2_T4_E12temp_storage+28];
	add.f32 	%f296, %f295, %f294;
	selp.f32 	%f297, %f296, %f294, %p44;
	setp.gt.u32 	%p45, %r6, 128;
	ld.shared.f32 	%f298, [_ZZN3cub18CUB_300001_SM_10006detail6reduce18DeviceReduceKernelINS2_10policy_hubIfjN4cuda3std3__44plusIfEEE10Policy1000EN6thrust24THRUST_300001_SM_1000_NS6detail15normal_iteratorINSD_10device_ptrIfEEEEjS9_f6squareIfEEEvT0_PT3_T1_NS0_13GridEvenShareISO_EET2_T4_E12temp_storage+32];
	add.f32 	%f299, %f298, %f297;
	selp.f32 	%f300, %f299, %f297, %p45;
	setp.gt.u32 	%p46, %r6, 160;
	ld.shared.f32 	%f301, [_ZZN3cub18CUB_300001_SM_10006detail6reduce18DeviceReduceKernelINS2_10policy_hubIfjN4cuda3std3__44plusIfEEE10Policy1000EN6thrust24THRUST_300001_SM_1000_NS6detail15normal_iteratorINSD_10device_ptrIfEEEEjS9_f6squareIfEEEvT0_PT3_T1_NS0_13GridEvenShareISO_EET2_T4_E12temp_storage+36];
	add.f32 	%f302, %f301, %f300;
	selp.f32 	%f303, %f302, %f300, %p46;
	setp.gt.u32 	%p47, %r6, 192;
	ld.shared.f32 	%f304, [_ZZN3cub18CUB_300001_SM_10006detail6reduce18DeviceReduceKernelINS2_10policy_hubIfjN4cuda3std3__44plusIfEEE10Policy1000EN6thrust24THRUST_300001_SM_1000_NS6detail15normal_iteratorINSD_10device_ptrIfEEEEjS9_f6squareIfEEEvT0_PT3_T1_NS0_13GridEvenShareISO_EET2_T4_E12temp_storage+40];
	add.f32 	%f305, %f304, %f303;
	selp.f32 	%f306, %f305, %f303, %p47;
	setp.gt.u32 	%p48, %r6, 224;
	ld.shared.f32 	%f307, [_ZZN3cub18CUB_300001_SM_10006detail6reduce18DeviceReduceKernelINS2_10policy_hubIfjN4cuda3std3__44plusIfEEE10Policy1000EN6thrust24THRUST_300001_SM_1000_NS6detail15normal_iteratorINSD_10device_ptrIfEEEEjS9_f6squareIfEEEvT0_PT3_T1_NS0_13GridEvenShareISO_EET2_T4_E12temp_storage+44];
	add.f32 	%f308, %f307, %f306;
	selp.f32 	%f309, %f308, %f306, %p48;
	setp.gt.u32 	%p49, %r6, 256;
	ld.shared.f32 	%f310, [_ZZN3cub18CUB_300001_SM_10006detail6reduce18DeviceReduceKernelINS2_10policy_hubIfjN4cuda3std3__44plusIfEEE10Policy1000EN6thrust24THRUST_300001_SM_1000_NS6detail15normal_iteratorINSD_10device_ptrIfEEEEjS9_f6squareIfEEEvT0_PT3_T1_NS0_13GridEvenShareISO_EET2_T4_E12temp_storage+48];
	add.f32 	%f311, %f310, %f309;
	selp.f32 	%f312, %f311, %f309, %p49;
	setp.gt.u32 	%p50, %r6, 288;
	ld.shared.f32 	%f313, [_ZZN3cub18CUB_300001_SM_10006detail6reduce18DeviceReduceKernelINS2_10policy_hubIfjN4cuda3std3__44plusIfEEE10Policy1000EN6thrust24THRUST_300001_SM_1000_NS6detail15normal_iteratorINSD_10device_ptrIfEEEEjS9_f6squareIfEEEvT0_PT3_T1_NS0_13GridEvenShareISO_EET2_T4_E12temp_storage+52];
	add.f32 	%f314, %f313, %f312;
	selp.f32 	%f315, %f314, %f312, %p50;
	setp.gt.u32 	%p51, %r6, 320;
	ld.shared.f32 	%f316, [_ZZN3cub18CUB_300001_SM_10006detail6reduce18DeviceReduceKernelINS2_10policy_hubIfjN4cuda3std3__44plusIfEEE10Policy1000EN6thrust24THRUST_300001_SM_1000_NS6detail15normal_iteratorINSD_10device_ptrIfEEEEjS9_f6squareIfEEEvT0_PT3_T1_NS0_13GridEvenShareISO_EET2_T4_E12temp_storage+56];
	add.f32 	%f317, %f316, %f315;
	selp.f32 	%f318, %f317, %f315, %p51;
	setp.gt.u32 	%p52, %r6, 352;
	ld.shared.f32 	%f319, [_ZZN3cub18CUB_300001_SM_10006detail6reduce18DeviceReduceKernelINS2_10policy_hubIfjN4cuda3std3__44plusIfEEE10Policy1000EN6thrust24THRUST_300001_SM_1000_NS6detail15normal_iteratorINSD_10device_ptrIfEEEEjS9_f6squareIfEEEvT0_PT3_T1_NS0_13GridEvenShareISO_EET2_T4_E12temp_storage+60];
	add.f32 	%f320, %f319, %f318;
	selp.f32 	%f321, %f320, %f318, %p52;
	setp.gt.u32 	%p53, %r6, 384;
	ld.shared.f32 	%f322, [_ZZN3cub18CUB_300001_SM_10006detail6reduce18DeviceReduceKernelINS2_10policy_hubIfjN4cuda3std3__44plusIfEEE10Policy1000EN6thrust24THRUST_300001_SM_1000_NS6detail15normal_iteratorINSD_10device_ptrIfEEEEjS9_f6squareIfEEEvT0_PT3_T1_NS0_13GridEvenShareISO_EET2_T4_E12temp_storage+64];
	add.f32 	%f323, %f322, %f321;
	selp.f32 	%f324, %f323, %f321, %p53;
	setp.gt.u32 	%p54, %r6, 416;
	ld.shared.f32 	%f325, [_ZZN3cub18CUB_300001_SM_10006detail6reduce18DeviceReduceKernelINS2_10policy_hubIfjN4cuda3std3__44plusIfEEE10Policy1000EN6thrust24THRUST_300001_SM_1000_NS6detail15normal_iteratorINSD_10device_ptrIfEEEEjS9_f6squareIfEEEvT0_PT3_T1_NS0_13GridEvenShareISO_EET2_T4_E12temp_storage+68];
	add.f32 	%f326, %f325, %f324;
	selp.f32 	%f327, %f326, %f324, %p54;
	setp.gt.u32 	%p55, %r6, 448;
	ld.shared.f32 	%f328, [_ZZN3cub18CUB_300001_SM_10006detail6reduce18DeviceReduceKernelINS2_10policy_hubIfjN4cuda3std3__44plusIfEEE10Policy1000EN6thrust24THRUST_300001_SM_1000_NS6detail15normal_iteratorINSD_10device_ptrIfEEEEjS9_f6squareIfEEEvT0_PT3_T1_NS0_13GridEvenShareISO_EET2_T4_E12temp_storage+72];
	add.f32 	%f329, %f328, %f327;
	selp.f32 	%f330, %f329, %f327, %p55;
	setp.gt.u32 	%p56, %r6, 480;
	ld.shared.f32 	%f331, [_ZZN3cub18CUB_300001_SM_10006detail6reduce18DeviceReduceKernelINS2_10policy_hubIfjN4cuda3std3__44plusIfEEE10Policy1000EN6thrust24THRUST_300001_SM_1000_NS6detail15normal_iteratorINSD_10device_ptrIfEEEEjS9_f6squareIfEEEvT0_PT3_T1_NS0_13GridEvenShareISO_EET2_T4_E12temp_storage+76];
	add.f32 	%f332, %f331, %f330;
	selp.f32 	%f395, %f332, %f330, %p56;
	bra.uni 	$L__BB8_48;
$L__BB8_26:
	mov.u32 	%r35, %tid.x;
	add.s32 	%r73, %r35, %r268;
	mul.wide.u32 	%rd4, %r73, 4;
	add.s64 	%rd5, %rd1, %rd4;
	ld.global.f32 	%f41, [%rd5];
	ld.global.f32 	%f42, [%rd5+2048];
	mul.f32 	%f43, %f42, %f42;
	ld.global.f32 	%f44, [%rd5+4096];
	ld.global.f32 	%f45, [%rd5+6144];
	mul.f32 	%f46, %f45, %f45;
	ld.global.f32 	%f47, [%rd5+8192];
	ld.global.f32 	%f48, [%rd5+10240];
	mul.f32 	%f49, %f48, %f48;
	ld.global.f32 	%f50, [%rd5+12288];
	ld.global.f32 	%f51, [%rd5+14336];
	mul.f32 	%f52, %f51, %f51;
	ld.global.f32 	%f53, [%rd5+16384];
	ld.global.f32 	%f54, [%rd5+18432];
	mul.f32 	%f55, %f54, %f54;
	ld.global.f32 	%f56, [%rd5+20480];
	ld.global.f32 	%f57, [%rd5+22528];
	mul.f32 	%f58, %f57, %f57;
	ld.global.f32 	%f59, [%rd5+24576];
	ld.global.f32 	%f60, [%rd5+26624];
	mul.f32 	%f61, %f60, %f60;
	ld.global.f32 	%f62, [%rd5+28672];
	ld.global.f32 	%f63, [%rd5+30720];
	mul.f32 	%f64, %f63, %f63;
	fma.rn.f32 	%f65, %f41, %f41, %f43;
	fma.rn.f32 	%f66, %f44, %f44, %f46;
	fma.rn.f32 	%f67, %f47, %f47, %f49;
	fma.rn.f32 	%f68, %f50, %f50, %f52;
	fma.rn.f32 	%f69, %f53, %f53, %f55;
	fma.rn.f32 	%f70, %f56, %f56, %f58;
	fma.rn.f32 	%f71, %f59, %f59, %f61;
	fma.rn.f32 	%f72, %f62, %f62, %f64;
	add.f32 	%f73, %f65, %f66;
	add.f32 	%f74, %f67, %f68;
	add.f32 	%f75, %f69, %f70;
	add.f32 	%f76, %f71, %f72;
	add.f32 	%f77, %f73, %f74;
	add.f32 	%f78, %f75, %f76;
	add.f32 	%f394, %f77, %f78;
	setp.lt.u32 	%p2, %r6, %r4;
	@%p2 bra 	$L__BB8_44;
	add.s32 	%r36, %r1, -8192;
	add.s32 	%r37, %r4, %r268;
	not.b32 	%r75, %r35;
	add.s32 	%r76, %r75, %r1;
	sub.s32 	%r77, %r76, %r4;
	sub.s32 	%r265, %r77, %r268;
	add.s32 	%r78, %r37, %r35;
	add.s32 	%r264, %r78, 4096;
	mov.b32 	%r267, 0;
	mov.u32 	%r266, %r37;
$L__BB8_28:
	add.s32 	%r268, %r268, %r4;
	setp.gt.u32 	%p3, %r268, %r36;
	@%p3 bra 	$L__BB8_30;
	add.s32 	%r79, %r35, %r268;
	mul.wide.u32 	%rd6, %r79, 4;
	add.s64 	%rd7, %rd1, %rd6;
	ld.global.f32 	%f79, [%rd7];
	ld.global.f32 	%f80, [%rd7+2048];
	ld.global.f32 	%f81, [%rd7+4096];
	mul.f32 	%f82, %f81, %f81;
	ld.global.f32 	%f83, [%rd7+6144];
	ld.global.f32 	%f84, [%rd7+8192];
	mul.f32 	%f85, %f84, %f84;
	ld.global.f32 	%f86, [%rd7+10240];
	ld.global.f32 	%f87, [%rd7+12288];
	mul.f32 	%f88, %f87, %f87;
	ld.global.f32 	%f89, [%rd7+14336];
	ld.global.f32 	%f90, [%rd7+16384];
	mul.f32 	%f91, %f90, %f90;
	ld.global.f32 	%f92, [%rd7+18432];
	ld.global.f32 	%f93, [%rd7+20480];
	mul.f32 	%f94, %f93, %f93;
	ld.global.f32 	%f95, [%rd7+22528];
	ld.global.f32 	%f96, [%rd7+24576];
	mul.f32 	%f97, %f96, %f96;
	ld.global.f32 	%f98, [%rd7+26624];
	ld.global.f32 	%f99, [%rd7+28672];
	mul.f32 	%f100, %f99, %f99;
	ld.global.f32 	%f101, [%rd7+30720];
	fma.rn.f32 	%f102, %f79, %f79, %f394;
	fma.rn.f32 	%f103, %f80, %f80, %f82;
	fma.rn.f32 	%f104, %f83, %f83, %f85;
	fma.rn.f32 	%f105, %f86, %f86, %f88;
	fma.rn.f32 	%f106, %f89, %f89, %f91;
	fma.rn.f32 	%f107, %f92, %f92, %f94;
	fma.rn.f32 	%f108, %f95, %f95, %f97;
	fma.rn.f32 	%f109, %f98, %f98, %f100;
	add.f32 	%f110, %f102, %f103;
	add.f32 	%f111, %f104, %f105;
	add.f32 	%f112, %f106, %f107;
	add.f32 	%f113, %f108, %f109;
	add.f32 	%f114, %f110, %f111;
	add.f32 	%f115, %f112, %f113;
	add.f32 	%f116, %f114, %f115;
	fma.rn.f32 	%f394, %f101, %f101, %f116;
	sub.s32 	%r80, %r1, %r268;
	setp.lt.u32 	%p4, %r80, %r4;
	add.s32 	%r267, %r267, 1;
	add.s32 	%r266, %r266, %r4;
	sub.s32 	%r265, %r265, %r4;
	add.s32 	%r264, %r264, %r4;
	@%p4 bra 	$L__BB8_44;
	bra.uni 	$L__BB8_28;
$L__BB8_30:
	setp.le.u32 	%p5, %r1, %r268;
	sub.s32 	%r81, %r1, %r268;
	setp.ge.s32 	%p6, %r35, %r81;
	or.pred  	%p7, %p5, %p6;
	@%p7 bra 	$L__BB8_44;
	add.s32 	%r84, %r1, %r75;
	sub.s32 	%r85, %r84, %r37;
	mul.lo.s32 	%r86, %r2, %r267;
	shl.b32 	%r87, %r86, 13;
	sub.s32 	%r88, %r85, %r87;
	shr.u32 	%r89, %r88, 9;
	add.s32 	%r50, %r89, 1;
	and.b32  	%r51, %r50, 15;
	setp.lt.u32 	%p8, %r88, 7680;
	mov.u32 	%r273, %r35;
	@%p8 bra 	$L__BB8_35;
	or.b32  	%r271, %r35, 4096;
	shr.u32 	%r90, %r265, 9;
	add.s32 	%r91, %r90, 1;
	and.b32  	%r92, %r91, 16777200;
	neg.s32 	%r269, %r92;
$L__BB8_33:
	.pragma "nounroll";
	add.s32 	%r93, %r264, -4096;
	mul.wide.u32 	%rd8, %r93, 4;
	add.s64 	%rd9, %rd1, %rd8;
	ld.global.f32 	%f118, [%rd9];
	fma.rn.f32 	%f119, %f118, %f118, %f394;
	add.s32 	%r94, %r264, -3584;
	mul.wide.u32 	%rd10, %r94, 4;
	add.s64 	%rd11, %rd1, %rd10;
	ld.global.f32 	%f120, [%rd11];
	fma.rn.f32 	%f121, %f120, %f120, %f119;
	add.s32 	%r95, %r264, -3072;
	mul.wide.u32 	%rd12, %r95, 4;
	add.s64 	%rd13, %rd1, %rd12;
	ld.global.f32 	%f122, [%rd13];
	fma.rn.f32 	%f123, %f122, %f122, %f121;
	add.s32 	%r96, %r264, -2560;
	mul.wide.u32 	%rd14, %r96, 4;
	add.s64 	%rd15, %rd1, %rd14;
	ld.global.f32 	%f124, [%rd15];
	fma.rn.f32 	%f125, %f124, %f124, %f123;
	add.s32 	%r97, %r264, -2048;
	mul.wide.u32 	%rd16, %r97, 4;
	add.s64 	%rd17, %rd1, %rd16;
	ld.global.f32 	%f126, [%rd17];
	fma.rn.f32 	%f127, %f126, %f126, %f125;
	add.s32 	%r98, %r264, -1536;
	mul.wide.u32 	%rd18, %r98, 4;
	add.s64 	%rd19, %rd1, %rd18;
	ld.global.f32 	%f128, [%rd19];
	fma.rn.f32 	%f129, %f128, %f128, %f127;
	add.s32 	%r99, %r264, -1024;
	mul.wide.u32 	%rd20, %r99, 4;
	add.s64 	%rd21, %rd1, %rd20;
	ld.global.f32 	%f130, [%rd21];
	fma.rn.f32 	%f131, %f130, %f130, %f129;
	add.s32 	%r100, %r264, 3584;
	add.s32 	%r101, %r264, -512;
	mul.wide.u32 	%rd22, %r101, 4;
	add.s64 	%rd23, %rd1, %rd22;
	ld.global.f32 	%f132, [%rd23];
	fma.rn.f32 	%f133, %f132, %f132, %f131;
	mul.wide.u32 	%rd24, %r264, 4;
	add.s64 	%rd25, %rd1, %rd24;
	ld.global.f32 	%f134, [%rd25];
	fma.rn.f32 	%f135, %f134, %f134, %f133;
	add.s32 	%r102, %r264, 512;
	mul.wide.u32 	%rd26, %r102, 4;
	add.s64 	%rd27, %rd1, %rd26;
	ld.global.f32 	%f136, [%rd27];
	fma.rn.f32 	%f137, %f136, %f136, %f135;
	add.s32 	%r103, %r264, 1024;
	mul.wide.u32 	%rd28, %r103, 4;
	add.s64 	%rd29, %rd1, %rd28;
	ld.global.f32 	%f138, [%rd29];
	fma.rn.f32 	%f139, %f138, %f138, %f137;
	add.s32 	%r104, %r264, 1536;
	mul.wide.u32 	%rd30, %r104, 4;
	add.s64 	%rd31, %rd1, %rd30;
	ld.global.f32 	%f140, [%rd31];
	fma.rn.f32 	%f141, %f140, %f140, %f139;
	add.s32 	%r105, %r264, 2048;
	mul.wide.u32 	%rd32, %r105, 4;
	add.s64 	%rd33, %rd1, %rd32;
	ld.global.f32 	%f142, [%rd33];
	fma.rn.f32 	%f143, %f142, %f142, %f141;
	add.s32 	%r106, %r264, 2560;
	mul.wide.u32 	%rd34, %r106, 4;
	add.s64 	%rd35, %rd1, %rd34;
	ld.global.f32 	%f144, [%rd35];
	fma.rn.f32 	%f145, %f144, %f144, %f143;
	add.s32 	%r107, %r264, 3072;
	mul.wide.u32 	%rd36, %r107, 4;
	add.s64 	%rd37, %rd1, %rd36;
	ld.global.f32 	%f146, [%rd37];
	fma.rn.f32 	%f147, %f146, %f146, %f145;
	mul.wide.u32 	%rd38, %r100, 4;
	add.s64 	%rd39, %rd1, %rd38;
	ld.global.f32 	%f148, [%rd39];
	fma.rn.f32 	%f394, %f148, %f148, %f147;
	add.s32 	%r271, %r271, 8192;
	add.s32 	%r264, %r264, 8192;
	add.s32 	%r269, %r269, 16;
	setp.ne.s32 	%p9, %r269, 0;
	@%p9 bra 	$L__BB8_33;
	add.s32 	%r273, %r271, -4096;
$L__BB8_35:
	setp.eq.s32 	%p10, %r51, 0;
	@%p10 bra 	$L__BB8_44;
	and.b32  	%r62, %r50, 7;
	setp.lt.u32 	%p11, %r51, 8;
	@%p11 bra 	$L__BB8_38;
	add.s32 	%r108, %r273, %r268;
	mul.wide.u32 	%rd40, %r108, 4;
	add.s64 	%rd41, %rd1, %rd40;
	ld.global.f32 	%f150, [%rd41];
	fma.rn.f32 	%f151, %f150, %f150, %f394;
	add.s32 	%r109, %r108, 512;
	mul.wide.u32 	%rd42, %r109, 4;
	add.s64 	%rd43, %rd1, %rd42;
	ld.global.f32 	%f152, [%rd43];
	fma.rn.f32 	%f153, %f152, %f152, %f151;
	add.s32 	%r110, %r108, 1024;
	mul.wide.u32 	%rd44, %r110, 4;
	add.s64 	%rd45, %rd1, %rd44;
	ld.global.f32 	%f154, [%rd45];
	fma.rn.f32 	%f155, %f154, %f154, %f153;
	add.s32 	%r111, %r108, 1536;
	mul.wide.u32 	%rd46, %r111, 4;
	add.s64 	%rd47, %rd1, %rd46;
	ld.global.f32 	%f156, [%rd47];
	fma.rn.f32 	%f157, %f156, %f156, %f155;
	add.s32 	%r112, %r108, 2048;
	mul.wide.u32 	%rd48, %r112, 4;
	add.s64 	%rd49, %rd1, %rd48;
	ld.global.f32 	%f158, [%rd49];
	fma.rn.f32 	%f159, %f158, %f158, %f157;
	add.s32 	%r113, %r108, 2560;
	mul.wide.u32 	%rd50, %r113, 4;
	add.s64 	%rd51, %rd1, %rd50;
	ld.global.f32 	%f160, [%rd51];
	fma.rn.f32 	%f161, %f160, %f160, %f159;
	add.s32 	%r114, %r108, 3072;
	mul.wide.u32 	%rd52, %r114, 4;
	add.s64 	%rd53, %rd1, %rd52;
	ld.global.f32 	%f162, [%rd53];
	fma.rn.f32 	%f163, %f162, %f162, %f161;
	add.s32 	%r115, %r108, 3584;
	mul.wide.u32 	%rd54, %r115, 4;
	add.s64 	%rd55, %rd1, %rd54;
	ld.global.f32 	%f164, [%rd55];
	fma.rn.f32 	%f394, %f164, %f164, %f163;
	add.s32 	%r273, %r273, 4096;
$L__BB8_38:
	setp.eq.s32 	%p12, %r62, 0;
	@%p12 bra 	$L__BB8_44;
	setp.lt.u32 	%p13, %r62, 4;
	@%p13 bra 	$L__BB8_41;
	add.s32 	%r116, %r273, %r268;
	mul.wide.u32 	%rd56, %r116, 4;
	add.s64 	%rd57, %rd1, %rd56;
	ld.global.f32 	%f166, [%rd57];
	fma.rn.f32 	%f167, %f166, %f166, %f394;
	add.s32 	%r117, %r116, 512;
	mul.wide.u32 	%rd58, %r117, 4;
	add.s64 	%rd59, %rd1, %rd58;
	ld.global.f32 	%f168, [%rd59];
	fma.rn.f32 	%f169, %f168, %f168, %f167;
	add.s32 	%r118, %r116, 1024;
	mul.wide.u32 	%rd60, %r118, 4;
	add.s64 	%rd61, %rd1, %rd60;
	ld.global.f32 	%f170, [%rd61];
	fma.rn.f32 	%f171, %f170, %f170, %f169;
	add.s32 	%r119, %r116, 1536;
	mul.wide.u32 	%rd62, %r119, 4;
	add.s64 	%rd63, %rd1, %rd62;
	ld.global.f32 	%f172, [%rd63];
	fma.rn.f32 	%f394, %f172, %f172, %f171;
	add.s32 	%r273, %r273, 2048;
$L__BB8_41:
	and.b32  	%r120, %r50, 3;
	setp.eq.s32 	%p14, %r120, 0;
	@%p14 bra 	$L__BB8_44;
	add.s32 	%r276, %r273, %r266;
	cvt.u16.u32 	%rs1, %r265;
	shr.u16 	%rs2, %rs1, 9;
	add.s16 	%rs3, %rs2, 1;
	cvt.u32.u16 	%r121, %rs3;
	and.b32  	%r122, %r121, 3;
	neg.s32 	%r275, %r122;
$L__BB8_43:
	.pragma "nounroll";
	mul.wide.u32 	%rd64, %r276, 4;
	add.s64 	%rd65, %rd1, %rd64;
	ld.global.f32 	%f173, [%rd65];
	fma.rn.f32 	%f394, %f173, %f173, %f394;
	add.s32 	%r276, %r276, 512;
	add.s32 	%r275, %r275, 1;
	setp.ne.s32 	%p15, %r275, 0;
	@%p15 bra 	$L__BB8_43;
$L__BB8_44:
	// begin inline asm
	mov.u32 %r123, %laneid;
	// end inline asm
	mov.b32 	%r125, %f394;
	mov.b32 	%r126, 1;
	mov.b32 	%r147, 31;
	mov.b32 	%r148, -1;
	// begin inline asm
	shfl.sync.down.b32 %r124, %r125, %r126, %r147, %r148;
	// end inline asm
	setp.gt.s32 	%p16, %r123, 30;
	mov.b32 	%f174, %r124;
	add.f32 	%f175, %f394, %f174;
	selp.f32 	%f176, %f394, %f175, %p16;
	mov.b32 	%r130, %f176;
	mov.b32 	%r131, 2;
	// begin inline asm
	shfl.sync.down.b32 %r129, %r130, %r131, %r147, %r148;
	// end inline asm
	setp.gt.s32 	%p17, %r123, 29;
	mov.b32 	%f177, %r129;
	add.f32 	%f178, %f176, %f177;
	selp.f32 	%f179, %f176, %f178, %p17;
	mov.b32 	%r135, %f179;
	mov.b32 	%r136, 4;
	// begin inline asm
	shfl.sync.down.b32 %r134, %r135, %r136, %r147, %r148;
	// end inline asm
	setp.gt.s32 	%p18, %r123, 27;
	mov.b32 	%f180, %r134;
	add.f32 	%f181, %f179, %f180;
	selp.f32 	%f182, %f179, %f181, %p18;
	mov.b32 	%r140, %f182;
	mov.b32 	%r141, 8;
	// begin inline asm
	shfl.sync.down.b32 %r139, %r140, %r141, %r147, %r148;
	// end inline asm
	setp.gt.s32 	%p19, %r123, 23;
	mov.b32 	%f183, %r139;
	add.f32 	%f184, %f182, %f183;
	selp.f32 	%f185, %f182, %f184, %p19;
	mov.b32 	%r145, %f185;
	mov.b32 	%r146, 16;
	// begin inline asm
	shfl.sync.down.b32 %r144, %r145, %r146, %r147, %r148;
	// end inline asm
	setp.gt.s32 	%p20, %r123, 15;
	mov.b32 	%f186, %r144;
	add.f32 	%f37, %f185, %f186;
	selp.f32 	%f395, %f185, %f37, %p20;
	setp.ne.s32 	%p21, %r123, 0;
	@%p21 bra 	$L__BB8_46;
	shr.u32 	%r149, %r35, 3;
	and.b32  	%r150, %r149, 124;
	mov.u32 	%r151, _ZZN3cub18CUB_300001_SM_10006detail6reduce18DeviceReduceKernelINS2_10policy_hubIfjN4cuda3std3__44plusIfEEE10Policy1000EN6thrust24THRUST_300001_SM_1000_NS6detail15normal_iteratorINSD_10device_ptrIfEEEEjS9_f6squareIfEEEvT0_PT3_T1_NS0_13GridEvenShareISO_EET2_T4_E12temp_storage;
	add.s32 	%r152, %r151, %r150;
	st.shared.f32 	[%r152+16], %f37;
$L__BB8_46:
	bar.sync 	0;
	setp.ne.s32 	%p22, %r35, 0;
	@%p22 bra 	$L__BB8_48;
	ld.shared.f32 	%f187, [_ZZN3cub18CUB_300001_SM_10006detail6reduce18DeviceReduceKernelINS2_10policy_hubIfjN4cuda3std3__44plusIfEEE10Policy1000EN6thrust24THRUST_300001_SM_1000_NS6detail15normal_iteratorINSD_10device_ptrIfEEEEjS9_f6squareIfEEEvT0_PT3_T1_NS0_13GridEvenShareISO_EET2_T4_E12temp_storage+20];
	add.f32 	%f188, %f395, %f187;
	ld.shared.f32 	%f189, [_ZZN3cub18CUB_300001_SM_10006detail6reduce18DeviceReduceKernelINS2_10policy_hubIfjN4cuda3std3__44plusIfEEE10Policy1000EN6thrust24THRUST_300001_SM_1000_NS6detail15normal_iteratorINSD_10device_ptrIfEEEEjS9_f6squareIfEEEvT0_PT3_T1_NS0_13GridEvenShareISO_EET2_T4_E12temp_storage+24];
	add.f32 	%f190, %f188, %f189;
	ld.shared.f32 	%f191, [_ZZN3cub18CUB_300001_SM_10006detail6reduce18DeviceReduceKernelINS2_10policy_hubIfjN4cuda3std3__44plusIfEEE10Policy1000EN6thrust24THRUST_300001_SM_1000_NS6detail15normal_iteratorINSD_10device_ptrIfEEEEjS9_f6squareIfEEEvT0_PT3_T1_NS0_13GridEvenShareISO_EET2_T4_E12temp_storage+28];
	add.f32 	%f192, %f190, %f191;
	ld.shared.f32 	%f193, [_ZZN3cub18CUB_300001_SM_10006detail6reduce18DeviceReduceKernelINS2_10policy_hubIfjN4cuda3std3__44plusIfEEE10Policy1000EN6thrust24THRUST_300001_SM_1000_NS6detail15normal_iteratorINSD_10device_ptrIfEEEEjS9_f6squareIfEEEvT0_PT3_T1_NS0_13GridEvenShareISO_EET2_T4_E12temp_storage+32];
	add.f32 	%f194, %f192, %f193;
	ld.shared.f32 	%f195, [_ZZN3cub18CUB_300001_SM_10006detail6reduce18DeviceReduceKernelINS2_10policy_hubIfjN4cuda3std3__44plusIfEEE10Policy1000EN6thrust24THRUST_300001_SM_1000_NS6detail15normal_iteratorINSD_10device_ptrIfEEEEjS9_f6squareIfEEEvT0_PT3_T1_NS0_13GridEvenShareISO_EET2_T4_E12temp_storage+36];
	add.f32 	%f196, %f194, %f195;
	ld.shared.f32 	%f197, [_ZZN3cub18CUB_300001_SM_10006detail6reduce18DeviceReduceKernelINS2_10policy_hubIfjN4cuda3std3__44plusIfEEE10Policy1000EN6thrust24THRUST_300001_SM_1000_NS6detail15normal_iteratorINSD_10device_ptrIfEEEEjS9_f6squareIfEEEvT0_PT3_T1_NS0_13GridEvenShareISO_EET2_T4_E12temp_storage+40];
	add.f32 	%f198, %f196, %f197;
	ld.shared.f32 	%f199, [_ZZN3cub18CUB_300001_SM_10006detail6reduce18DeviceReduceKernelINS2_10policy_hubIfjN4cuda3std3__44plusIfEEE10Policy1000EN6thrust24THRUST_300001_SM_1000_NS6detail15normal_iteratorINSD_10device_ptrIfEEEEjS9_f6squareIfEEEvT0_PT3_T1_NS0_13GridEvenShareISO_EET2_T4_E12temp_storage+44];
	add.f32 	%f200, %f198, %f199;
	ld.shared.f32 	%f201, [_ZZN3cub18CUB_300001_SM_10006detail6reduce18DeviceReduceKernelINS2_10policy_hubIfjN4cuda3std3__44plusIfEEE10Policy1000EN6thrust24THRUST_300001_SM_1000_NS6detail15normal_iteratorINSD_10device_ptrIfEEEEjS9_f6squareIfEEEvT0_PT3_T1_NS0_13GridEvenShareISO_EET2_T4_E12temp_storage+48];
	add.f32 	%f202, %f200, %f201;
	ld.shared.f32 	%f203, [_ZZN3cub18CUB_300001_SM_10006detail6reduce18DeviceReduceKernelINS2_10policy_hubIfjN4cuda3std3__44plusIfEEE10Policy1000EN6thrust24THRUST_300001_SM_1000_NS6detail15normal_iteratorINSD_10device_ptrIfEEEEjS9_f6squareIfEEEvT0_PT3_T1_NS0_13GridEvenShareISO_EET2_T4_E12temp_storage+52];
	add.f32 	%f204, %f202, %f203;
	ld.shared.f32 	%f205, [_ZZN3cub18CUB_300001_SM_10006detail6reduce18DeviceReduceKernelINS2_10policy_hubIfjN4cuda3std3__44plusIfEEE10Policy1000EN6thrust24THRUST_300001_SM_1000_NS6detail15normal_iteratorINSD_10device_ptrIfEEEEjS9_f6squareIfEEEvT0_PT3_T1_NS0_13GridEvenShareISO_EET2_T4_E12temp_storage+56];
	add.f32 	%f206, %f204, %f205;
	ld.shared.f32 	%f207, [_ZZN3cub18CUB_300001_SM_10006detail6reduce18DeviceReduceKernelINS2_10policy_hubIfjN4cuda3std3__44plusIfEEE10Policy1000EN6thrust24THRUST_300001_SM_1000_NS6detail15normal_iteratorINSD_10device_ptrIfEEEEjS9_f6squareIfEEEvT0_PT3_T1_NS0_13GridEvenShareISO_EET2_T4_E12temp_storage+60];
	add.f32 	%f208, %f206, %f207;
	ld.shared.f32 	%f209, [_ZZN3cub18CUB_300001_SM_10006detail6reduce18DeviceReduceKernelINS2_10policy_hubIfjN4cuda3std3__44plusIfEEE10Policy1000EN6thrust24THRUST_300001_SM_1000_NS6detail15normal_iteratorINSD_10device_ptrIfEEEEjS9_f6squareIfEEEvT0_PT3_T1_NS0_13GridEvenShareISO_EET2_T4_E12temp_storage+64];
	add.f32 	%f210, %f208, %f209;
	ld.shared.f32 	%f211, [_ZZN3cub18CUB_300001_SM_10006detail6reduce18DeviceReduceKernelINS2_10policy_hubIfjN4cuda3std3__44plusIfEEE10Policy1000EN6thrust24THRUST_300001_SM_1000_NS6detail15normal_iteratorINSD_10device_ptrIfEEEEjS9_f6squareIfEEEvT0_PT3_T1_NS0_13GridEvenShareISO_EET2_T4_E12temp_storage+68];
	add.f32 	%f212, %f210, %f211;
	ld.shared.f32 	%f213, [_ZZN3cub18CUB_300001_SM_10006detail6reduce18DeviceReduceKernelINS2_10policy_hubIfjN4cuda3std3__44plusIfEEE10Policy1000EN6thrust24THRUST_300001_SM_1000_NS6detail15normal_iteratorINSD_10device_ptrIfEEEEjS9_f6squareIfEEEvT0_PT3_T1_NS0_13GridEvenShareISO_EET2_T4_E12temp_storage+72];
	add.f32 	%f214, %f212, %f213;
	ld.shared.f32 	%f215, [_ZZN3cub18CUB_300001_SM_10006detail6reduce18DeviceReduceKernelINS2_10policy_hubIfjN4cuda3std3__44plusIfEEE10Policy1000EN6thrust24THRUST_300001_SM_1000_NS6detail15normal_iteratorINSD_10device_ptrIfEEEEjS9_f6squareIfEEEvT0_PT3_T1_NS0_13GridEvenShareISO_EET2_T4_E12temp_storage+76];
	add.f32 	%f395, %f214, %f215;
$L__BB8_48:
	mov.u32 	%r254, %tid.x;
	setp.ne.s32 	%p64, %r254, 0;
	@%p64 bra 	$L__BB8_50;
	cvta.to.global.u64 	%rd126, %rd2;
	mul.wide.u32 	%rd127, %r3, 4;
	add.s64 	%rd128, %rd126, %rd127;
	st.global.f32 	[%rd128], %f395;
$L__BB8_50:
	ret;

}
	// .globl	_ZN3cub18CUB_300001_SM_10006detail6reduce28DeviceReduceSingleTileKernelINS2_10policy_hubIfjN4cuda3std3__44plusIfEEE10Policy1000EPfSC_iS9_ffNS7_10__identityEEEvT0_T1_T2_T3_T4_T6_
.visible .entry _ZN3cub18CUB_300001_SM_10006detail6reduce28DeviceReduceSingleTileKernelINS2_10policy_hubIfjN4cuda3std3__44plusIfEEE10Policy1000EPfSC_iS9_ffNS7_10__identityEEEvT0_T1_T2_T3_T4_T6_(
	.param .u64 .ptr .align 1 _ZN3cub18CUB_300001_SM_10006detail6reduce28DeviceReduceSingleTileKernelINS2_10policy_hubIfjN4cuda3std3__44plusIfEEE10Policy1000EPfSC_iS9_ffNS7_10__identityEEEvT0_T1_T2_T3_T4_T6__param_0,
	.param .u64 .ptr .align 1 _ZN3cub18CUB_300001_SM_10006detail6reduce28DeviceReduceSingleTileKernelINS2_10policy_hubIfjN4cuda3std3__44plusIfEEE10Policy1000EPfSC_iS9_ffNS7_10__identityEEEvT0_T1_T2_T3_T4_T6__param_1,
	.param .u32 _ZN3cub18CUB_300001_SM_10006detail6reduce28DeviceReduceSingleTileKernelINS2_10policy_hubIfjN4cuda3std3__44plusIfEEE10Policy1000EPfSC_iS9_ffNS7_10__identityEEEvT0_T1_T2_T3_T4_T6__param_2,
	.param .align 1 .b8 _ZN3cub18CUB_300001_SM_10006detail6reduce28DeviceReduceSingleTileKernelINS2_10policy_hubIfjN4cuda3std3__44plusIfEEE10Policy1000EPfSC_iS9_ffNS7_10__identityEEEvT0_T1_T2_T3_T4_T6__param_3[1],
	.param .f32 _ZN3cub18CUB_300001_SM_10006detail6reduce28DeviceReduceSingleTileKernelINS2_10policy_hubIfjN4cuda3std3__44plusIfEEE10Policy1000EPfSC_iS9_ffNS7_10__identityEEEvT0_T1_T2_T3_T4_T6__param_4,
	.param .align 1 .b8 _ZN3cub18CUB_300001_SM_10006detail6reduce28DeviceReduceSingleTileKernelINS2_10policy_hubIfjN4cuda3std3__44plusIfEEE10Policy1000EPfSC_iS9_ffNS7_10__identityEEEvT0_T1_T2_T3_T4_T6__param_5[1]
)
.maxntid 512
.minnctapersm 1
{
	.reg .pred 	%p<113>;
	.reg .b32 	%r<407>;
	.reg .b32 	%f<531>;
	.reg .b64 	%rd<133>;
	// demoted variable
	.shared .align 4 .b8 _ZZN3cub18CUB_300001_SM_10006detail6reduce28DeviceReduceSingleTileKernelINS2_10policy_hubIfjN4cuda3std3__44plusIfEEE10Policy1000EPfSC_iS9_ffNS7_10__identityEEEvT0_T1_T2_T3_T4_T6_E12temp_storage[84];
	ld.param.u64 	%rd16, [_ZN3cub18CUB_300001_SM_10006detail6reduce28DeviceReduceSingleTileKernelINS2_10policy_hubIfjN4cuda3std3__44plusIfEEE10Policy1000EPfSC_iS9_ffNS7_10__identityEEEvT0_T1_T2_T3_T4_T6__param_0];
	ld.param.u64 	%rd17, [_ZN3cub18CUB_300001_SM_10006detail6reduce28DeviceReduceSingleTileKernelINS2_10policy_hubIfjN4cuda3std3__44plusIfEEE10Policy1000EPfSC_iS9_ffNS7_10__identityEEEvT0_T1_T2_T3_T4_T6__param_1];
	ld.param.u32 	%r67, [_ZN3cub18CUB_300001_SM_10006detail6reduce28DeviceReduceSingleTileKernelINS2_10policy_hubIfjN4cuda3std3__44plusIfEEE10Policy1000EPfSC_iS9_ffNS7_10__identityEEEvT0_T1_T2_T3_T4_T6__param_2];
	ld.param.f32 	%f58, [_ZN3cub18CUB_300001_SM_10006detail6reduce28DeviceReduceSingleTileKernelINS2_10policy_hubIfjN4cuda3std3__44plusIfEEE10Policy1000EPfSC_iS9_ffNS7_10__identityEEEvT0_T1_T2_T3_T4_T6__param_4];
	cvta.to.global.u64 	%rd1, %rd17;
	setp.ne.s32 	%p1, %r67, 0;
	@%p1 bra 	$L__BB9_3;
	mov.u32 	%r380, %tid.x;
	setp.ne.s32 	%p112, %r380, 0;
	@%p112 bra 	$L__BB9_74;
	st.global.f32 	[%rd1], %f58;
	bra.uni 	$L__BB9_74;
$L__BB9_3:
	and.b64  	%rd18, %rd16, 7;
	setp.ne.s64 	%p2, %rd18, 0;
	@%p2 bra 	$L__BB9_38;
	setp.gt.s32 	%p57, %r67, 8191;
	@%p57 bra 	$L__BB9_22;
	mov.u32 	%r1, %tid.x;
	setp.ge.s32 	%p74, %r1, %r67;
	mov.f32 	%f509, 0f00000000;
	mov.u32 	%r384, %r1;
	@%p74 bra 	$L__BB9_7;
	mul.wide.u32 	%rd121, %r1, 4;
	add.s64 	%rd120, %rd16, %rd121;
	// begin inline asm
	ld.global.nc.u32 %r300, [%rd120];
	// end inline asm
	mov.b32 	%f509, %r300;
	add.s32 	%r384, %r1, 512;
$L__BB9_7:
	setp.ge.s32 	%p75, %r384, %r67;
	@%p75 bra 	$L__BB9_13;
	not.b32 	%r301, %r384;
	add.s32 	%r4, %r67, %r301;
	and.b32  	%r302, %r4, 1536;
	setp.eq.s32 	%p76, %r302, 1536;
	@%p76 bra 	$L__BB9_11;
	mul.wide.u32 	%rd122, %r384, 4;
	add.s64 	%rd129, %rd16, %rd122;
	shr.u32 	%r303, %r4, 9;
	add.s32 	%r304, %r303, 1;
	and.b32  	%r305, %r304, 3;
	neg.s32 	%r382, %r305;
$L__BB9_10:
	.pragma "nounroll";
	// begin inline asm
	ld.global.nc.u32 %r306, [%rd129];
	// end inline asm
	mov.b32 	%f395, %r306;
	add.f32 	%f509, %f509, %f395;
	add.s32 	%r384, %r384, 512;
	add.s64 	%rd129, %rd129, 2048;
	add.s32 	%r382, %r382, 1;
	setp.ne.s32 	%p77, %r382, 0;
	@%p77 bra 	$L__BB9_10;
$L__BB9_11:
	setp.lt.u32 	%p78, %r4, 1536;
	@%p78 bra 	$L__BB9_13;
$L__BB9_12:
	mul.wide.s32 	%rd128, %r384, 4;
	add.s64 	%rd124, %rd16, %rd128;
	// begin inline asm
	ld.global.nc.u32 %r307, [%rd124];
	// end inline asm
	mov.b32 	%f396, %r307;
	add.f32 	%f397, %f509, %f396;
	add.s64 	%rd125, %rd124, 2048;
	// begin inline asm
	ld.global.nc.u32 %r308, [%rd125];
	// end inline asm
	mov.b32 	%f398, %r308;
	add.f32 	%f399, %f397, %f398;
	add.s64 	%rd126, %rd124, 4096;
	// begin inline asm
	ld.global.nc.u32 %r309, [%rd126];
	// end inline asm
	mov.b32 	%f400, %r309;
	add.f32 	%f401, %f399, %f400;
	add.s64 	%rd127, %rd124, 6144;
	// begin inline asm
	ld.global.nc.u32 %r310, [%rd127];
	// end inline asm
	mov.b32 	%f402, %r310;
	add.f32 	%f509, %f401, %f402;
	add.s32 	%r384, %r384, 2048;
	setp.lt.s32 	%p79, %r384, %r67;
	@%p79 bra 	$L__BB9_12;
$L__BB9_13:
	setp.lt.s32 	%p80, %r67, 512;
	@%p80 bra 	$L__BB9_18;
	// begin inline asm
	mov.u32 %r349, %laneid;
	// end inline asm
	mov.b32 	%r351, %f509;
	mov.b32 	%r352, 1;
	mov.b32 	%r373, 31;
	mov.b32 	%r374, -1;
	// begin inline asm
	shfl.sync.down.b32 %r350, %r351, %r352, %r373, %r374;
	// end inline asm
	setp.gt.s32 	%p104, %r349, 30;
	mov.b32 	%f461, %r350;
	add.f32 	%f462, %f509, %f461;
	selp.f32 	%f463, %f509, %f462, %p104;
	mov.b32 	%r356, %f463;
	mov.b32 	%r357, 2;
	// begin inline asm
	shfl.sync.down.b32 %r355, %r356, %r357, %r373, %r374;
	// end inline asm
	setp.gt.s32 	%p105, %r349, 29;
	mov.b32 	%f464, %r355;
	add.f32 	%f465, %f463, %f464;
	selp.f32 	%f466, %f463, %f465, %p105;
	mov.b32 	%r361, %f466;
	mov.b32 	%r362, 4;
	// begin inline asm
	shfl.sync.down.b32 %r360, %r361, %r362, %r373, %r374;
	// end inline asm
	setp.gt.s32 	%p106, %r349, 27;
	mov.b32 	%f467, %r360;
	add.f32 	%f468, %f466, %f467;
	selp.f32 	%f469, %f466, %f468, %p106;
	mov.b32 	%r366, %f469;
	mov.b32 	%r367, 8;
	// begin inline asm
	shfl.sync.down.b32 %r365, %r366, %r367, %r373, %r374;
	// end inline asm
	setp.gt.s32 	%p107, %r349, 23;
	mov.b32 	%f470, %r365;
	add.f32 	%f471, %f469, %f470;
	selp.f32 	%f472, %f469, %f471, %p107;
	mov.b32 	%r371, %f472;
	mov.b32 	%r372, 16;
	// begin inline asm
	shfl.sync.down.b32 %r370, %r371, %r372, %r373, %r374;
	// end inline asm
	setp.gt.s32 	%p108, %r349, 15;
	mov.b32 	%f473, %r370;
	add.f32 	%f10, %f472, %f473;
	selp.f32 	%f530, %f472, %f10, %p108;
	setp.ne.s32 	%p109, %r349, 0;
	@%p109 bra 	$L__BB9_16;
	shr.u32 	%r375, %r1, 3;
	and.b32  	%r376, %r375, 124;
	mov.u32 	%r377, _ZZN3cub18CUB_300001_SM_10006detail6reduce28DeviceReduceSingleTileKernelINS2_10policy_hubIfjN4cuda3std3__44plusIfEEE10Policy1000EPfSC_iS9_ffNS7_10__identityEEEvT0_T1_T2_T3_T4_T6_E12temp_storage;
	add.s32 	%r378, %r377, %r376;
	st.shared.f32 	[%r378+16], %f10;
$L__BB9_16:
	bar.sync 	0;
	setp.ne.s32 	%p110, %r1, 0;
	@%p110 bra 	$L__BB9_72;
	ld.shared.f32 	%f474, [_ZZN3cub18CUB_300001_SM_10006detail6reduce28DeviceReduceSingleTileKernelINS2_10policy_hubIfjN4cuda3std3__44plusIfEEE10Policy1000EPfSC_iS9_ffNS7_10__identityEEEvT0_T1_T2_T3_T4_T6_E12temp_storage+20];
	add.f32 	%f475, %f530, %f474;
	ld.shared.f32 	%f476, [_ZZN3cub18CUB_300001_SM_10006detail6reduce28DeviceReduceSingleTileKernelINS2_10policy_hubIfjN4cuda3std3__44plusIfEEE10Policy1000EPfSC_iS9_ffNS7_10__identityEEEvT0_T1_T2_T3_T4_T6_E12temp_storage+24];
	add.f32 	%f477, %f475, %f476;
	ld.shared.f32 	%f478, [_ZZN3cub18CUB_300001_SM_10006detail6reduce28DeviceReduceSingleTileKernelINS2_10policy_hubIfjN4cuda3std3__44plusIfEEE10Policy1000EPfSC_iS9_ffNS7_10__identityEEEvT0_T1_T2_T3_T4_T6_E12temp_storage+28];
	add.f32 	%f479, %f477, %f478;
	ld.shared.f32 	%f480, [_ZZN3cub18CUB_300001_SM_10006detail6reduce28DeviceReduceSingleTileKernelINS2_10policy_hubIfjN4cuda3std3__44plusIfEEE10Policy1000EPfSC_iS9_ffNS7_10__identityEEEvT0_T1_T2_T3_T4_T6_E12temp_storage+32];
	add.f32 	%f481, %f479, %f480;
	ld.shared.f32 	%f482, [_ZZN3cub18CUB_300001_SM_10006detail6reduce28DeviceReduceSingleTileKernelINS2_10policy_hubIfjN4cuda3std3__44plusIfEEE10Policy1000EPfSC_iS9_ffNS7_10__identityEEEvT0_T1_T2_T3_T4_T6_E12temp_storage+36];
	add.f32 	%f483, %f481, %f482;
	ld.shared.f32 	%f484, [_ZZN3cub18CUB_300001_SM_10006detail6reduce28DeviceReduceSingleTileKernelINS2_10policy_hubIfjN4cuda3std3__44plusIfEEE10Policy1000EPfSC_iS9_ffNS7_10__identityEEEvT0_T1_T2_T3_T4_T6_E12temp_storage+40];
	add.f32 	%f485, %f483, %f484;
	ld.shared.f32 	%f486, [_ZZN3cub18CUB_300001_SM_10006detail6reduce28DeviceReduceSingleTileKernelINS2_10policy_hubIfjN4cuda3std3__44plusIfEEE10Policy1000EPfSC_iS9_ffNS7_10__identityEEEvT0_T1_T2_T3_T4_T6_E12temp_storage+44];
	add.f32 	%f487, %f485, %f486;
	ld.shared.f32 	%f488, [_ZZN3cub18CUB_300001_SM_10006detail6reduce28DeviceReduceSingleTileKernelINS2_10policy_hubIfjN4cuda3std3__44plusIfEEE10Policy1000EPfSC_iS9_ffNS7_10__identityEEEvT0_T1_T2_T3_T4_T6_E12temp_storage+48];
	add.f32 	%f489, %f487, %f488;
	ld.shared.f32 	%f490, [_ZZN3cub18CUB_300001_SM_10006detail6reduce28DeviceReduceSingleTileKernelINS2_10policy_hubIfjN4cuda3std3__44plusIfEEE10Policy1000EPfSC_iS9_ffNS7_10__identityEEEvT0_T1_T2_T3_T4_T6_E12temp_storage+52];
	add.f32 	%f491, %f489, %f490;
	ld.shared.f32 	%f492, [_ZZN3cub18CUB_300001_SM_10006detail6reduce28DeviceReduceSingleTileKernelINS2_10policy_hubIfjN4cuda3std3__44plusIfEEE10Policy1000EPfSC_iS9_ffNS7_10__identityEEEvT0_T1_T2_T3_T4_T6_E12temp_storage+56];
	add.f32 	%f493, %f491, %f492;
	ld.shared.f32 	%f494, [_ZZN3cub18CUB_300001_SM_10006detail6reduce28DeviceReduceSingleTileKernelINS2_10policy_hubIfjN4cuda3std3__44plusIfEEE10Policy1000EPfSC_iS9_ffNS7_10__identityEEEvT0_T1_T2_T3_T4_T6_E12temp_storage+60];
	add.f32 	%f495, %f493, %f494;
	ld.shared.f32 	%f496, [_ZZN3cub18CUB_300001_SM_10006detail6reduce28DeviceReduceSingleTileKernelINS2_10policy_hubIfjN4cuda3std3__44plusIfEEE10Policy1000EPfSC_iS9_ffNS7_10__identityEEEvT0_T1_T2_T3_T4_T6_E12temp_storage+64];
	add.f32 	%f497, %f495, %f496;
	ld.shared.f32 	%f498, [_ZZN3cub18CUB_300001_SM_10006detail6reduce28DeviceReduceSingleTileKernelINS2_10policy_hubIfjN4cuda3std3__44plusIfEEE10Policy1000EPfSC_iS9_ffNS7_10__identityEEEvT0_T1_T2_T3_T4_T6_E12temp_storage+68];
	add.f32 	%f499, %f497, %f498;
	ld.shared.f32 	%f500, [_ZZN3cub18CUB_300001_SM_10006detail6reduce28DeviceReduceSingleTileKernelINS2_10policy_hubIfjN4cuda3std3__44plusIfEEE10Policy1000EPfSC_iS9_ffNS7_10__identityEEEvT0_T1_T2_T3_T4_T6_E12temp_storage+72];
	add.f32 	%f501, %f499, %f500;
	ld.shared.f32 	%f502, [_ZZN3cub18CUB_300001_SM_10006detail6reduce28DeviceReduceSingleTileKernelINS2_10policy_hubIfjN4cuda3std3__44plusIfEEE10Policy1000EPfSC_iS9_ffNS7_10__identityEEEvT0_T1_T2_T3_T4_T6_E12temp_storage+76];
	add.f32 	%f530, %f501, %f502;
	bra.uni 	$L__BB9_72;
$L__BB9_18:
	// begin inline asm
	mov.u32 %r311, %laneid;
	// end inline asm
	and.b32  	%r337, %r1, 992;
	add.s32 	%r338, %r337, 32;
	setp.gt.s32 	%p81, %r338, %r67;
	not.b32 	%r339, %r337;
	add.s32 	%r340, %r67, %r339;
	selp.b32 	%r335, %r340, 31, %p81;
	mov.b32 	%r313, %f509;
	mov.b32 	%r314, 1;
	mov.b32 	%r336, -1;
	// begin inline asm
	shfl.sync.down.b32 %r312, %r313, %r314, %r335, %r336;
	// end inline asm
	setp.lt.s32 	%p82, %r311, %r335;
	mov.b32 	%f403, %r312;
	add.f32 	%f404, %f509, %f403;
	selp.f32 	%f405, %f404, %f509, %p82;
	mov.b32 	%r318, %f405;
	mov.b32 	%r319, 2;
	// begin inline asm
	shfl.sync.down.b32 %r317, %r318, %r319, %r335, %r336;
	// end inline asm
	add.s32 	%r341, %r311, 2;
	setp.gt.s32 	%p83, %r341, %r335;
	mov.b32 	%f406, %r317;
	add.f32 	%f407, %f405, %f406;
	selp.f32 	%f408, %f405, %f407, %p83;
	mov.b32 	%r323, %f408;
	mov.b32 	%r324, 4;
	// begin inline asm
	shfl.sync.down.b32 %r322, %r323, %r324, %r335, %r336;
	// end inline asm
	add.s32 	%r342, %r311, 4;
	setp.gt.s32 	%p84, %r342, %r335;
	mov.b32 	%f409, %r322;
	add.f32 	%f410, %f408, %f409;
	selp.f32 	%f411, %f408, %f410, %p84;
	mov.b32 	%r328, %f411;
	mov.b32 	%r329, 8;
	// begin inline asm
	shfl.sync.down.b32 %r327, %r328, %r329, %r335, %r336;
	// end inline asm
	add.s32 	%r343, %r311, 8;
	setp.gt.s32 	%p85, %r343, %r335;
	mov.b32 	%f412, %r327;
	add.f32 	%f413, %f411, %f412;
	selp.f32 	%f414, %f411, %f413, %p85;
	mov.b32 	%r333, %f414;
	mov.b32 	%r334, 16;
	// begin inline asm
	shfl.sync.down.b32 %r332, %r333, %r334, %r335, %r336;
	// end inline asm
	add.s32 	%r344, %r311, 16;
	setp.gt.s32 	%p86, %r344, %r335;
	mov.b32 	%f415, %r332;
	add.f32 	%f416, %f414, %f415;
	selp.f32 	%f530, %f414, %f416, %p86;
	setp.ne.s32 	%p87, %r311, 0;
	@%p87 bra 	$L__BB9_20;
	shr.u32 	%r345, %r1, 3;
	and.b32  	%r346, %r345, 124;
	mov.u32 	%r347, _ZZN3cub18CUB_300001_SM_10006detail6reduce28DeviceReduceSingleTileKernelINS2_10policy_hubIfjN4cuda3std3__44plusIfEEE10Policy1000EPfSC_iS9_ffNS7_10__identityEEEvT0_T1_T2_T3_T4_T6_E12temp_storage;
	add.s32 	%r348, %r347, %r346;
	st.shared.f32 	[%r348+16], %f530;
$L__BB9_20:
	bar.sync 	0;
	setp.ne.s32 	%p88, %r1, 0;
	@%p88 bra 	$L__BB9_72;
	setp.gt.s32 	%p89, %r67, 32;
	ld.shared.f32 	%f417, [_ZZN3cub18CUB_300001_SM_10006detail6reduce28DeviceReduceSingleTileKernelINS2_10policy_hubIfjN4cuda3std3__44plusIfEEE10Policy1000EPfSC_iS9_ffNS7_10__identityEEEvT0_T1_T2_T3_T4_T6_E12temp_storage+20];
	add.f32 	%f418, %f530, %f417;
	selp.f32 	%f419, %f418, %f530, %p89;
	setp.gt.s32 	%p90, %r67, 64;
	ld.shared.f32 	%f420, [_ZZN3cub18CUB_300001_SM_10006detail6reduce28DeviceReduceSingleTileKernelINS2_10policy_hubIfjN4cuda3std3__44plusIfEEE10Policy1000EPfSC_iS9_ffNS7_10__identityEEEvT0_T1_T2_T3_T4_T6_E12temp_storage+24];
	add.f32 	%f421, %f420, %f419;
	selp.f32 	%f422, %f421, %f419, %p90;
	setp.gt.s32 	%p91, %r67, 96;
	ld.shared.f32 	%f423, [_ZZN3cub18CUB_300001_SM_10006detail6reduce28DeviceReduceSingleTileKernelINS2_10policy_hubIfjN4cuda3std3__44plusIfEEE10Policy1000EPfSC_iS9_ffNS7_10__identityEEEvT0_T1_T2_T3_T4_T6_E12temp_storage+28];
	add.f32 	%f424, %f423, %f422;
	selp.f32 	%f425, %f424, %f422, %p91;
	setp.gt.s32 	%p92, %r67, 128;
	ld.shared.f32 	%f426, [_ZZN3cub18CUB_300001_SM_10006detail6reduce28DeviceReduceSingleTileKernelINS2_10policy_hubIfjN4cuda3std3__44plusIfEEE10Policy1000EPfSC_iS9_ffNS7_10__identityEEEvT0_T1_T2_T3_T4_T6_E12temp_storage+32];
	add.f32 	%f427, %f426, %f425;
	selp.f32 	%f428, %f427, %f425, %p92;
	setp.gt.s32 	%p93, %r67, 160;
	ld.shared.f32 	%f429, [_ZZN3cub18CUB_300001_SM_10006detail6reduce28DeviceReduceSingleTileKernelINS2_10policy_hubIfjN4cuda3std3__44plusIfEEE10Policy1000EPfSC_iS9_ffNS7_10__identityEEEvT0_T1_T2_T3_T4_T6_E12temp_storage+36];
	add.f32 	%f430, %f429, %f428;
	selp.f32 	%f431, %f430, %f428, %p93;
	setp.gt.s32 	%p94, %r67, 192;
	ld.shared.f32 	%f432, [_ZZN3cub18CUB_300001_SM_10006detail6reduce28DeviceReduceSingleTileKernelINS2_10policy_hubIfjN4cuda3std3__44plusIfEEE10Policy1000EPfSC_iS9_ffNS7_10__identityEEEvT0_T1_T2_T3_T4_T6_E12temp_storage+40];
	add.f32 	%f433, %f432, %f431;
	selp.f32 	%f434, %f433, %f431, %p94;
	setp.gt.s32 	%p95, %r67, 224;
	ld.shared.f32 	%f435, [_ZZN3cub18CUB_300001_SM_10006detail6reduce28DeviceReduceSingleTileKernelINS2_10policy_hubIfjN4cuda3std3__44plusIfEEE10Policy1000EPfSC_iS9_ffNS7_10__identityEEEvT0_T1_T2_T3_T4_T6_E12temp_storage+44];
	add.f32 	%f436, %f435, %f434;
	selp.f32 	%f437, %f436, %f434, %p95;
	setp.gt.s32 	%p96, %r67, 256;
	ld.shared.f32 	%f438, [_ZZN3cub18CUB_300001_SM_10006detail6reduce28DeviceReduceSingleTileKernelINS2_10policy_hubIfjN4cuda3std3__44plusIfEEE10Policy1000EPfSC_iS9_ffNS7_10__identityEEEvT0_T1_T2_T3_T4_T6_E12temp_storage+48];
	add.f32 	%f439, %f438, %f437;
	selp.f32 	%f440, %f439, %f437, %p96;
	setp.gt.s32 	%p97, %r67, 288;
	ld.shared.f32 	%f441, [_ZZN3cub18CUB_300001_SM_10006detail6reduce28DeviceReduceSingleTileKernelINS2_10policy_hubIfjN4cuda3std3__44plusIfEEE10Policy1000EPfSC_iS9_ffNS7_10__identityEEEvT0_T1_T2_T3_T4_T6_E12temp_storage+52];
	add.f32 	%f442, %f441, %f440;
	selp.f32 	%f443, %f442, %f440, %p97;
	setp.gt.s32 	%p98, %r67, 320;
	ld.shared.f32 	%f444, [_ZZN3cub18CUB_300001_SM_10006detail6reduce28DeviceReduceSingleTileKernelINS2_10policy_hubIfjN4cuda3std3__44plusIfEEE10Policy1000EPfSC_iS9_ffNS7_10__identityEEEvT0_T1_T2_T3_T4_T6_E12temp_storage+56];
	add.f32 	%f445, %f444, %f443;
	selp.f32 	%f446, %f445, %f443, %p98;
	setp.gt.s32 	%p99, %r67, 352;
	ld.shared.f32 	%f447, [_ZZN3cub18CUB_300001_SM_10006detail6reduce28DeviceReduceSingleTileKernelINS2_10policy_hubIfjN4cuda3std3__44plusIfEEE10Policy1000EPfSC_iS9_ffNS7_10__identityEEEvT0_T1_T2_T3_T4_T6_E12temp_storage+60];
	add.f32 	%f448, %f447, %f446;
	selp.f32 	%f449, %f448, %f446, %p99;
	setp.gt.s32 	%p100, %r67, 384;
	ld.shared.f32 	%f450, [_ZZN3cub18CUB_300001_SM_10006detail6reduce28DeviceReduceSingleTileKernelINS2_10policy_hubIfjN4cuda3std3__44plusIfEEE10Policy1000EPfSC_iS9_ffNS7_10__identityEEEvT0_T1_T2_T3_T4_T6_E12temp_storage+64];
	add.f32 	%f451, %f450, %f449;
	selp.f32 	%f452, %f451, %f449, %p100;
	setp.gt.s32 	%p101, %r67, 416;
	ld.shared.f32 	%f453, [_ZZN3cub18CUB_300001_SM_10006detail6reduce28DeviceReduceSingleTileKernelINS2_10policy_hubIfjN4cuda3std3__44plusIfEEE10Policy1000EPfSC_iS9_ffNS7_10__identityEEEvT0_T1_T2_T3_T4_T6_E12temp_storage+68];
	add.f32 	%f454, %f453, %f452;
	selp.f32 	%f455, %f454, %f452, %p101;
	setp.gt.s32 	%p102, %r67, 448;
	ld.shared.f32 	%f456, [_ZZN3cub18CUB_300001_SM_10006detail6reduce28DeviceReduceSingleTileKernelINS2_10policy_hubIfjN4cuda3std3__44plusIfEEE10Policy1000EPfSC_iS9_ffNS7_10__identityEEEvT0_T1_T2_T3_T4_T6_E12temp_storage+72];
	add.f32 	%f457, %f456, %f455;
	selp.f32 	%f458, %f457, %f455, %p102;
	setp.gt.s32 	%p103, %r67, 480;
	ld.shared.f32 	%f459, [_ZZN3cub18CUB_300001_SM_10006detail6reduce28DeviceReduceSingleTileKernelINS2_10policy_hubIfjN4cuda3std3__44plusIfEEE10Policy1000EPfSC_iS9_ffNS7_10__identityEEEvT0_T1_T2_T3_T4_T6_E12temp_storage+76];
	add.f32 	%f460, %f459, %f458;
	selp.f32 	%f530, %f460, %f458, %p103;
	bra.uni 	$L__BB9_72;
$L__BB9_22:
	mov.u32 	%r13, %tid.x;
	shl.b32 	%r224, %r13, 1;
	mul.wide.u32 	%rd90, %r224, 4;
	add.s64 	%rd75, %rd16, %rd90;
	// begin inline asm
	ld.global.nc.u64 %rd74, [%rd75];
	// end inline asm
	mov.b64 	{%r225, %r226}, %rd74;
	mov.b32 	%f281, %r226;
	mov.b32 	%f282, %r225;
	add.s64 	%rd77, %rd75, 4096;
	// begin inline asm
	ld.global.nc.u64 %rd76, [%rd77];
	// end inline asm
	mov.b64 	{%r227, %r228}, %rd76;
	mov.b32 	%f283, %r228;
	mov.b32 	%f284, %r227;
	add.s64 	%rd79, %rd75, 8192;
	// begin inline asm
	ld.global.nc.u64 %rd78, [%rd79];
	// end inline asm
	mov.b64 	{%r229, %r230}, %rd78;
	mov.b32 	%f285, %r230;
	mov.b32 	%f286, %r229;
	add.s64 	%rd81, %rd75, 12288;
	// begin inline asm
	ld.global.nc.u64 %rd80, [%rd81];
	// end inline asm
	mov.b64 	{%r231, %r232}, %rd80;
	mov.b32 	%f287, %r232;
	mov.b32 	%f288, %r231;
	add.s64 	%rd83, %rd75, 16384;
	// begin inline asm
	ld.global.nc.u64 %rd82, [%rd83];
	// end inline asm
	mov.b64 	{%r233, %r234}, %rd82;
	mov.b32 	%f289, %r234;
	mov.b32 	%f290, %r233;
	add.s64 	%rd85, %rd75, 20480;
	// begin inline asm
	ld.global.nc.u64 %rd84, [%rd85];
	// end inline asm
	mov.b64 	{%r235, %r236}, %rd84;
	mov.b32 	%f291, %r236;
	mov.b32 	%f292, %r235;
	add.s64 	%rd87, %rd75, 24576;
	// begin inline asm
	ld.global.nc.u64 %rd86, [%rd87];
	// end inline asm
	mov.b64 	{%r237, %r238}, %rd86;
	mov.b32 	%f293, %r238;
	mov.b32 	%f294, %r237;
	add.s64 	%rd89, %rd75, 28672;
	// begin inline asm
	ld.global.nc.u64 %rd88, [%rd89];
	// end inline asm
	mov.b64 	{%r239, %r240}, %rd88;
	mov.b32 	%f295, %r240;
	mov.b32 	%f296, %r239;
	add.f32 	%f297, %f282, %f281;
	add.f32 	%f298, %f284, %f283;
	add.f32 	%f299, %f286, %f285;
	add.f32 	%f300, %f288, %f287;
	add.f32 	%f301, %f290, %f289;
	add.f32 	%f302, %f292, %f291;
	add.f32 	%f303, %f294, %f293;
	add.f32 	%f304, %f296, %f295;
	add.f32 	%f305, %f297, %f298;
	add.f32 	%f306, %f299, %f300;
	add.f32 	%f307, %f301, %f302;
	add.f32 	%f308, %f303, %f304;
	add.f32 	%f309, %f305, %f306;
	add.f32 	%f310, %f307, %f308;
	add.f32 	%f516, %f309, %f310;
	setp.lt.u32 	%p58, %r67, 16384;
	mov.b32 	%r387, 8192;
	@%p58 bra 	$L__BB9_26;
	add.s32 	%r14, %r67, -8192;
	mov.b32 	%r387, 8192;
$L__BB9_24:
	mul.wide.s32 	%rd107, %r387, 4;
	add.s64 	%rd92, %rd75, %rd107;
	// begin inline asm
	ld.global.nc.u64 %rd91, [%rd92];
	// end inline asm
	mov.b64 	{%r242, %r243}, %rd91;
	mov.b32 	%f311, %r243;
	mov.b32 	%f312, %r242;
	add.s64 	%rd94, %rd92, 4096;
	// begin inline asm
	ld.global.nc.u64 %rd93, [%rd94];
	// end inline asm
	mov.b64 	{%r244, %r245}, %rd93;
	mov.b32 	%f313, %r245;
	mov.b32 	%f314, %r244;
	add.s64 	%rd96, %rd92, 8192;
	// begin inline asm
	ld.global.nc.u64 %rd95, [%rd96];
	// end inline asm
	mov.b64 	{%r246, %r247}, %rd95;
	mov.b32 	%f315, %r247;
	mov.b32 	%f316, %r246;
	add.s64 	%rd98, %rd92, 12288;
	// begin inline asm
	ld.global.nc.u64 %rd97, [%rd98];
	// end inline asm
	mov.b64 	{%r248, %r249}, %rd97;
	mov.b32 	%f317, %r249;
	mov.b32 	%f318, %r248;
	add.s64 	%rd100, %rd92, 16384;
	// begin inline asm
	ld.global.nc.u64 %rd99, [%rd100];
	// end inline asm
	mov.b64 	{%r250, %r251}, %rd99;
	mov.b32 	%f319, %r251;
	mov.b32 	%f320, %r250;
	add.s64 	%rd102, %rd92, 20480;
	// begin inline asm
	ld.global.nc.u64 %rd101, [%rd102];
	// end inline asm
	mov.b64 	{%r252, %r253}, %rd101;
	mov.b32 	%f321, %r253;
	mov.b32 	%f322, %r252;
	add.s64 	%rd104, %rd92, 24576;
	// begin inline asm
	ld.global.nc.u64 %rd103, [%rd104];
	// end inline asm
	mov.b64 	{%r254, %r255}, %rd103;
	mov.b32 	%f323, %r255;
	mov.b32 	%f324, %r254;
	add.s64 	%rd106, %rd92, 28672;
	// begin inline asm
	ld.global.nc.u64 %rd105, [%rd106];
	// end inline asm
	mov.b64 	{%r256, %r257}, %rd105;
	mov.b32 	%f325, %r257;
	mov.b32 	%f326, %r256;
	add.f32 	%f327, %f516, %f312;
	add.f32 	%f328, %f311, %f314;
	add.f32 	%f329, %f313, %f316;
	add.f32 	%f330, %f315, %f318;
	add.f32 	%f331, %f317, %f320;
	add.f32 	%f332, %f319, %f322;
	add.f32 	%f333, %f321, %f324;
	add.f32 	%f334, %f323, %f326;
	add.f32 	%f335, %f327, %f328;
	add.f32 	%f336, %f329, %f330;
	add.f32 	%f337, %f331, %f332;
	add.f32 	%f338, %f333, %f334;
	add.f32 	%f339, %f335, %f336;
	add.f32 	%f340, %f337, %f338;
	add.f32 	%f341, %f339, %f340;
	add.f32 	%f516, %f341, %f325;
	sub.s32 	%r258, %r67, %r387;
	setp.lt.s32 	%p59, %r258, 8192;
	@%p59 bra 	$L__BB9_34;
	add.s32 	%r387, %r387, 8192;
	setp.le.s32 	%p60, %r387, %r14;
	@%p60 bra 	$L__BB9_24;
$L__BB9_26:
	setp.le.s32 	%p61, %r67, %r387;
	@%p61 bra 	$L__BB9_34;
	sub.s32 	%r18, %r67, %r387;
	setp.ge.s32 	%p62, %r13, %r18;
	@%p62 bra 	$L__BB9_34;
	not.b32 	%r259, %r13;
	add.s32 	%r260, %r67, %r259;
	sub.s32 	%r19, %r260, %r387;
	and.b32  	%r261, %r19, 1536;
	setp.eq.s32 	%p63, %r261, 1536;
	mov.u32 	%r391, %r13;
	@%p63 bra 	$L__BB9_31;
	add.s32 	%r389, %r13, %r387;
	shr.u32 	%r262, %r19, 9;
	add.s32 	%r263, %r262, 1;
	and.b32  	%r264, %r263, 3;
	neg.s32 	%r388, %r264;
	mov.u32 	%r391, %r13;
$L__BB9_30:
	.pragma "nounroll";
	mul.wide.u32 	%rd109, %r389, 4;
	add.s64 	%rd108, %rd16, %rd109;
	// begin inline asm
	ld.global.nc.u32 %r265, [%rd108];
	// end inline asm
	mov.b32 	%f343, %r265;
	add.f32 	%f516, %f516, %f343;
	add.s32 	%r391, %r391, 512;
	add.s32 	%r389, %r389, 512;
	add.s32 	%r388, %r388, 1;
	setp.ne.s32 	%p64, %r388, 0;
	@%p64 bra 	$L__BB9_30;
$L__BB9_31:
	setp.lt.u32 	%p65, %r19, 1536;
	@%p65 bra 	$L__BB9_34;
	cvt.u64.u32 	%rd110, %r391;
	cvt.u64.u32 	%rd111, %r387;
	add.s64 	%rd112, %rd110, %rd111;
	shl.b64 	%rd113, %rd112, 2;
	add.s64 	%rd114, %rd113, %rd16;
	add.s64 	%rd130, %rd114, 4096;
	add.s32 	%r392, %r391, %r387;
$L__BB9_33:
	mul.wide.u32 	%rd119, %r392, 4;
	add.s64 	%rd115, %rd16, %rd119;
	// begin inline asm
	ld.global.nc.u32 %r266, [%rd115];
	// end inline asm
	mov.b32 	%f344, %r266;
	add.f32 	%f345, %f516, %f344;
	add.s64 	%rd116, %rd130, -2048;
	// begin inline asm
	ld.global.nc.u32 %r267, [%rd116];
	// end inline asm
	mov.b32 	%f346, %r267;
	add.f32 	%f347, %f345, %f346;
	// begin inline asm
	ld.global.nc.u32 %r268, [%rd130];
	// end inline asm
	mov.b32 	%f348, %r268;
	add.f32 	%f349, %f347, %f348;
	add.s64 	%rd118, %rd130, 2048;
	// begin inline asm
	ld.global.nc.u32 %r269, [%rd118];
	// end inline asm
	mov.b32 	%f350, %r269;
	add.f32 	%f516, %f349, %f350;
	add.s32 	%r391, %r391, 2048;
	add.s64 	%rd130, %rd130, 8192;
	add.s32 	%r392, %r392, 2048;
	setp.lt.s32 	%p66, %r391, %r18;
	@%p66 bra 	$L__BB9_33;
$L__BB9_34:
	// begin inline asm
	mov.u32 %r270, %laneid;
	// end inline asm
	mov.b32 	%r272, %f516;
	mov.b32 	%r273, 1;
	mov.b32 	%r294, 31;
	mov.b32 	%r295, -1;
	// begin inline asm
	shfl.sync.down.b32 %r271, %r272, %r273, %r294, %r295;
	// end inline asm
	setp.gt.s32 	%p67, %r270, 30;
	mov.b32 	%f351, %r271;
	add.f32 	%f352, %f516, %f351;
	selp.f32 	%f353, %f516, %f352, %p67;
	mov.b32 	%r277, %f353;
	mov.b32 	%r278, 2;
	// begin inline asm
	shfl.sync.down.b32 %r276, %r277, %r278, %r294, %r295;
	// end inline asm
	setp.gt.s32 	%p68, %r270, 29;
	mov.b32 	%f354, %r276;
	add.f32 	%f355, %f353, %f354;
	selp.f32 	%f356, %f353, %f355, %p68;
	mov.b32 	%r282, %f356;
	mov.b32 	%r283, 4;
	// begin inline asm
	shfl.sync.down.b32 %r281, %r282, %r283, %r294, %r295;
	// end inline asm
	setp.gt.s32 	%p69, %r270, 27;
	mov.b32 	%f357, %r281;
	add.f32 	%f358, %f356, %f357;
	selp.f32 	%f359, %f356, %f358, %p69;
	mov.b32 	%r287, %f359;
	mov.b32 	%r288, 8;
	// begin inline asm
	shfl.sync.down.b32 %r286, %r287, %r288, %r294, %r295;
	// end inline asm
	setp.gt.s32 	%p70, %r270, 23;
	mov.b32 	%f360, %r286;
	add.f32 	%f361, %f359, %f360;
	selp.f32 	%f362, %f359, %f361, %p70;
	mov.b32 	%r292, %f362;
	mov.b32 	%r293, 16;
	// begin inline asm
	shfl.sync.down.b32 %r291, %r292, %r293, %r294, %r295;
	// end inline asm
	setp.gt.s32 	%p71, %r270, 15;
	mov.b32 	%f363, %r291;
	add.f32 	%f26, %f362, %f363;
	selp.f32 	%f530, %f362, %f26, %p71;
	setp.ne.s32 	%p72, %r270, 0;
	@%p72 bra 	$L__BB9_36;
	shr.u32 	%r296, %r13, 3;
	and.b32  	%r297, %r296, 124;
	mov.u32 	%r298, _ZZN3cub18CUB_300001_SM_10006detail6reduce28DeviceReduceSingleTileKernelINS2_10policy_hubIfjN4cuda3std3__44plusIfEEE10Policy1000EPfSC_iS9_ffNS7_10__identityEEEvT0_T1_T2_T3_T4_T6_E12temp_storage;
	add.s32 	%r299, %r298, %r297;
	st.shared.f32 	[%r299+16], %f26;
$L__BB9_36:
	bar.sync 	0;
	setp.ne.s32 	%p73, %r13, 0;
	@%p73 bra 	$L__BB9_72;
	ld.shared.f32 	%f364, [_ZZN3cub18CUB_300001_SM_10006detail6reduce28DeviceReduceSingleTileKernelINS2_10policy_hubIfjN4cuda3std3__44plusIfEEE10Policy1000EPfSC_iS9_ffNS7_10__identityEEEvT0_T1_T2_T3_T4_T6_E12temp_storage+20];
	add.f32 	%f365, %f530, %f364;
	ld.shared.f32 	%f366, [_ZZN3cub18CUB_300001_SM_10006detail6reduce28DeviceReduceSingleTileKernelINS2_10policy_hubIfjN4cuda3std3__44plusIfEEE10Policy1000EPfSC_iS9_ffNS7_10__identityEEEvT0_T1_T2_T3_T4_T6_E12temp_storage+24];
	add.f32 	%f367, %f365, %f366;
	ld.shared.f32 	%f368, [_ZZN3cub18CUB_300001_SM_10006detail6reduce28DeviceReduceSingleTileKernelINS2_10policy_hubIfjN4cuda3std3__44plusIfEEE10Policy1000EPfSC_iS9_ffNS7_10__identityEEEvT0_T1_T2_T3_T4_T6_E12temp_storage+28];
	add.f32 	%f369, %f367, %f368;
	ld.shared.f32 	%f370, [_ZZN3cub18CUB_300001_SM_10006detail6reduce28DeviceReduceSingleTileKernelINS2_10policy_hubIfjN4cuda3std3__44plusIfEEE10Policy1000EPfSC_iS9_ffNS7_10__identityEEEvT0_T1_T2_T3_T4_T6_E12temp_storage+32];
	add.f32 	%f371, %f369, %f370;
	ld.shared.f32 	%f372, [_ZZN3cub18CUB_300001_SM_10006detail6reduce28DeviceReduceSingleTileKernelINS2_10policy_hubIfjN4cuda3std3__44plusIfEEE10Policy1000EPfSC_iS9_ffNS7_10__identityEEEvT0_T1_T2_T3_T4_T6_E12temp_storage+36];
	add.f32 	%f373, %f371, %f372;
	ld.shared.f32 	%f374, [_ZZN3cub18CUB_300001_SM_10006detail6reduce28DeviceReduceSingleTileKernelINS2_10policy_hubIfjN4cuda3std3__44plusIfEEE10Policy1000EPfSC_iS9_ffNS7_10__identityEEEvT0_T1_T2_T3_T4_T6_E12temp_storage+40];
	add.f32 	%f375, %f373, %f374;
	ld.shared.f32 	%f376, [_ZZN3cub18CUB_300001_SM_10006detail6reduce28DeviceReduceSingleTileKernelINS2_10policy_hubIfjN4cuda3std3__44plusIfEEE10Policy1000EPfSC_iS9_ffNS7_10__identityEEEvT0_T1_T2_T3_T4_T6_E12temp_storage+44];
	add.f32 	%f377, %f375, %f376;
	ld.shared.f32 	%f378, [_ZZN3cub18CUB_300001_SM_10006detail6reduce28DeviceReduceSingleTileKernelINS2_10policy_hubIfjN4cuda3std3__44plusIfEEE10Policy1000EPfSC_iS9_ffNS7_10__identityEEEvT0_T1_T2_T3_T4_T6_E12temp_storage+48];
	add.f32 	%f379, %f377, %f378;
	ld.shared.f32 	%f380, [_ZZN3cub18CUB_300001_SM_10006detail6reduce28DeviceReduceSingleTileKernelINS2_10policy_hubIfjN4cuda3std3__44plusIfEEE10Policy1000EPfSC_iS9_ffNS7_10__identityEEEvT0_T1_T2_T3_T4_T6_E12temp_storage+52];
	add.f32 	%f381, %f379, %f380;
	ld.shared.f32 	%f382, [_ZZN3cub18CUB_300001_SM_10006detail6reduce28DeviceReduceSingleTileKernelINS2_10policy_hubIfjN4cuda3std3__44plusIfEEE10Policy1000EPfSC_iS9_ffNS7_10__identityEEEvT0_T1_T2_T3_T4_T6_E12temp_storage+56];
	add.f32 	%f383, %f381, %f382;
	ld.shared.f32 	%f384, [_ZZN3cub18CUB_300001_SM_10006detail6reduce28DeviceReduceSingleTileKernelINS2_10policy_hubIfjN4cuda3std3__44plusIfEEE10Policy1000EPfSC_iS9_ffNS7_10__identityEEEvT0_T1_T2_T3_T4_T6_E12temp_storage+60];
	add.f32 	%f385, %f383, %f384;
	ld.shared.f32 	%f386, [_ZZN3cub18CUB_300001_SM_10006detail6reduce28DeviceReduceSingleTileKernelINS2_10policy_hubIfjN4cuda3std3__44plusIfEEE10Policy1000EPfSC_iS9_ffNS7_10__identityEEEvT0_T1_T2_T3_T4_T6_E12temp_storage+64];
	add.f32 	%f387, %f385, %f386;
	ld.shared.f32 	%f388, [_ZZN3cub18CUB_300001_SM_10006detail6reduce28DeviceReduceSingleTileKernelINS2_10policy_hubIfjN4cuda3std3__44plusIfEEE10Policy1000EPfSC_iS9_ffNS7_10__identityEEEvT0_T1_T2_T3_T4_T6_E12temp_storage+68];
	add.f32 	%f389, %f387, %f388;
	ld.shared.f32 	%f390, [_ZZN3cub18CUB_300001_SM_10006detail6reduce28DeviceReduceSingleTileKernelINS2_10policy_hubIfjN4cuda3std3__44plusIfEEE10Policy1000EPfSC_iS9_ffNS7_10__identityEEEvT0_T1_T2_T3_T4_T6_E12temp_storage+72];
	add.f32 	%f391, %f389, %f390;
	ld.shared.f32 	%f392, [_ZZN3cub18CUB_300001_SM_10006detail6reduce28DeviceReduceSingleTileKernelINS2_10policy_hubIfjN4cuda3std3__44plusIfEEE10Policy1000EPfSC_iS9_ffNS7_10__identityEEEvT0_T1_T2_T3_T4_T6_E12temp_storage+76];
	add.f32 	%f530, %f391, %f392;
	bra.uni 	$L__BB9_72;
$L__BB9_38:
	setp.gt.s32 	%p3, %r67, 8191;
	@%p3 bra 	$L__BB9_56;
	mov.u32 	%r34, %tid.x;
	setp.ge.s32 	%p20, %r34, %r67;
	mov.f32 	%f522, 0f00000000;
	mov.u32 	%r397, %r34;
	@%p20 bra 	$L__BB9_41;
	mul.wide.u32 	%rd66, %r34, 4;
	add.s64 	%rd65, %rd16, %rd66;
	// begin inline asm
	ld.global.nc.u32 %r144, [%rd65];
	// end inline asm
	mov.b32 	%f522, %r144;
	add.s32 	%r397, %r34, 512;
$L__BB9_41:
	setp.ge.s32 	%p21, %r397, %r67;
	@%p21 bra 	$L__BB9_47;
	not.b32 	%r145, %r397;
	add.s32 	%r37, %r67, %r145;
	and.b32  	%r146, %r37, 1536;
	setp.eq.s32 	%p22, %r146, 1536;
	@%p22 bra 	$L__BB9_45;
	mul.wide.u32 	%rd67, %r397, 4;
	add.s64 	%rd131, %rd16, %rd67;
	shr.u32 	%r147, %r37, 9;
	add.s32 	%r148, %r147, 1;
	and.b32  	%r149, %r148, 3;
	neg.s32 	%r395, %r149;
$L__BB9_44:
	.pragma "nounroll";
	// begin inline asm
	ld.global.nc.u32 %r150, [%rd131];
	// end inline asm
	mov.b32 	%f173, %r150;
	add.f32 	%f522, %f522, %f173;
	add.s32 	%r397, %r397, 512;
	add.s64 	%rd131, %rd131, 2048;
	add.s32 	%r395, %r395, 1;
	setp.ne.s32 	%p23, %r395, 0;
	@%p23 bra 	$L__BB9_44;
$L__BB9_45:
	setp.lt.u32 	%p24, %r37, 1536;
	@%p24 bra 	$L__BB9_47;
$L__BB9_46:
	mul.wide.s32 	%rd73, %r397, 4;
	add.s64 	%rd69, %rd16, %rd73;
	// begin inline asm
	ld.global.nc.u32 %r151, [%rd69];
	// end inline asm
	mov.b32 	%f174, %r151;
	add.f32 	%f175, %f522, %f174;
	add.s64 	%rd70, %rd69, 2048;
	// begin inline asm
	ld.global.nc.u32 %r152, [%rd70];
	// end inline asm
	mov.b32 	%f176, %r152;
	add.f32 	%f177, %f175, %f176;
	add.s64 	%rd71, %rd69, 4096;
	// begin inline asm
	ld.global.nc.u32 %r153, [%rd71];
	// end inline asm
	mov.b32 	%f178, %r153;
	add.f32 	%f179, %f177, %f178;
	add.s64 	%rd72, %rd69, 6144;
	// begin inline asm
	ld.global.nc.u32 %r154, [%rd72];
	// end inline asm
	mov.b32 	%f180, %r154;
	add.f32 	%f522, %f179, %f180;
	add.s32 	%r397, %r397, 2048;
	setp.lt.s32 	%p25, %r397, %r67;
	@%p25 bra 	$L__BB9_46;
$L__BB9_47:
	setp.lt.s32 	%p26, %r67, 512;
	@%p26 bra 	$L__BB9_52;
	// begin inline asm
	mov.u32 %r193, %laneid;
	// end inline asm
	mov.b32 	%r195, %f522;
	mov.b32 	%r196, 1;
	mov.b32 	%r217, 31;
	mov.b32 	%r218, -1;
	// begin inline asm
	shfl.sync.down.b32 %r194, %r195, %r196, %r217, %r218;
	// end inline asm
	setp.gt.s32 	%p50, %r193, 30;
	mov.b32 	%f239, %r194;
	add.f32 	%f240, %f522, %f239;
	selp.f32 	%f241, %f522, %f240, %p50;
	mov.b32 	%r200, %f241;
	mov.b32 	%r201, 2;
	// begin inline asm
	shfl.sync.down.b32 %r199, %r200, %r201, %r217, %r218;
	// end inline asm
	setp.gt.s32 	%p51, %r193, 29;
	mov.b32 	%f242, %r199;
	add.f32 	%f243, %f241, %f242;
	selp.f32 	%f244, %f241, %f243, %p51;
	mov.b32 	%r205, %f244;
	mov.b32 	%r206, 4;
	// begin inline asm
	shfl.sync.down.b32 %r204, %r205, %r206, %r217, %r218;
	// end inline asm
	setp.gt.s32 	%p52, %r193, 27;
	mov.b32 	%f245, %r204;
	add.f32 	%f246, %f244, %f245;
	selp.f32 	%f247, %f244, %f246, %p52;
	mov.b32 	%r210, %f247;
	mov.b32 	%r211, 8;
	// begin inline asm
	shfl.sync.down.b32 %r209, %r210, %r211, %r217, %r218;
	// end inline asm
	setp.gt.s32 	%p53, %r193, 23;
	mov.b32 	%f248, %r209;
	add.f32 	%f249, %f247, %f248;
	selp.f32 	%f250, %f247, %f249, %p53;
	mov.b32 	%r215, %f250;
	mov.b32 	%r216, 16;
	// begin inline asm
	shfl.sync.down.b32 %r214, %r215, %r216, %r217, %r218;
	// end inline asm
	setp.gt.s32 	%p54, %r193, 15;
	mov.b32 	%f251, %r214;
	add.f32 	%f38, %f250, %f251;
	selp.f32 	%f530, %f250, %f38, %p54;
	setp.ne.s32 	%p55, %r193, 0;
	@%p55 bra 	$L__BB9_50;
	shr.u32 	%r219, %r34, 3;
	and.b32  	%r220, %r219, 124;
	mov.u32 	%r221, _ZZN3cub18CUB_300001_SM_10006detail6reduce28DeviceReduceSingleTileKernelINS2_10policy_hubIfjN4cuda3std3__44plusIfEEE10Policy1000EPfSC_iS9_ffNS7_10__identityEEEvT0_T1_T2_T3_T4_T6_E12temp_storage;
	add.s32 	%r222, %r221, %r220;
	st.shared.f32 	[%r222+16], %f38;
$L__BB9_50:
	bar.sync 	0;
	setp.ne.s32 	%p56, %r34, 0;
	@%p56 bra 	$L__BB9_72;
	ld.shared.f32 	%f252, [_ZZN3cub18CUB_300001_SM_10006detail6reduce28DeviceReduceSingleTileKernelINS2_10policy_hubIfjN4cuda3std3__44plusIfEEE10Policy1000EPfSC_iS9_ffNS7_10__identityEEEvT0_T1_T2_T3_T4_T6_E12temp_storage+20];
	add.f32 	%f253, %f530, %f252;
	ld.shared.f32 	%f254, [_ZZN3cub18CUB_300001_SM_10006detail6reduce28DeviceReduceSingleTileKernelINS2_10policy_hubIfjN4cuda3std3__44plusIfEEE10Policy1000EPfSC_iS9_ffNS7_10__identityEEEvT0_T1_T2_T3_T4_T6_E12temp_storage+24];
	add.f32 	%f255, %f253, %f254;
	ld.shared.f32 	%f256, [_ZZN3cub18CUB_300001_SM_10006detail6reduce28DeviceReduceSingleTileKernelINS2_10policy_hubIfjN4cuda3std3__44plusIfEEE10Policy1000EPfSC_iS9_ffNS7_10__identityEEEvT0_T1_T2_T3_T4_T6_E12temp_storage+28];
	add.f32 	%f257, %f255, %f256;
	ld.shared.f32 	%f258, [_ZZN3cub18CUB_300001_SM_10006detail6reduce28DeviceReduceSingleTileKernelINS2_10policy_hubIfjN4cuda3std3__44plusIfEEE10Policy1000EPfSC_iS9_ffNS7_10__identityEEEvT0_T1_T2_T3_T4_T6_E12temp_storage+32];
	add.f32 	%f259, %f257, %f258;
	ld.shared.f32 	%f260, [_ZZN3cub18CUB_300001_SM_10006detail6reduce28DeviceReduceSingleTileKernelINS2_10policy_hubIfjN4cuda3std3__44plusIfEEE10Policy1000EPfSC_iS9_ffNS7_10__identityEEEvT0_T1_T2_T3_T4_T6_E12temp_storage+36];
	add.f32 	%f261, %f259, %f260;
	ld.shared.f32 	%f262, [_ZZN3cub18CUB_300001_SM_10006detail6reduce28DeviceReduceSingleTileKernelINS2_10policy_hubIfjN4cuda3std3__44plusIfEEE10Policy1000EPfSC_iS9_ffNS7_10__identityEEEvT0_T1_T2_T3_T4_T6_E12temp_storage+40];
	add.f32 	%f263, %f261, %f262;
	ld.shared.f32 	%f264, [_ZZN3cub18CUB_300001_SM_10006detail6reduce28DeviceReduceSingleTileKernelINS2_10policy_hubIfjN4cuda3std3__44plusIfEEE10Policy1000EPfSC_iS9_ffNS7_10__identityEEEvT0_T1_T2_T3_T4_T6_E12temp_storage+44];
	add.f32 	%f265, %f263, %f264;
	ld.shared.f32 	%f266, [_ZZN3cub18CUB_300001_SM_10006detail6reduce28DeviceReduceSingleTileKernelINS2_10policy_hubIfjN4cuda3std3__44plusIfEEE10Policy1000EPfSC_iS9_ffNS7_10__identityEEEvT0_T1_T2_T3_T4_T6_E12temp_storage+48];
	add.f32 	%f267, %f265, %f266;
	ld.shared.f32 	%f268, [_ZZN3cub18CUB_300001_SM_10006detail6reduce28DeviceReduceSingleTileKernelINS2_10policy_hubIfjN4cuda3std3__44plusIfEEE10Policy1000EPfSC_iS9_ffNS7_10__identityEEEvT0_T1_T2_T3_T4_T6_E12temp_storage+52];
	add.f32 	%f269, %f267, %f268;
	ld.shared.f32 	%f270, [_ZZN3cub18CUB_300001_SM_10006detail6reduce28DeviceReduceSingleTileKernelINS2_10policy_hubIfjN4cuda3std3__44plusIfEEE10Policy1000EPfSC_iS9_ffNS7_10__identityEEEvT0_T1_T2_T3_T4_T6_E12temp_storage+56];
	add.f32 	%f271, %f269, %f270;
	ld.shared.f32 	%f272, [_ZZN3cub18CUB_300001_SM_10006detail6reduce28DeviceReduceSingleTileKernelINS2_10policy_hubIfjN4cuda3std3__44plusIfEEE10Policy1000EPfSC_iS9_ffNS7_10__identityEEEvT0_T1_T2_T3_T4_T6_E12temp_storage+60];
	add.f32 	%f273, %f271, %f272;
	ld.shared.f32 	%f274, [_ZZN3cub18CUB_300001_SM_10006detail6reduce28DeviceReduceSingleTileKernelINS2_10policy_hubIfjN4cuda3std3__44plusIfEEE10Policy1000EPfSC_iS9_ffNS7_10__identityEEEvT0_T1_T2_T3_T4_T6_E12temp_storage+64];
	add.f32 	%f275, %f273, %f274;
	ld.shared.f32 	%f276, [_ZZN3cub18CUB_300001_SM_10006detail6reduce28DeviceReduceSingleTileKernelINS2_10policy_hubIfjN4cuda3std3__44plusIfEEE10Policy1000EPfSC_iS9_ffNS7_10__identityEEEvT0_T1_T2_T3_T4_T6_E12temp_storage+68];
	add.f32 	%f277, %f275, %f276;
	ld.shared.f32 	%f278, [_ZZN3cub18CUB_300001_SM_10006detail6reduce28DeviceReduceSingleTileKernelINS2_10policy_hubIfjN4cuda3std3__44plusIfEEE10Policy1000EPfSC_iS9_ffNS7_10__identityEEEvT0_T1_T2_T3_T4_T6_E12temp_storage+72];
	add.f32 	%f279, %f277, %f278;
	ld.shared.f32 	%f280, [_ZZN3cub18CUB_300001_SM_10006detail6reduce28DeviceReduceSingleTileKernelINS2_10policy_hubIfjN4cuda3std3__44plusIfEEE10Policy1000EPfSC_iS9_ffNS7_10__identityEEEvT0_T1_T2_T3_T4_T6_E12temp_storage+76];
	add.f32 	%f530, %f279, %f280;
	bra.uni 	$L__BB9_72;
$L__BB9_52:
	// begin inline asm
	mov.u32 %r155, %laneid;
	// end inline asm
	and.b32  	%r181, %r34, 992;
	add.s32 	%r182, %r181, 32;
	setp.gt.s32 	%p27, %r182, %r67;
	not.b32 	%r183, %r181;
	add.s32 	%r184, %r67, %r183;
	selp.b32 	%r179, %r184, 31, %p27;
	mov.b32 	%r157, %f522;
	mov.b32 	%r158, 1;
	mov.b32 	%r180, -1;
	// begin inline asm
	shfl.sync.down.b32 %r156, %r157, %r158, %r179, %r180;
	// end inline asm
	setp.lt.s32 	%p28, %r155, %r179;
	mov.b32 	%f181, %r156;
	add.f32 	%f182, %f522, %f181;
	selp.f32 	%f183, %f182, %f522, %p28;
	mov.b32 	%r162, %f183;
	mov.b32 	%r163, 2;
	// begin inline asm
	shfl.sync.down.b32 %r161, %r162, %r163, %r179, %r180;
	// end inline asm
	add.s32 	%r185, %r155, 2;
	setp.gt.s32 	%p29, %r185, %r179;
	mov.b32 	%f184, %r161;
	add.f32 	%f185, %f183, %f184;
	selp.f32 	%f186, %f183, %f185, %p29;
	mov.b32 	%r167, %f186;
	mov.b32 	%r168, 4;
	// begin inline asm
	shfl.sync.down.b32 %r166, %r167, %r168, %r179, %r180;
	// end inline asm
	add.s32 	%r186, %r155, 4;
	setp.gt.s32 	%p30, %r186, %r179;
	mov.b32 	%f187, %r166;
	add.f32 	%f188, %f186, %f187;
	selp.f32 	%f189, %f186, %f188, %p30;
	mov.b32 	%r172, %f189;
	mov.b32 	%r173, 8;
	// begin inline asm
	shfl.sync.down.b32 %r171, %r172, %r173, %r179, %r180;
	// end inline asm
	add.s32 	%r187, %r155, 8;
	setp.gt.s32 	%p31, %r187, %r179;
	mov.b32 	%f190, %r171;
	add.f32 	%f191, %f189, %f190;
	selp.f32 	%f192, %f189, %f191, %p31;
	mov.b32 	%r177, %f192;
	mov.b32 	%r178, 16;
	// begin inline asm
	shfl.sync.down.b32 %r176, %r177, %r178, %r179, %r180;
	// end inline asm
	add.s32 	%r188, %r155, 16;
	setp.gt.s32 	%p32, %r188, %r179;
	mov.b32 	%f193, %r176;
	add.f32 	%f194, %f192, %f193;
	selp.f32 	%f530, %f192, %f194, %p32;
	setp.ne.s32 	%p33, %r155, 0;
	@%p33 bra 	$L__BB9_54;
	shr.u32 	%r189, %r34, 3;
	and.b32  	%r190, %r189, 124;
	mov.u32 	%r191, _ZZN3cub18CUB_300001_SM_10006detail6reduce28DeviceReduceSingleTileKernelINS2_10policy_hubIfjN4cuda3std3__44plusIfEEE10Policy1000EPfSC_iS9_ffNS7_10__identityEEEvT0_T1_T2_T3_T4_T6_E12temp_storage;
	add.s32 	%r192, %r191, %r190;
	st.shared.f32 	[%r192+16], %f530;
$L__BB9_54:
	bar.sync 	0;
	setp.ne.s32 	%p34, %r34, 0;
	@%p34 bra 	$L__BB9_72;
	setp.gt.s32 	%p35, %r67, 32;
	ld.shared.f32 	%f195, [_ZZN3cub18CUB_300001_SM_10006detail6reduce28DeviceReduceSingleTileKernelINS2_10policy_hubIfjN4cuda3std3__44plusIfEEE10Policy1000EPfSC_iS9_ffNS7_10__identityEEEvT0_T1_T2_T3_T4_T6_E12temp_storage+20];
	add.f32 	%f196, %f530, %f195;
	selp.f32 	%f197, %f196, %f530, %p35;
	setp.gt.s32 	%p36, %r67, 64;
	ld.shared.f32 	%f198, [_ZZN3cub18CUB_300001_SM_10006detail6reduce28DeviceReduceSingleTileKernelINS2_10policy_hubIfjN4cuda3std3__44plusIfEEE10Policy1000EPfSC_iS9_ffNS7_10__identityEEEvT0_T1_T2_T3_T4_T6_E12temp_storage+24];
	add.f32 	%f199, %f198, %f197;
	selp.f32 	%f200, %f199, %f197, %p36;
	setp.gt.s32 	%p37, %r67, 96;
	ld.shared.f32 	%f201, [_ZZN3cub18CUB_300001_SM_10006detail6reduce28DeviceReduceSingleTileKernelINS2_10policy_hubIfjN4cuda3std3__44plusIfEEE10Policy1000EPfSC_iS9_ffNS7_10__identityEEEvT0_T1_T2_T3_T4_T6_E12temp_storage+28];
	add.f32 	%f202, %f201, %f200;
	selp.f32 	%f203, %f202, %f200, %p37;
	setp.gt.s32 	%p38, %r67, 128;
	ld.shared.f32 	%f204, [_ZZN3cub18CUB_300001_SM_10006detail6reduce28DeviceReduceSingleTileKernelINS2_10policy_hubIfjN4cuda3std3__44plusIfEEE10Policy1000EPfSC_iS9_ffNS7_10__identityEEEvT0_T1_T2_T3_T4_T6_E12temp_storage+32];
	add.f32 	%f205, %f204, %f203;
	selp.f32 	%f206, %f205, %f203, %p38;
	setp.gt.s32 	%p39, %r67, 160;
	ld.shared.f32 	%f207, [_ZZN3cub18CUB_300001_SM_10006detail6reduce28DeviceReduceSingleTileKernelINS2_10policy_hubIfjN4cuda3std3__44plusIfEEE10Policy1000EPfSC_iS9_ffNS7_10__identityEEEvT0_T1_T2_T3_T4_T6_E12temp_storage+36];
	add.f32 	%f208, %f207, %f206;
	selp.f32 	%f209, %f208, %f206, %p39;
	setp.gt.s32 	%p40, %r67, 192;
	ld.shared.f32 	%f210, [_ZZN3cub18CUB_300001_SM_10006detail6reduce28DeviceReduceSingleTileKernelINS2_10policy_hubIfjN4cuda3std3__44plusIfEEE10Policy1000EPfSC_iS9_ffNS7_10__identityEEEvT0_T1_T2_T3_T4_T6_E12temp_storage+40];
	add.f32 	%f211, %f210, %f209;
	selp.f32 	%f212, %f211, %f209, %p40;
	setp.gt.s32 	%p41, %r67, 224;
	ld.shared.f32 	%f213, [_ZZN3cub18CUB_300001_SM_10006detail6reduce28DeviceReduceSingleTileKernelINS2_10policy_hubIfjN4cuda3std3__44plusIfEEE10Policy1000EPfSC_iS9_ffNS7_10__identityEEEvT0_T1_T2_T3_T4_T6_E12temp_storage+44];
	add.f32 	%f214, %f213, %f212;
	selp.f32 	%f215, %f214, %f212, %p41;
	setp.gt.s32 	%p42, %r67, 256;
	ld.shared.f32 	%f216, [_ZZN3cub18CUB_300001_SM_10006detail6reduce28DeviceReduceSingleTileKernelINS2_10policy_hubIfjN4cuda3std3__44plusIfEEE10Policy1000EPfSC_iS9_ffNS7_10__identityEEEvT0_T1_T2_T3_T4_T6_E12temp_storage+48];
	add.f32 	%f217, %f216, %f215;
	selp.f32 	%f218, %f217, %f215, %p42;
	setp.gt.s32 	%p43, %r67, 288;
	ld.shared.f32 	%f219, [_ZZN3cub18CUB_300001_SM_10006detail6reduce28DeviceReduceSingleTileKernelINS2_10policy_hubIfjN4cuda3std3__44plusIfEEE10Policy1000EPfSC_iS9_ffNS7_10__identityEEEvT0_T1_T2_T3_T4_T6_E12temp_storage+52];
	add.f32 	%f220, %f219, %f218;
	selp.f32 	%f221, %f220, %f218, %p43;
	setp.gt.s32 	%p44, %r67, 320;
	ld.shared.f32 	%f222, [_ZZN3cub18CUB_300001_SM_10006detail6reduce28DeviceReduceSingleTileKernelINS2_10policy_hubIfjN4cuda3std3__44plusIfEEE10Policy1000EPfSC_iS9_ffNS7_10__identityEEEvT0_T1_T2_T3_T4_T6_E12temp_storage+56];
	add.f32 	%f223, %f222, %f221;
	selp.f32 	%f224, %f223, %f221, %p44;
	setp.gt.s32 	%p45, %r67, 352;
	ld.shared.f32 	%f225, [_ZZN3cub18CUB_300001_SM_10006detail6reduce28DeviceReduceSingleTileKernelINS2_10policy_hubIfjN4cuda3std3__44plusIfEEE10Policy1000EPfSC_iS9_ffNS7_10__identityEEEvT0_T1_T2_T3_T4_T6_E12temp_storage+60];
	add.f32 	%f226, %f225, %f224;
	selp.f32 	%f227, %f226, %f224, %p45;
	setp.gt.s32 	%p46, %r67, 384;
	ld.shared.f32 	%f228, [_ZZN3cub18CUB_300001_SM_10006detail6reduce28DeviceReduceSingleTileKernelINS2_10policy_hubIfjN4cuda3std3__44plusIfEEE10Policy1000EPfSC_iS9_ffNS7_10__identityEEEvT0_T1_T2_T3_T4_T6_E12temp_storage+64];
	add.f32 	%f229, %f228, %f227;
	selp.f32 	%f230, %f229, %f227, %p46;
	setp.gt.s32 	%p47, %r67, 416;
	ld.shared.f32 	%f231, [_ZZN3cub18CUB_300001_SM_10006detail6reduce28DeviceReduceSingleTileKernelINS2_10policy_hubIfjN4cuda3std3__44plusIfEEE10Policy1000EPfSC_iS9_ffNS7_10__identityEEEvT0_T1_T2_T3_T4_T6_E12temp_storage+68];
	add.f32 	%f232, %f231, %f230;
	selp.f32 	%f233, %f232, %f230, %p47;
	setp.gt.s32 	%p48, %r67, 448;
	ld.shared.f32 	%f234, [_ZZN3cub18CUB_300001_SM_10006detail6reduce28DeviceReduceSingleTileKernelINS2_10policy_hubIfjN4cuda3std3__44plusIfEEE10Policy1000EPfSC_iS9_ffNS7_10__identityEEEvT0_T1_T2_T3_T4_T6_E12temp_storage+72];
	add.f32 	%f235, %f234, %f233;
	selp.f32 	%f236, %f235, %f233, %p48;
	setp.gt.s32 	%p49, %r67, 480;
	ld.shared.f32 	%f237, [_ZZN3cub18CUB_300001_SM_10006detail6reduce28DeviceReduceSingleTileKernelINS2_10policy_hubIfjN4cuda3std3__44plusIfEEE10Policy1000EPfSC_iS9_ffNS7_10__identityEEEvT0_T1_T2_T3_T4_T6_E12temp_storage+76];
	add.f32 	%f238, %f237, %f236;
	selp.f32 	%f530, %f238, %f236, %p49;
	bra.uni 	$L__BB9_72;
$L__BB9_56:
	mov.u32 	%r46, %tid.x;
	mul.wide.u32 	%rd35, %r46, 4;
	add.s64 	%rd19, %rd16, %rd35;
	// begin inline asm
	ld.global.nc.u32 %r68, [%rd19];
	// end inline asm
	mov.b32 	%f59, %r68;
	add.s64 	%rd20, %rd19, 2048;
	// begin inline asm
	ld.global.nc.u32 %r69, [%rd20];
	// end inline asm
	mov.b32 	%f60, %r69;
	add.s64 	%rd21, %rd19, 4096;
	// begin inline asm
	ld.global.nc.u32 %r70, [%rd21];
	// end inline asm
	mov.b32 	%f61, %r70;
	add.s64 	%rd22, %rd19, 6144;
	// begin inline asm
	ld.global.nc.u32 %r71, [%rd22];
	// end inline asm
	mov.b32 	%f62, %r71;
	add.s64 	%rd23, %rd19, 8192;
	// begin inline asm
	ld.global.nc.u32 %r72, [%rd23];
	// end inline asm
	mov.b32 	%f63, %r72;
	add.s64 	%rd24, %rd19, 10240;
	// begin inline asm
	ld.global.nc.u32 %r73, [%rd24];
	// end inline asm
	mov.b32 	%f64, %r73;
	add.s64 	%rd25, %rd19, 12288;
	// begin inline asm
	ld.global.nc.u32 %r74, [%rd25];
	// end inline asm
	mov.b32 	%f65, %r74;
	add.s64 	%rd26, %rd19, 14336;
	// begin inline asm
	ld.global.nc.u32 %r75, [%rd26];
	// end inline asm
	mov.b32 	%f66, %r75;
	add.s64 	%rd27, %rd19, 16384;
	// begin inline asm
	ld.global.nc.u32 %r76, [%rd27];
	// end inline asm
	mov.b32 	%f67, %r76;
	add.s64 	%rd28, %rd19, 18432;
	// begin inline asm
	ld.global.nc.u32 %r77, [%rd28];
	// end inline asm
	mov.b32 	%f68, %r77;
	add.s64 	%rd29, %rd19, 20480;
	// begin inline asm
	ld.global.nc.u32 %r78, [%rd29];
	// end inline asm
	mov.b32 	%f69, %r78;
	add.s64 	%rd30, %rd19, 22528;
	// begin inline asm
	ld.global.nc.u32 %r79, [%rd30];
	// end inline asm
	mov.b32 	%f70, %r79;
	add.s64 	%rd31, %rd19, 24576;
	// begin inline asm
	ld.global.nc.u32 %r80, [%rd31];
	// end inline asm
	mov.b32 	%f71, %r80;
	add.s64 	%rd32, %rd19, 26624;
	// begin inline asm
	ld.global.nc.u32 %r81, [%rd32];
	// end inline asm
	mov.b32 	%f72, %r81;
	add.s64 	%rd33, %rd19, 28672;
	// begin inline asm
	ld.global.nc.u32 %r82, [%rd33];
	// end inline asm
	mov.b32 	%f73, %r82;
	add.s64 	%rd34, %rd19, 30720;
	// begin inline asm
	ld.global.nc.u32 %r83, [%rd34];
	// end inline asm
	mov.b32 	%f74, %r83;
	add.f32 	%f75, %f59, %f60;
	add.f32 	%f76, %f61, %f62;
	add.f32 	%f77, %f63, %f64;
	add.f32 	%f78, %f65, %f66;
	add.f32 	%f79, %f67, %f68;
	add.f32 	%f80, %f69, %f70;
	add.f32 	%f81, %f71, %f72;
	add.f32 	%f82, %f73, %f74;
	add.f32 	%f83, %f75, %f76;
	add.f32 	%f84, %f77, %f78;
	add.f32 	%f85, %f79, %f80;
	add.f32 	%f86, %f81, %f82;
	add.f32 	%f87, %f83, %f84;
	add.f32 	%f88, %f85, %f86;
	add.f32 	%f529, %f87, %f88;
	setp.lt.u32 	%p4, %r67, 16384;
	mov.b32 	%r400, 8192;
	@%p4 bra 	$L__BB9_60;
	add.s32 	%r47, %r67, -8192;
	mov.b32 	%r400, 8192;
$L__BB9_58:
	mul.wide.s32 	%rd52, %r400, 4;
	add.s64 	%rd36, %rd19, %rd52;
	// begin inline asm
	ld.global.nc.u32 %r86, [%rd36];
	// end inline asm
	mov.b32 	%f89, %r86;
	add.s64 	%rd37, %rd36, 2048;
	// begin inline asm
	ld.global.nc.u32 %r87, [%rd37];
	// end inline asm
	mov.b32 	%f90, %r87;
	add.s64 	%rd38, %rd36, 4096;
	// begin inline asm
	ld.global.nc.u32 %r88, [%rd38];
	// end inline asm
	mov.b32 	%f91, %r88;
	add.s64 	%rd39, %rd36, 6144;
	// begin inline asm
	ld.global.nc.u32 %r89, [%rd39];
	// end inline asm
	mov.b32 	%f92, %r89;
	add.s64 	%rd40, %rd36, 8192;
	// begin inline asm
	ld.global.nc.u32 %r90, [%rd40];
	// end inline asm
	mov.b32 	%f93, %r90;
	add.s64 	%rd41, %rd36, 10240;
	// begin inline asm
	ld.global.nc.u32 %r91, [%rd41];
	// end inline asm
	mov.b32 	%f94, %r91;
	add.s64 	%rd42, %rd36, 12288;
	// begin inline asm
	ld.global.nc.u32 %r92, [%rd42];
	// end inline asm
	mov.b32 	%f95, %r92;
	add.s64 	%rd43, %rd36, 14336;
	// begin inline asm
	ld.global.nc.u32 %r93, [%rd43];
	// end inline asm
	mov.b32 	%f96, %r93;
	add.s64 	%rd44, %rd36, 16384;
	// begin inline asm
	ld.global.nc.u32 %r94, [%rd44];
	// end inline asm
	mov.b32 	%f97, %r94;
	add.s64 	%rd45, %rd36, 18432;
	// begin inline asm
	ld.global.nc.u32 %r95, [%rd45];
	// end inline asm
	mov.b32 	%f98, %r95;
	add.s64 	%rd46, %rd36, 20480;
	// begin inline asm
	ld.global.nc.u32 %r96, [%rd46];
	// end inline asm
	mov.b32 	%f99, %r96;
	add.s64 	%rd47, %rd36, 22528;
	// begin inline asm
	ld.global.nc.u32 %r97, [%rd47];
	// end inline asm
	mov.b32 	%f100, %r97;
	add.s64 	%rd48, %rd36, 24576;
	// begin inline asm
	ld.global.nc.u32 %r98, [%rd48];
	// end inline asm
	mov.b32 	%f101, %r98;
	add.s64 	%rd49, %rd36, 26624;
	// begin inline asm
	ld.global.nc.u32 %r99, [%rd49];
	// end inline asm
	mov.b32 	%f102, %r99;
	add.s64 	%rd50, %rd36, 28672;
	// begin inline asm
	ld.global.nc.u32 %r100, [%rd50];
	// end inline asm
	mov.b32 	%f103, %r100;
	add.s64 	%rd51, %rd36, 30720;
	// begin inline asm
	ld.global.nc.u32 %r101, [%rd51];
	// end inline asm
	mov.b32 	%f104, %r101;
	add.f32 	%f105, %f529, %f89;
	add.f32 	%f106, %f90, %f91;
	add.f32 	%f107, %f92, %f93;
	add.f32 	%f108, %f94, %f95;
	add.f32 	%f109, %f96, %f97;
	add.f32 	%f110, %f98, %f99;
	add.f32 	%f111, %f100, %f101;
	add.f32 	%f112, %f102, %f103;
	add.f32 	%f113, %f105, %f106;
	add.f32 	%f114, %f107, %f108;
	add.f32 	%f115, %f109, %f110;
	add.f32 	%f116, %f111, %f112;
	add.f32 	%f117, %f113, %f114;
	add.f32 	%f118, %f115, %f116;
	add.f32 	%f119, %f117, %f118;
	add.f32 	%f529, %f119, %f104;
	sub.s32 	%r102, %r67, %r400;
	setp.lt.s32 	%p5, %r102, 8192;
	@%p5 bra 	$L__BB9_68;
	add.s32 	%r400, %r400, 8192;
	setp.le.s32 	%p6, %r400, %r47;
	@%p6 bra 	$L__BB9_58;
$L__BB9_60:
	setp.le.s32 	%p7, %r67, %r400;
	@%p7 bra 	$L__BB9_68;
	sub.s32 	%r51, %r67, %r400;
	setp.ge.s32 	%p8, %r46, %r51;
	@%p8 bra 	$L__BB9_68;
	not.b32 	%r103, %r46;
	add.s32 	%r104, %r67, %r103;
	sub.s32 	%r52, %r104, %r400;
	and.b32  	%r105, %r52, 1536;
	setp.eq.s32 	%p9, %r105, 1536;
	mov.u32 	%r404, %r46;
	@%p9 bra 	$L__BB9_65;
	add.s32 	%r402, %r46, %r400;
	shr.u32 	%r106, %r52, 9;
	add.s32 	%r107, %r106, 1;
	and.b32  	%r108, %r107, 3;
	neg.s32 	%r401, %r108;
	mov.u32 	%r404, %r46;
$L__BB9_64:
	.pragma "nounroll";
	mul.wide.u32 	%rd54, %r402, 4;
	add.s64 	%rd53, %rd16, %rd54;
	// begin inline asm
	ld.global.nc.u32 %r109, [%rd53];
	// end inline asm
	mov.b32 	%f121, %r109;
	add.f32 	%f529, %f529, %f121;
	add.s32 	%r404, %r404, 512;
	add.s32 	%r402, %r402, 512;
	add.s32 	%r401, %r401, 1;
	setp.ne.s32 	%p10, %r401, 0;
	@%p10 bra 	$L__BB9_64;
$L__BB9_65:
	setp.lt.u32 	%p11, %r52, 1536;
	@%p11 bra 	$L__BB9_68;
	cvt.u64.u32 	%rd55, %r404;
	cvt.u64.u32 	%rd56, %r400;
	add.s64 	%rd57, %rd55, %rd56;
	shl.b64 	%rd58, %rd57, 2;
	add.s64 	%rd59, %rd58, %rd16;
	add.s64 	%rd132, %rd59, 4096;
	add.s32 	%r405, %r404, %r400;
$L__BB9_67:
	mul.wide.u32 	%rd64, %r405, 4;
	add.s64 	%rd60, %rd16, %rd64;
	// begin inline asm
	ld.global.nc.u32 %r110, [%rd60];
	// end inline asm
	mov.b32 	%f122, %r110;
	add.f32 	%f123, %f529, %f122;
	add.s64 	%rd61, %rd132, -2048;
	// begin inline asm
	ld.global.nc.u32 %r111, [%rd61];
	// end inline asm
	mov.b32 	%f124, %r111;
	add.f32 	%f125, %f123, %f124;
	// begin inline asm
	ld.global.nc.u32 %r112, [%rd132];
	// end inline asm
	mov.b32 	%f126, %r112;
	add.f32 	%f127, %f125, %f126;
	add.s64 	%rd63, %rd132, 2048;
	// begin inline asm
	ld.global.nc.u32 %r113, [%rd63];
	// end inline asm
	mov.b32 	%f128, %r113;
	add.f32 	%f529, %f127, %f128;
	add.s32 	%r404, %r404, 2048;
	add.s64 	%rd132, %rd132, 8192;
	add.s32 	%r405, %r405, 2048;
	setp.lt.s32 	%p12, %r404, %r51;
	@%p12 bra 	$L__BB9_67;
$L__BB9_68:
	// begin inline asm
	mov.u32 %r114, %laneid;
	// end inline asm
	mov.b32 	%r116, %f529;
	mov.b32 	%r117, 1;
	mov.b32 	%r138, 31;
	mov.b32 	%r139, -1;
	// begin inline asm
	shfl.sync.down.b32 %r115, %r116, %r117, %r138, %r139;
	// end inline asm
	setp.gt.s32 	%p13, %r114, 30;
	mov.b32 	%f129, %r115;
	add.f32 	%f130, %f529, %f129;
	selp.f32 	%f131, %f529, %f130, %p13;
	mov.b32 	%r121, %f131;
	mov.b32 	%r122, 2;
	// begin inline asm
	shfl.sync.down.b32 %r120, %r121, %r122, %r138, %r139;
	// end inline asm
	setp.gt.s32 	%p14, %r114, 29;
	mov.b32 	%f132, %r120;
	add.f32 	%f133, %f131, %f132;
	selp.f32 	%f134, %f131, %f133, %p14;
	mov.b32 	%r126, %f134;
	mov.b32 	%r127, 4;
	// begin inline asm
	shfl.sync.down.b32 %r125, %r126, %r127, %r138, %r139;
	// end inline asm
	setp.gt.s32 	%p15, %r114, 27;
	mov.b32 	%f135, %r125;
	add.f32 	%f136, %f134, %f135;
	selp.f32 	%f137, %f134, %f136, %p15;
	mov.b32 	%r131, %f137;
	mov.b32 	%r132, 8;
	// begin inline asm
	shfl.sync.down.b32 %r130, %r131, %r132, %r138, %r139;
	// end inline asm
	setp.gt.s32 	%p16, %r114, 23;
	mov.b32 	%f138, %r130;
	add.f32 	%f139, %f137, %f138;
	selp.f32 	%f140, %f137, %f139, %p16;
	mov.b32 	%r136, %f140;
	mov.b32 	%r137, 16;
	// begin inline asm
	shfl.sync.down.b32 %r135, %r136, %r137, %r138, %r139;
	// end inline asm
	setp.gt.s32 	%p17, %r114, 15;
	mov.b32 	%f141, %r135;
	add.f32 	%f54, %f140, %f141;
	selp.f32 	%f530, %f140, %f54, %p17;
	setp.ne.s32 	%p18, %r114, 0;
	@%p18 bra 	$L__BB9_70;
	shr.u32 	%r140, %r46, 3;
	and.b32  	%r141, %r140, 124;
	mov.u32 	%r142, _ZZN3cub18CUB_300001_SM_10006detail6reduce28DeviceReduceSingleTileKernelINS2_10policy_hubIfjN4cuda3std3__44plusIfEEE10Policy1000EPfSC_iS9_ffNS7_10__identityEEEvT0_T1_T2_T3_T4_T6_E12temp_storage;
	add.s32 	%r143, %r142, %r141;
	st.shared.f32 	[%r143+16], %f54;
$L__BB9_70:
	bar.sync 	0;
	setp.ne.s32 	%p19, %r46, 0;
	@%p19 bra 	$L__BB9_72;
	ld.shared.f32 	%f142, [_ZZN3cub18CUB_300001_SM_10006detail6reduce28DeviceReduceSingleTileKernelINS2_10policy_hubIfjN4cuda3std3__44plusIfEEE10Policy1000EPfSC_iS9_ffNS7_10__identityEEEvT0_T1_T2_T3_T4_T6_E12temp_storage+20];
	add.f32 	%f143, %f530, %f142;
	ld.shared.f32 	%f144, [_ZZN3cub18CUB_300001_SM_10006detail6reduce28DeviceReduceSingleTileKernelINS2_10policy_hubIfjN4cuda3std3__44plusIfEEE10Policy1000EPfSC_iS9_ffNS7_10__identityEEEvT0_T1_T2_T3_T4_T6_E12temp_storage+24];
	add.f32 	%f145, %f143, %f144;
	ld.shared.f32 	%f146, [_ZZN3cub18CUB_300001_SM_10006detail6reduce28DeviceReduceSingleTileKernelINS2_10policy_hubIfjN4cuda3std3__44plusIfEEE10Policy1000EPfSC_iS9_ffNS7_10__identityEEEvT0_T1_T2_T3_T4_T6_E12temp_storage+28];
	add.f32 	%f147, %f145, %f146;
	ld.shared.f32 	%f148, [_ZZN3cub18CUB_300001_SM_10006detail6reduce28DeviceReduceSingleTileKernelINS2_10policy_hubIfjN4cuda3std3__44plusIfEEE10Policy1000EPfSC_iS9_ffNS7_10__identityEEEvT0_T1_T2_T3_T4_T6_E12temp_storage+32];
	add.f32 	%f149, %f147, %f148;
	ld.shared.f32 	%f150, [_ZZN3cub18CUB_300001_SM_10006detail6reduce28DeviceReduceSingleTileKernelINS2_10policy_hubIfjN4cuda3std3__44plusIfEEE10Policy1000EPfSC_iS9_ffNS7_10__identityEEEvT0_T1_T2_T3_T4_T6_E12temp_storage+36];
	add.f32 	%f151, %f149, %f150;
	ld.shared.f32 	%f152, [_ZZN3cub18CUB_300001_SM_10006detail6reduce28DeviceReduceSingleTileKernelINS2_10policy_hubIfjN4cuda3std3__44plusIfEEE10Policy1000EPfSC_iS9_ffNS7_10__identityEEEvT0_T1_T2_T3_T4_T6_E12temp_storage+40];
	add.f32 	%f153, %f151, %f152;
	ld.shared.f32 	%f154, [_ZZN3cub18CUB_300001_SM_10006detail6reduce28DeviceReduceSingleTileKernelINS2_10policy_hubIfjN4cuda3std3__44plusIfEEE10Policy1000EPfSC_iS9_ffNS7_10__identityEEEvT0_T1_T2_T3_T4_T6_E12temp_storage+44];
	add.f32 	%f155, %f153, %f154;
	ld.shared.f32 	%f156, [_ZZN3cub18CUB_300001_SM_10006detail6reduce28DeviceReduceSingleTileKernelINS2_10policy_hubIfjN4cuda3std3__44plusIfEEE10Policy1000EPfSC_iS9_ffNS7_10__identityEEEvT0_T1_T2_T3_T4_T6_E12temp_storage+48];
	add.f32 	%f157, %f155, %f156;
	ld.shared.f32 	%f158, [_ZZN3cub18CUB_300001_SM_10006detail6reduce28DeviceReduceSingleTileKernelINS2_10policy_hubIfjN4cuda3std3__44plusIfEEE10Policy1000EPfSC_iS9_ffNS7_10__identityEEEvT0_T1_T2_T3_T4_T6_E12temp_storage+52];
	add.f32 	%f159, %f157, %f158;
	ld.shared.f32 	%f160, [_ZZN3cub18CUB_300001_SM_10006detail6reduce28DeviceReduceSingleTileKernelINS2_10policy_hubIfjN4cuda3std3__44plusIfEEE10Policy1000EPfSC_iS9_ffNS7_10__identityEEEvT0_T1_T2_T3_T4_T6_E12temp_storage+56];
	add.f32 	%f161, %f159, %f160;
	ld.shared.f32 	%f162, [_ZZN3cub18CUB_300001_SM_10006detail6reduce28DeviceReduceSingleTileKernelINS2_10policy_hubIfjN4cuda3std3__44plusIfEEE10Policy1000EPfSC_iS9_ffNS7_10__identityEEEvT0_T1_T2_T3_T4_T6_E12temp_storage+60];
	add.f32 	%f163, %f161, %f162;
	ld.shared.f32 	%f164, [_ZZN3cub18CUB_300001_SM_10006detail6reduce28DeviceReduceSingleTileKernelINS2_10policy_hubIfjN4cuda3std3__44plusIfEEE10Policy1000EPfSC_iS9_ffNS7_10__identityEEEvT0_T1_T2_T3_T4_T6_E12temp_storage+64];
	add.f32 	%f165, %f163, %f164;
	ld.shared.f32 	%f166, [_ZZN3cub18CUB_300001_SM_10006detail6reduce28DeviceReduceSingleTileKernelINS2_10policy_hubIfjN4cuda3std3__44plusIfEEE10Policy1000EPfSC_iS9_ffNS7_10__identityEEEvT0_T1_T2_T3_T4_T6_E12temp_storage+68];
	add.f32 	%f167, %f165, %f166;
	ld.shared.f32 	%f168, [_ZZN3cub18CUB_300001_SM_10006detail6reduce28DeviceReduceSingleTileKernelINS2_10policy_hubIfjN4cuda3std3__44plusIfEEE10Policy1000EPfSC_iS9_ffNS7_10__identityEEEvT0_T1_T2_T3_T4_T6_E12temp_storage+72];
	add.f32 	%f169, %f167, %f168;
	ld.shared.f32 	%f170, [_ZZN3cub18CUB_300001_SM_10006detail6reduce28DeviceReduceSingleTileKernelINS2_10policy_hubIfjN4cuda3std3__44plusIfEEE10Policy1000EPfSC_iS9_ffNS7_10__identityEEEvT0_T1_T2_T3_T4_T6_E12temp_storage+76];
	add.f32 	%f530, %f169, %f170;
$L__BB9_72:
	mov.u32 	%r379, %tid.x;
	setp.ne.s32 	%p111, %r379, 0;
	@%p111 bra 	$L__BB9_74;
	add.f32 	%f503, %f58, %f530;
	st.global.f32 	[%rd1], %f503;
$L__BB9_74:
	ret;

}
	// .globl	_ZN3cub18CUB_300001_SM_10006detail6reduce28DeviceReduceSingleTileKernelINS2_10policy_hubIfyN4cuda3std3__44plusIfEEE10Policy1000EN6thrust24THRUST_300001_SM_1000_NS6detail15normal_iteratorINSD_10device_ptrIfEEEEPfyS9_ff6squareIfEEEvT0_T1_T2_T3_T4_T6_
.visible .entry _ZN3cub18CUB_300001_SM_10006detail6reduce28DeviceReduceSingleTileKernelINS2_10policy_hubIfyN4cuda3std3__44plusIfEEE10Policy1000EN6thrust24THRUST_300001_SM_1000_NS6detail15normal_iteratorINSD_10device_ptrIfEEEEPfyS9_ff6squareIfEEEvT0_T1_T2_T3_T4_T6_(
	.param .align 8 .b8 _ZN3cub18CUB_300001_SM_10006detail6reduce28DeviceReduceSingleTileKernelINS2_10policy_hubIfyN4cuda3std3__44plusIfEEE10Policy1000EN6thrust24THRUST_300001_SM_1000_NS6detail15normal_iteratorINSD_10device_ptrIfEEEEPfyS9_ff6squareIfEEEvT0_T1_T2_T3_T4_T6__param_0[8],
	.param .u64 .ptr .align 1 _ZN3cub18CUB_300001_SM_10006detail6reduce28DeviceReduceSingleTileKernelINS2_10policy_hubIfyN4cuda3std3__44plusIfEEE10Policy1000EN6thrust24THRUST_300001_SM_1000_NS6detail15normal_iteratorINSD_10device_ptrIfEEEEPfyS9_ff6squareIfEEEvT0_T1_T2_T3_T4_T6__param_1,
	.param .u64 _ZN3cub18CUB_300001_SM_10006detail6reduce28DeviceReduceSingleTileKernelINS2_10policy_hubIfyN4cuda3std3__44plusIfEEE10Policy1000EN6thrust24THRUST_300001_SM_1000_NS6detail15normal_iteratorINSD_10device_ptrIfEEEEPfyS9_ff6squareIfEEEvT0_T1_T2_T3_T4_T6__param_2,
	.param .align 1 .b8 _ZN3cub18CUB_300001_SM_10006detail6reduce28DeviceReduceSingleTileKernelINS2_10policy_hubIfyN4cuda3std3__44plusIfEEE10Policy1000EN6thrust24THRUST_300001_SM_1000_NS6detail15normal_iteratorINSD_10device_ptrIfEEEEPfyS9_ff6squareIfEEEvT0_T1_T2_T3_T4_T6__param_3[1],
	.param .f32 _ZN3cub18CUB_300001_SM_10006detail6reduce28DeviceReduceSingleTileKernelINS2_10policy_hubIfyN4cuda3std3__44plusIfEEE10Policy1000EN6thrust24THRUST_300001_SM_1000_NS6detail15normal_iteratorINSD_10device_ptrIfEEEEPfyS9_ff6squareIfEEEvT0_T1_T2_T3_T4_T6__param_4,
	.param .align 1 .b8 _ZN3cub18CUB_300001_SM_10006detail6reduce28DeviceReduceSingleTileKernelINS2_10policy_hubIfyN4cuda3std3__44plusIfEEE10Policy1000EN6thrust24THRUST_300001_SM_1000_NS6detail15normal_iteratorINSD_10device_ptrIfEEEEPfyS9_ff6squareIfEEEvT0_T1_T2_T3_T4_T6__param_5[1]
)
.maxntid 256
.minnctapersm 1
{
	.reg .pred 	%p<59>;
	.reg .b32 	%r<171>;
	.reg .b32 	%f<344>;
	.reg .b64 	%rd<56>;
	// demoted variable
	.shared .align 4 .b8 _ZZN3cub18CUB_300001_SM_10006detail6reduce28DeviceReduceSingleTileKernelINS2_10policy_hubIfyN4cuda3std3__44plusIfEEE10Policy1000EN6thrust24THRUST_300001_SM_1000_NS6detail15normal_iteratorINSD_10device_ptrIfEEEEPfyS9_ff6squareIfEEEvT0_T1_T2_T3_T4_T6_E12temp_storage[44];
	ld.param.u64 	%rd18, [_ZN3cub18CUB_300001_SM_10006detail6reduce28DeviceReduceSingleTileKernelINS2_10policy_hubIfyN4cuda3std3__44plusIfEEE10Policy1000EN6thrust24THRUST_300001_SM_1000_NS6detail15normal_iteratorINSD_10device_ptrIfEEEEPfyS9_ff6squareIfEEEvT0_T1_T2_T3_T4_T6__param_0];
	ld.param.u64 	%rd20, [_ZN3cub18CUB_300001_SM_10006detail6reduce28DeviceReduceSingleTileKernelINS2_10policy_hubIfyN4cuda3std3__44plusIfEEE10Policy1000EN6thrust24THRUST_300001_SM_1000_NS6detail15normal_iteratorINSD_10device_ptrIfEEEEPfyS9_ff6squareIfEEEvT0_T1_T2_T3_T4_T6__param_1];
	ld.param.u64 	%rd19, [_ZN3cub18CUB_300001_SM_10006detail6reduce28DeviceReduceSingleTileKernelINS2_10policy_hubIfyN4cuda3std3__44plusIfEEE10Policy1000EN6thrust24THRUST_300001_SM_1000_NS6detail15normal_iteratorINSD_10device_ptrIfEEEEPfyS9_ff6squareIfEEEvT0_T1_T2_T3_T4_T6__param_2];
	ld.param.f32 	%f42, [_ZN3cub18CUB_300001_SM_10006detail6reduce28DeviceReduceSingleTileKernelINS2_10policy_hubIfyN4cuda3std3__44plusIfEEE10Policy1000EN6thrust24THRUST_300001_SM_1000_NS6detail15normal_iteratorINSD_10device_ptrIfEEEEPfyS9_ff6squareIfEEEvT0_T1_T2_T3_T4_T6__param_4];
	cvta.to.global.u64 	%rd1, %rd20;
	setp.ne.s64 	%p1, %rd19, 0;
	@%p1 bra 	$L__BB10_3;
	mov.u32 	%r156, %tid.x;
	setp.ne.s32 	%p58, %r156, 0;
	@%p58 bra 	$L__BB10_51;
	st.global.f32 	[%rd1], %f42;
	bra.uni 	$L__BB10_51;
$L__BB10_3:
	cvta.to.global.u64 	%rd2, %rd18;
	setp.gt.u64 	%p2, %rd19, 4095;
	@%p2 bra 	$L__BB10_28;
	cvt.u32.u64 	%r1, %rd19;
	mov.u32 	%r2, %tid.x;
	setp.ge.u32 	%p24, %r2, %r1;
	mov.f32 	%f331, 0f00000000;
	mov.u32 	%r160, %r2;
	@%p24 bra 	$L__BB10_6;
	mul.wide.u32 	%rd41, %r2, 4;
	add.s64 	%rd42, %rd2, %rd41;
	ld.global.f32 	%f203, [%rd42];
	mul.f32 	%f331, %f203, %f203;
	add.s32 	%r160, %r2, 256;
$L__BB10_6:
	setp.ge.u32 	%p25, %r160, %r1;
	@%p25 bra 	$L__BB10_19;
	not.b32 	%r83, %r160;
	add.s32 	%r84, %r83, %r1;
	shr.u32 	%r85, %r84, 8;
	add.s32 	%r5, %r85, 1;
	and.b32  	%r6, %r5, 15;
	setp.lt.u32 	%p26, %r84, 3840;
	@%p26 bra 	$L__BB10_10;
	and.b32  	%r86, %r5, 33554416;
	neg.s32 	%r158, %r86;
	mul.wide.u32 	%rd43, %r160, 4;
	add.s64 	%rd44, %rd43, %rd2;
	add.s64 	%rd51, %rd44, 8192;
$L__BB10_9:
	.pragma "nounroll";
	ld.global.f32 	%f205, [%rd51+-8192];
	fma.rn.f32 	%f206, %f205, %f205, %f331;
	ld.global.f32 	%f207, [%rd51+-7168];
	fma.rn.f32 	%f208, %f207, %f207, %f206;
	ld.global.f32 	%f209, [%rd51+-6144];
	fma.rn.f32 	%f210, %f209, %f209, %f208;
	ld.global.f32 	%f211, [%rd51+-5120];
	fma.rn.f32 	%f212, %f211, %f211, %f210;
	ld.global.f32 	%f213, [%rd51+-4096];
	fma.rn.f32 	%f214, %f213, %f213, %f212;
	ld.global.f32 	%f215, [%rd51+-3072];
	fma.rn.f32 	%f216, %f215, %f215, %f214;
	ld.global.f32 	%f217, [%rd51+-2048];
	fma.rn.f32 	%f218, %f217, %f217, %f216;
	ld.global.f32 	%f219, [%rd51+-1024];
	fma.rn.f32 	%f220, %f219, %f219, %f218;
	ld.global.f32 	%f221, [%rd51];
	fma.rn.f32 	%f222, %f221, %f221, %f220;
	ld.global.f32 	%f223, [%rd51+1024];
	fma.rn.f32 	%f224, %f223, %f223, %f222;
	ld.global.f32 	%f225, [%rd51+2048];
	fma.rn.f32 	%f226, %f225, %f225, %f224;
	ld.global.f32 	%f227, [%rd51+3072];
	fma.rn.f32 	%f228, %f227, %f227, %f226;
	ld.global.f32 	%f229, [%rd51+4096];
	fma.rn.f32 	%f230, %f229, %f229, %f228;
	ld.global.f32 	%f231, [%rd51+5120];
	fma.rn.f32 	%f232, %f231, %f231, %f230;
	ld.global.f32 	%f233, [%rd51+6144];
	fma.rn.f32 	%f234, %f233, %f233, %f232;
	ld.global.f32 	%f235, [%rd51+7168];
	fma.rn.f32 	%f331, %f235, %f235, %f234;
	add.s32 	%r160, %r160, 4096;
	add.s32 	%r158, %r158, 16;
	add.s64 	%rd51, %rd51, 16384;
	setp.ne.s32 	%p27, %r158, 0;
	@%p27 bra 	$L__BB10_9;
$L__BB10_10:
	setp.eq.s32 	%p28, %r6, 0;
	@%p28 bra 	$L__BB10_19;
	and.b32  	%r13, %r5, 7;
	setp.lt.u32 	%p29, %r6, 8;
	@%p29 bra 	$L__BB10_13;
	mul.wide.s32 	%rd45, %r160, 4;
	add.s64 	%rd46, %rd2, %rd45;
	ld.global.f32 	%f237, [%rd46];
	fma.rn.f32 	%f238, %f237, %f237, %f331;
	ld.global.f32 	%f239, [%rd46+1024];
	fma.rn.f32 	%f240, %f239, %f239, %f238;
	ld.global.f32 	%f241, [%rd46+2048];
	fma.rn.f32 	%f242, %f241, %f241, %f240;
	ld.global.f32 	%f243, [%rd46+3072];
	fma.rn.f32 	%f244, %f243, %f243, %f242;
	ld.global.f32 	%f245, [%rd46+4096];
	fma.rn.f32 	%f246, %f245, %f245, %f244;
	ld.global.f32 	%f247, [%rd46+5120];
	fma.rn.f32 	%f248, %f247, %f247, %f246;
	ld.global.f32 	%f249, [%rd46+6144];
	fma.rn.f32 	%f250, %f249, %f249, %f248;
	ld.global.f32 	%f251, [%rd46+7168];
	fma.rn.f32 	%f331, %f251, %f251, %f250;
	add.s32 	%r160, %r160, 2048;
$L__BB10_13:
	setp.eq.s32 	%p30, %r13, 0;
	@%p30 bra 	$L__BB10_19;
	and.b32  	%r16, %r5, 3;
	setp.lt.u32 	%p31, %r13, 4;
	@%p31 bra 	$L__BB10_16;
	mul.wide.s32 	%rd47, %r160, 4;
	add.s64 	%rd48, %rd2, %rd47;
	ld.global.f32 	%f253, [%rd48];
	fma.rn.f32 	%f254, %f253, %f253, %f331;
	ld.global.f32 	%f255, [%rd48+1024];
	fma.rn.f32 	%f256, %f255, %f255, %f254;
	ld.global.f32 	%f257, [%rd48+2048];
	fma.rn.f32 	%f258, %f257, %f257, %f256;
	ld.global.f32 	%f259, [%rd48+3072];
	fma.rn.f32 	%f331, %f259, %f259, %f258;
	add.s32 	%r160, %r160, 1024;
$L__BB10_16:
	setp.eq.s32 	%p32, %r16, 0;
	@%p32 bra 	$L__BB10_19;
	neg.s32 	%r163, %r16;
$L__BB10_18:
	.pragma "nounroll";
	mul.wide.s32 	%rd49, %r160, 4;
	add.s64 	%rd50, %rd2, %rd49;
	ld.global.f32 	%f260, [%rd50];
	fma.rn.f32 	%f331, %f260, %f260, %f331;
	add.s32 	%r160, %r160, 256;
	add.s32 	%r163, %r163, 1;
	setp.ne.s32 	%p33, %r163, 0;
	@%p33 bra 	$L__BB10_18;
$L__BB10_19:
	setp.lt.u64 	%p34, %rd19, 256;
	@%p34 bra 	$L__BB10_24;
	// begin inline asm
	mov.u32 %r125, %laneid;
	// end inline asm
	mov.b32 	%r127, %f331;
	mov.b32 	%r128, 1;
	mov.b32 	%r149, 31;
	mov.b32 	%r150, -1;
	// begin inline asm
	shfl.sync.down.b32 %r126, %r127, %r128, %r149, %r150;
	// end inline asm
	setp.gt.s32 	%p50, %r125, 30;
	mov.b32 	%f295, %r126;
	add.f32 	%f296, %f331, %f295;
	selp.f32 	%f297, %f331, %f296, %p50;
	mov.b32 	%r132, %f297;
	mov.b32 	%r133, 2;
	// begin inline asm
	shfl.sync.down.b32 %r131, %r132, %r133, %r149, %r150;
	// end inline asm
	setp.gt.s32 	%p51, %r125, 29;
	mov.b32 	%f298, %r131;
	add.f32 	%f299, %f297, %f298;
	selp.f32 	%f300, %f297, %f299, %p51;
	mov.b32 	%r137, %f300;
	mov.b32 	%r138, 4;
	// begin inline asm
	shfl.sync.down.b32 %r136, %r137, %r138, %r149, %r150;
	// end inline asm
	setp.gt.s32 	%p52, %r125, 27;
	mov.b32 	%f301, %r136;
	add.f32 	%f302, %f300, %f301;
	selp.f32 	%f303, %f300, %f302, %p52;
	mov.b32 	%r142, %f303;
	mov.b32 	%r143, 8;
	// begin inline asm
	shfl.sync.down.b32 %r141, %r142, %r143, %r149, %r150;
	// end inline asm
	setp.gt.s32 	%p53, %r125, 23;
	mov.b32 	%f304, %r141;
	add.f32 	%f305, %f303, %f304;
	selp.f32 	%f306, %f303, %f305, %p53;
	mov.b32 	%r147, %f306;
	mov.b32 	%r148, 16;
	// begin inline asm
	shfl.sync.down.b32 %r146, %r147, %r148, %r149, %r150;
	// end inline asm
	setp.gt.s32 	%p54, %r125, 15;
	mov.b32 	%f307, %r146;
	add.f32 	%f16, %f306, %f307;
	selp.f32 	%f343, %f306, %f16, %p54;
	setp.ne.s32 	%p55, %r125, 0;
	@%p55 bra 	$L__BB10_22;
	shr.u32 	%r151, %r2, 3;
	and.b32  	%r152, %r151, 124;
	mov.u32 	%r153, _ZZN3cub18CUB_300001_SM_10006detail6reduce28DeviceReduceSingleTileKernelINS2_10policy_hubIfyN4cuda3std3__44plusIfEEE10Policy1000EN6thrust24THRUST_300001_SM_1000_NS6detail15normal_iteratorINSD_10device_ptrIfEEEEPfyS9_ff6squareIfEEEvT0_T1_T2_T3_T4_T6_E12temp_storage;
	add.s32 	%r154, %r153, %r152;
	st.shared.f32 	[%r154+8], %f16;
$L__BB10_22:
	bar.sync 	0;
	setp.ne.s32 	%p56, %r2, 0;
	@%p56 bra 	$L__BB10_49;
	ld.shared.f32 	%f308, [_ZZN3cub18CUB_300001_SM_10006detail6reduce28DeviceReduceSingleTileKernelINS2_10policy_hubIfyN4cuda3std3__44plusIfEEE10Policy1000EN6thrust24THRUST_300001_SM_1000_NS6detail15normal_iteratorINSD_10device_ptrIfEEEEPfyS9_ff6squareIfEEEvT0_T1_T2_T3_T4_T6_E12temp_storage+12];
	add.f32 	%f309, %f343, %f308;
	ld.shared.f32 	%f310, [_ZZN3cub18CUB_300001_SM_10006detail6reduce28DeviceReduceSingleTileKernelINS2_10policy_hubIfyN4cuda3std3__44plusIfEEE10Policy1000EN6thrust24THRUST_300001_SM_1000_NS6detail15normal_iteratorINSD_10device_ptrIfEEEEPfyS9_ff6squareIfEEEvT0_T1_T2_T3_T4_T6_E12temp_storage+16];
	add.f32 	%f311, %f309, %f310;
	ld.shared.f32 	%f312, [_ZZN3cub18CUB_300001_SM_10006detail6reduce28DeviceReduceSingleTileKernelINS2_10policy_hubIfyN4cuda3std3__44plusIfEEE10Policy1000EN6thrust24THRUST_300001_SM_1000_NS6detail15normal_iteratorINSD_10device_ptrIfEEEEPfyS9_ff6squareIfEEEvT0_T1_T2_T3_T4_T6_E12temp_storage+20];
	add.f32 	%f313, %f311, %f312;
	ld.shared.f32 	%f314, [_ZZN3cub18CUB_300001_SM_10006detail6reduce28DeviceReduceSingleTileKernelINS2_10policy_hubIfyN4cuda3std3__44plusIfEEE10Policy1000EN6thrust24THRUST_300001_SM_1000_NS6detail15normal_iteratorINSD_10device_ptrIfEEEEPfyS9_ff6squareIfEEEvT0_T1_T2_T3_T4_T6_E12temp_storage+24];
	add.f32 	%f315, %f313, %f314;
	ld.shared.f32 	%f316, [_ZZN3cub18CUB_300001_SM_10006detail6reduce28DeviceReduceSingleTileKernelINS2_10policy_hubIfyN4cuda3std3__44plusIfEEE10Policy1000EN6thrust24THRUST_300001_SM_1000_NS6detail15normal_iteratorINSD_10device_ptrIfEEEEPfyS9_ff6squareIfEEEvT0_T1_T2_T3_T4_T6_E12temp_storage+28];
	add.f32 	%f317, %f315, %f316;
	ld.shared.f32 	%f318, [_ZZN3cub18CUB_300001_SM_10006detail6reduce28DeviceReduceSingleTileKernelINS2_10policy_hubIfyN4cuda3std3__44plusIfEEE10Policy1000EN6thrust24THRUST_300001_SM_1000_NS6detail15normal_iteratorINSD_10device_ptrIfEEEEPfyS9_ff6squareIfEEEvT0_T1_T2_T3_T4_T6_E12temp_storage+32];
	add.f32 	%f319, %f317, %f318;
	ld.shared.f32 	%f320, [_ZZN3cub18CUB_300001_SM_10006detail6reduce28DeviceReduceSingleTileKernelINS2_10policy_hubIfyN4cuda3std3__44plusIfEEE10Policy1000EN6thrust24THRUST_300001_SM_1000_NS6detail15normal_iteratorINSD_10device_ptrIfEEEEPfyS9_ff6squareIfEEEvT0_T1_T2_T3_T4_T6_E12temp_storage+36];
	add.f32 	%f343, %f319, %f320;
	bra.uni 	$L__BB10_49;
$L__BB10_24:
	// begin inline asm
	mov.u32 %r87, %laneid;
	// end inline asm
	and.b32  	%r113, %r2, 992;
	add.s32 	%r114, %r113, 32;
	setp.gt.u32 	%p35, %r114, %r1;
	not.b32 	%r115, %r113;
	add.s32 	%r116, %r1, %r115;
	selp.b32 	%r111, %r116, 31, %p35;
	mov.b32 	%r89, %f331;
	mov.b32 	%r90, 1;
	mov.b32 	%r112, -1;
	// begin inline asm
	shfl.sync.down.b32 %r88, %r89, %r90, %r111, %r112;
	// end inline asm
	setp.lt.s32 	%p36, %r87, %r111;
	mov.b32 	%f261, %r88;
	add.f32 	%f262, %f331, %f261;
	selp.f32 	%f263, %f262, %f331, %p36;
	mov.b32 	%r94, %f263;
	mov.b32 	%r95, 2;
	// begin inline asm
	shfl.sync.down.b32 %r93, %r94, %r95, %r111, %r112;
	// end inline asm
	add.s32 	%r117, %r87, 2;
	setp.gt.s32 	%p37, %r117, %r111;
	mov.b32 	%f264, %r93;
	add.f32 	%f265, %f263, %f264;
	selp.f32 	%f266, %f263, %f265, %p37;
	mov.b32 	%r99, %f266;
	mov.b32 	%r100, 4;
	// begin inline asm
	shfl.sync.down.b32 %r98, %r99, %r100, %r111, %r112;
	// end inline asm
	add.s32 	%r118, %r87, 4;
	setp.gt.s32 	%p38, %r118, %r111;
	mov.b32 	%f267, %r98;
	add.f32 	%f268, %f266, %f267;
	selp.f32 	%f269, %f266, %f268, %p38;
	mov.b32 	%r104, %f269;
	mov.b32 	%r105, 8;
	// begin inline asm
	shfl.sync.down.b32 %r103, %r104, %r105, %r111, %r112;
	// end inline asm
	add.s32 	%r119, %r87, 8;
	setp.gt.s32 	%p39, %r119, %r111;
	mov.b32 	%f270, %r103;
	add.f32 	%f271, %f269, %f270;
	selp.f32 	%f272, %f269, %f271, %p39;
	mov.b32 	%r109, %f272;
	mov.b32 	%r110, 16;
	// begin inline asm
	shfl.sync.down.b32 %r108, %r109, %r110, %r111, %r112;
	// end inline asm
	add.s32 	%r120, %r87, 16;
	setp.gt.s32 	%p40, %r120, %r111;
	mov.b32 	%f273, %r108;
	add.f32 	%f274, %f272, %f273;
	selp.f32 	%f343, %f272, %f274, %p40;
	setp.ne.s32 	%p41, %r87, 0;
	@%p41 bra 	$L__BB10_26;
	shr.u32 	%r121, %r2, 3;
	and.b32  	%r122, %r121, 124;
	mov.u32 	%r123, _ZZN3cub18CUB_300001_SM_10006detail6reduce28DeviceReduceSingleTileKernelINS2_10policy_hubIfyN4cuda3std3__44plusIfEEE10Policy1000EN6thrust24THRUST_300001_SM_1000_NS6detail15normal_iteratorINSD_10device_ptrIfEEEEPfyS9_ff6squareIfEEEvT0_T1_T2_T3_T4_T6_E12temp_storage;
	add.s32 	%r124, %r123, %r122;
	st.shared.f32 	[%r124+8], %f343;
$L__BB10_26:
	bar.sync 	0;
	setp.ne.s32 	%p42, %r2, 0;
	@%p42 bra 	$L__BB10_49;
	setp.gt.u64 	%p43, %rd19, 32;
	ld.shared.f32 	%f275, [_ZZN3cub18CUB_300001_SM_10006detail6reduce28DeviceReduceSingleTileKernelINS2_10policy_hubIfyN4cuda3std3__44plusIfEEE10Policy1000EN6thrust24THRUST_300001_SM_1000_NS6detail15normal_iteratorINSD_10device_ptrIfEEEEPfyS9_ff6squareIfEEEvT0_T1_T2_T3_T4_T6_E12temp_storage+12];
	add.f32 	%f276, %f343, %f275;
	selp.f32 	%f277, %f276, %f343, %p43;
	setp.gt.u64 	%p44, %rd19, 64;
	ld.shared.f32 	%f278, [_ZZN3cub18CUB_300001_SM_10006detail6reduce28DeviceReduceSingleTileKernelINS2_10policy_hubIfyN4cuda3std3__44plusIfEEE10Policy1000EN6thrust24THRUST_300001_SM_1000_NS6detail15normal_iteratorINSD_10device_ptrIfEEEEPfyS9_ff6squareIfEEEvT0_T1_T2_T3_T4_T6_E12temp_storage+16];
	add.f32 	%f279, %f278, %f277;
	selp.f32 	%f280, %f279, %f277, %p44;
	setp.gt.u64 	%p45, %rd19, 96;
	ld.shared.f32 	%f281, [_ZZN3cub18CUB_300001_SM_10006detail6reduce28DeviceReduceSingleTileKernelINS2_10policy_hubIfyN4cuda3std3__44plusIfEEE10Policy1000EN6thrust24THRUST_300001_SM_1000_NS6detail15normal_iteratorINSD_10device_ptrIfEEEEPfyS9_ff6squareIfEEEvT0_T1_T2_T3_T4_T6_E12temp_storage+20];
	add.f32 	%f282, %f281, %f280;
	selp.f32 	%f283, %f282, %f280, %p45;
	setp.gt.u64 	%p46, %rd19, 128;
	ld.shared.f32 	%f284, [_ZZN3cub18CUB_300001_SM_10006detail6reduce28DeviceReduceSingleTileKernelINS2_10policy_hubIfyN4cuda3std3__44plusIfEEE10Policy1000EN6thrust24THRUST_300001_SM_1000_NS6detail15normal_iteratorINSD_10device_ptrIfEEEEPfyS9_ff6squareIfEEEvT0_T1_T2_T3_T4_T6_E12temp_storage+24];
	add.f32 	%f285, %f284, %f283;
	selp.f32 	%f286, %f285, %f283, %p46;
	setp.gt.u64 	%p47, %rd19, 160;
	ld.shared.f32 	%f287, [_ZZN3cub18CUB_300001_SM_10006detail6reduce28DeviceReduceSingleTileKernelINS2_10policy_hubIfyN4cuda3std3__44plusIfEEE10Policy1000EN6thrust24THRUST_300001_SM_1000_NS6detail15normal_iteratorINSD_10device_ptrIfEEEEPfyS9_ff6squareIfEEEvT0_T1_T2_T3_T4_T6_E12temp_storage+28];
	add.f32 	%f288, %f287, %f286;
	selp.f32 	%f289, %f288, %f286, %p47;
	setp.gt.u64 	%p48, %rd19, 192;
	ld.shared.f32 	%f290, [_ZZN3cub18CUB_300001_SM_10006detail6reduce28DeviceReduceSingleTileKernelINS2_10policy_hubIfyN4cuda3std3__44plusIfEEE10Policy1000EN6thrust24THRUST_300001_SM_1000_NS6detail15normal_iteratorINSD_10device_ptrIfEEEEPfyS9_ff6squareIfEEEvT0_T1_T2_T3_T4_T6_E12temp_storage+32];
	add.f32 	%f291, %f290, %f289;
	selp.f32 	%f292, %f291, %f289, %p48;
	setp.gt.u64 	%p49, %rd19, 224;
	ld.shared.f32 	%f293, [_ZZN3cub18CUB_300001_SM_10006detail6reduce28DeviceReduceSingleTileKernelINS2_10policy_hubIfyN4cuda3std3__44plusIfEEE10Policy1000EN6thrust24THRUST_300001_SM_1000_NS6detail15normal_iteratorINSD_10device_ptrIfEEEEPfyS9_ff6squareIfEEEvT0_T1_T2_T3_T4_T6_E12temp_storage+36];
	add.f32 	%f294, %f293, %f292;
	selp.f32 	%f343, %f294, %f292, %p49;
	bra.uni 	$L__BB10_49;
$L__BB10_28:
	mov.u32 	%r24, %tid.x;
	cvt.u64.u32 	%rd6, %r24;
	mul.wide.u32 	%rd22, %r24, 4;
	add.s64 	%rd7, %rd2, %rd22;
	ld.global.f32 	%f43, [%rd7];
	ld.global.f32 	%f44, [%rd7+1024];
	mul.f32 	%f45, %f44, %f44;
	ld.global.f32 	%f46, [%rd7+2048];
	ld.global.f32 	%f47, [%rd7+3072];
	mul.f32 	%f48, %f47, %f47;
	ld.global.f32 	%f49, [%rd7+4096];
	ld.global.f32 	%f50, [%rd7+5120];
	mul.f32 	%f51, %f50, %f50;
	ld.global.f32 	%f52, [%rd7+6144];
	ld.global.f32 	%f53, [%rd7+7168];
	mul.f32 	%f54, %f53, %f53;
	ld.global.f32 	%f55, [%rd7+8192];
	ld.global.f32 	%f56, [%rd7+9216];
	mul.f32 	%f57, %f56, %f56;
	ld.global.f32 	%f58, [%rd7+10240];
	ld.global.f32 	%f59, [%rd7+11264];
	mul.f32 	%f60, %f59, %f59;
	ld.global.f32 	%f61, [%rd7+12288];
	ld.global.f32 	%f62, [%rd7+13312];
	mul.f32 	%f63, %f62, %f62;
	ld.global.f32 	%f64, [%rd7+14336];
	ld.global.f32 	%f65, [%rd7+15360];
	mul.f32 	%f66, %f65, %f65;
	fma.rn.f32 	%f67, %f43, %f43, %f45;
	fma.rn.f32 	%f68, %f46, %f46, %f48;
	fma.rn.f32 	%f69, %f49, %f49, %f51;
	fma.rn.f32 	%f70, %f52, %f52, %f54;
	fma.rn.f32 	%f71, %f55, %f55, %f57;
	fma.rn.f32 	%f72, %f58, %f58, %f60;
	fma.rn.f32 	%f73, %f61, %f61, %f63;
	fma.rn.f32 	%f74, %f64, %f64, %f66;
	add.f32 	%f75, %f67, %f68;
	add.f32 	%f76, %f69, %f70;
	add.f32 	%f77, %f71, %f72;
	add.f32 	%f78, %f73, %f74;
	add.f32 	%f79, %f75, %f76;
	add.f32 	%f80, %f77, %f78;
	add.f32 	%f342, %f79, %f80;
	add.s64 	%rd8, %rd19, -4096;
	setp.lt.u64 	%p3, %rd8, 4096;
	mov.b64 	%rd53, 4096;
	@%p3 bra 	$L__BB10_32;
	mov.b64 	%rd53, 4096;
$L__BB10_30:
	shl.b64 	%rd24, %rd53, 2;
	add.s64 	%rd25, %rd7, %rd24;
	ld.global.f32 	%f81, [%rd25];
	ld.global.f32 	%f82, [%rd25+1024];
	ld.global.f32 	%f83, [%rd25+2048];
	mul.f32 	%f84, %f83, %f83;
	ld.global.f32 	%f85, [%rd25+3072];
	ld.global.f32 	%f86, [%rd25+4096];
	mul.f32 	%f87, %f86, %f86;
	ld.global.f32 	%f88, [%rd25+5120];
	ld.global.f32 	%f89, [%rd25+6144];
	mul.f32 	%f90, %f89, %f89;
	ld.global.f32 	%f91, [%rd25+7168];
	ld.global.f32 	%f92, [%rd25+8192];
	mul.f32 	%f93, %f92, %f92;
	ld.global.f32 	%f94, [%rd25+9216];
	ld.global.f32 	%f95, [%rd25+10240];
	mul.f32 	%f96, %f95, %f95;
	ld.global.f32 	%f97, [%rd25+11264];
	ld.global.f32 	%f98, [%rd25+12288];
	mul.f32 	%f99, %f98, %f98;
	ld.global.f32 	%f100, [%rd25+13312];
	ld.global.f32 	%f101, [%rd25+14336];
	mul.f32 	%f102, %f101, %f101;
	ld.global.f32 	%f103, [%rd25+15360];
	fma.rn.f32 	%f104, %f81, %f81, %f342;
	fma.rn.f32 	%f105, %f82, %f82, %f84;
	fma.rn.f32 	%f106, %f85, %f85, %f87;
	fma.rn.f32 	%f107, %f88, %f88, %f90;
	fma.rn.f32 	%f108, %f91, %f91, %f93;
	fma.rn.f32 	%f109, %f94, %f94, %f96;
	fma.rn.f32 	%f110, %f97, %f97, %f99;
	fma.rn.f32 	%f111, %f100, %f100, %f102;
	add.f32 	%f112, %f104, %f105;
	add.f32 	%f113, %f106, %f107;
	add.f32 	%f114, %f108, %f109;
	add.f32 	%f115, %f110, %f111;
	add.f32 	%f116, %f112, %f113;
	add.f32 	%f117, %f114, %f115;
	add.f32 	%f118, %f116, %f117;
	fma.rn.f32 	%f342, %f103, %f103, %f118;
	sub.s64 	%rd26, %rd19, %rd53;
	setp.lt.u64 	%p4, %rd26, 4096;
	@%p4 bra 	$L__BB10_45;
	add.s64 	%rd53, %rd53, 4096;
	setp.le.u64 	%p5, %rd53, %rd8;
	@%p5 bra 	$L__BB10_30;
$L__BB10_32:
	setp.le.u64 	%p6, %rd19, %rd53;
	cvt.u32.u64 	%r42, %rd53;
	cvt.u32.u64 	%r43, %rd19;
	sub.s32 	%r44, %r43, %r42;
	setp.ge.s32 	%p7, %r24, %r44;
	or.pred  	%p8, %p6, %p7;
	@%p8 bra 	$L__BB10_45;
	not.b32 	%r47, %r24;
	add.s32 	%r48, %r47, %r43;
	sub.s32 	%r50, %r48, %r42;
	shr.u32 	%r51, %r50, 8;
	add.s32 	%r25, %r51, 1;
	and.b32  	%r26, %r25, 15;
	setp.lt.u32 	%p9, %r50, 3840;
	mov.u32 	%r167, %r24;
	@%p9 bra 	$L__BB10_36;
	and.b32  	%r52, %r25, 33554416;
	neg.s32 	%r165, %r52;
	add.s64 	%rd27, %rd53, %rd6;
	shl.b64 	%rd28, %rd27, 2;
	add.s64 	%rd29, %rd28, %rd2;
	add.s64 	%rd54, %rd29, 8192;
	mov.u32 	%r167, %r24;
$L__BB10_35:
	.pragma "nounroll";
	ld.global.f32 	%f120, [%rd54+-8192];
	fma.rn.f32 	%f121, %f120, %f120, %f342;
	ld.global.f32 	%f122, [%rd54+-7168];
	fma.rn.f32 	%f123, %f122, %f122, %f121;
	ld.global.f32 	%f124, [%rd54+-6144];
	fma.rn.f32 	%f125, %f124, %f124, %f123;
	ld.global.f32 	%f126, [%rd54+-5120];
	fma.rn.f32 	%f127, %f126, %f126, %f125;
	ld.global.f32 	%f128, [%rd54+-4096];
	fma.rn.f32 	%f129, %f128, %f128, %f127;
	ld.global.f32 	%f130, [%rd54+-3072];
	fma.rn.f32 	%f131, %f130, %f130, %f129;
	ld.global.f32 	%f132, [%rd54+-2048];
	fma.rn.f32 	%f133, %f132, %f132, %f131;
	ld.global.f32 	%f134, [%rd54+-1024];
	fma.rn.f32 	%f135, %f134, %f134, %f133;
	ld.global.f32 	%f136, [%rd54];
	fma.rn.f32 	%f137, %f136, %f136, %f135;
	ld.global.f32 	%f138, [%rd54+1024];
	fma.rn.f32 	%f139, %f138, %f138, %f137;
	ld.global.f32 	%f140, [%rd54+2048];
	fma.rn.f32 	%f141, %f140, %f140, %f139;
	ld.global.f32 	%f142, [%rd54+3072];
	fma.rn.f32 	%f143, %f142, %f142, %f141;
	ld.global.f32 	%f144, [%rd54+4096];
	fma.rn.f32 	%f145, %f144, %f144, %f143;
	ld.global.f32 	%f146, [%rd54+5120];
	fma.rn.f32 	%f147, %f146, %f146, %f145;
	ld.global.f32 	%f148, [%rd54+6144];
	fma.rn.f32 	%f149, %f148, %f148, %f147;
	ld.global.f32 	%f150, [%rd54+7168];
	fma.rn.f32 	%f342, %f150, %f150, %f149;
	add.s32 	%r167, %r167, 4096;
	add.s32 	%r165, %r165, 16;
	add.s64 	%rd54, %rd54, 16384;
	setp.ne.s32 	%p10, %r165, 0;
	@%p10 bra 	$L__BB10_35;
$L__BB10_36:
	setp.eq.s32 	%p11, %r26, 0;
	@%p11 bra 	$L__BB10_45;
	and.b32  	%r33, %r25, 7;
	setp.lt.u32 	%p12, %r26, 8;
	@%p12 bra 	$L__BB10_39;
	cvt.u64.u32 	%rd30, %r167;
	add.s64 	%rd31, %rd53, %rd30;
	shl.b64 	%rd32, %rd31, 2;
	add.s64 	%rd33, %rd2, %rd32;
	ld.global.f32 	%f152, [%rd33];
	fma.rn.f32 	%f153, %f152, %f152, %f342;
	ld.global.f32 	%f154, [%rd33+1024];
	fma.rn.f32 	%f155, %f154, %f154, %f153;
	ld.global.f32 	%f156, [%rd33+2048];
	fma.rn.f32 	%f157, %f156, %f156, %f155;
	ld.global.f32 	%f158, [%rd33+3072];
	fma.rn.f32 	%f159, %f158, %f158, %f157;
	ld.global.f32 	%f160, [%rd33+4096];
	fma.rn.f32 	%f161, %f160, %f160, %f159;
	ld.global.f32 	%f162, [%rd33+5120];
	fma.rn.f32 	%f163, %f162, %f162, %f161;
	ld.global.f32 	%f164, [%rd33+6144];
	fma.rn.f32 	%f165, %f164, %f164, %f163;
	ld.global.f32 	%f166, [%rd33+7168];
	fma.rn.f32 	%f342, %f166, %f166, %f165;
	add.s32 	%r167, %r167, 2048;
$L__BB10_39:
	setp.eq.s32 	%p13, %r33, 0;
	@%p13 bra 	$L__BB10_45;
	and.b32  	%r36, %r25, 3;
	setp.lt.u32 	%p14, %r33, 4;
	@%p14 bra 	$L__BB10_42;
	cvt.u64.u32 	%rd34, %r167;
	add.s64 	%rd35, %rd53, %rd34;
	shl.b64 	%rd36, %rd35, 2;
	add.s64 	%rd37, %rd2, %rd36;
	ld.global.f32 	%f168, [%rd37];
	fma.rn.f32 	%f169, %f168, %f168, %f342;
	ld.global.f32 	%f170, [%rd37+1024];
	fma.rn.f32 	%f171, %f170, %f170, %f169;
	ld.global.f32 	%f172, [%rd37+2048];
	fma.rn.f32 	%f173, %f172, %f172, %f171;
	ld.global.f32 	%f174, [%rd37+3072];
	fma.rn.f32 	%f342, %f174, %f174, %f173;
	add.s32 	%r167, %r167, 1024;
$L__BB10_42:
	setp.eq.s32 	%p15, %r36, 0;
	@%p15 bra 	$L__BB10_45;
	cvt.u64.u32 	%rd38, %r167;
	add.s64 	%rd39, %rd53, %rd38;
	shl.b64 	%rd40, %rd39, 2;
	add.s64 	%rd55, %rd2, %rd40;
	neg.s32 	%r170, %r36;
$L__BB10_44:
	.pragma "nounroll";
	ld.global.f32 	%f175, [%rd55];
	fma.rn.f32 	%f342, %f175, %f175, %f342;
	add.s64 	%rd55, %rd55, 1024;
	add.s32 	%r170, %r170, 1;
	setp.ne.s32 	%p16, %r170, 0;
	@%p16 bra 	$L__BB10_44;
$L__BB10_45:
	// begin inline asm
	mov.u32 %r53, %laneid;
	// end inline asm
	mov.b32 	%r55, %f342;
	mov.b32 	%r56, 1;
	mov.b32 	%r77, 31;
	mov.b32 	%r78, -1;
	// begin inline asm
	shfl.sync.down.b32 %r54, %r55, %r56, %r77, %r78;
	// end inline asm
	setp.gt.s32 	%p17, %r53, 30;
	mov.b32 	%f176, %r54;
	add.f32 	%f177, %f342, %f176;
	selp.f32 	%f178, %f342, %f177, %p17;
	mov.b32 	%r60, %f178;
	mov.b32 	%r61, 2;
	// begin inline asm
	shfl.sync.down.b32 %r59, %r60, %r61, %r77, %r78;
	// end inline asm
	setp.gt.s32 	%p18, %r53, 29;
	mov.b32 	%f179, %r59;
	add.f32 	%f180, %f178, %f179;
	selp.f32 	%f181, %f178, %f180, %p18;
	mov.b32 	%r65, %f181;
	mov.b32 	%r66, 4;
	// begin inline asm
	shfl.sync.down.b32 %r64, %r65, %r66, %r77, %r78;
	// end inline asm
	setp.gt.s32 	%p19, %r53, 27;
	mov.b32 	%f182, %r64;
	add.f32 	%f183, %f181, %f182;
	selp.f32 	%f184, %f181, %f183, %p19;
	mov.b32 	%r70, %f184;
	mov.b32 	%r71, 8;
	// begin inline asm
	shfl.sync.down.b32 %r69, %r70, %r71, %r77, %r78;
	// end inline asm
	setp.gt.s32 	%p20, %r53, 23;
	mov.b32 	%f185, %r69;
	add.f32 	%f186, %f184, %f185;
	selp.f32 	%f187, %f184, %f186, %p20;
	mov.b32 	%r75, %f187;
	mov.b32 	%r76, 16;
	// begin inline asm
	shfl.sync.down.b32 %r74, %r75, %r76, %r77, %r78;
	// end inline asm
	setp.gt.s32 	%p21, %r53, 15;
	mov.b32 	%f188, %r74;
	add.f32 	%f38, %f187, %f188;
	selp.f32 	%f343, %f187, %f38, %p21;
	setp.ne.s32 	%p22, %r53, 0;
	@%p22 bra 	$L__BB10_47;
	shr.u32 	%r79, %r24, 3;
	and.b32  	%r80, %r79, 124;
	mov.u32 	%r81, _ZZN3cub18CUB_300001_SM_10006detail6reduce28DeviceReduceSingleTileKernelINS2_10policy_hubIfyN4cuda3std3__44plusIfEEE10Policy1000EN6thrust24THRUST_300001_SM_1000_NS6detail15normal_iteratorINSD_10device_ptrIfEEEEPfyS9_ff6squareIfEEEvT0_T1_T2_T3_T4_T6_E12temp_storage;
	add.s32 	%r82, %r81, %r80;
	st.shared.f32 	[%r82+8], %f38;
$L__BB10_47:
	bar.sync 	0;
	setp.ne.s32 	%p23, %r24, 0;
	@%p23 bra 	$L__BB10_49;
	ld.shared.f32 	%f189, [_ZZN3cub18CUB_300001_SM_10006detail6reduce28DeviceReduceSingleTileKernelINS2_10policy_hubIfyN4cuda3std3__44plusIfEEE10Policy1000EN6thrust24THRUST_300001_SM_1000_NS6detail15normal_iteratorINSD_10device_ptrIfEEEEPfyS9_ff6squareIfEEEvT0_T1_T2_T3_T4_T6_E12temp_storage+12];
	add.f32 	%f190, %f343, %f189;
	ld.shared.f32 	%f191, [_ZZN3cub18CUB_300001_SM_10006detail6reduce28DeviceReduceSingleTileKernelINS2_10policy_hubIfyN4cuda3std3__44plusIfEEE10Policy1000EN6thrust24THRUST_300001_SM_1000_NS6detail15normal_iteratorINSD_10device_ptrIfEEEEPfyS9_ff6squareIfEEEvT0_T1_T2_T3_T4_T6_E12temp_storage+16];
	add.f32 	%f192, %f190, %f191;
	ld.shared.f32 	%f193, [_ZZN3cub18CUB_300001_SM_10006detail6reduce28DeviceReduceSingleTileKernelINS2_10policy_hubIfyN4cuda3std3__44plusIfEEE10Policy1000EN6thrust24THRUST_300001_SM_1000_NS6detail15normal_iteratorINSD_10device_ptrIfEEEEPfyS9_ff6squareIfEEEvT0_T1_T2_T3_T4_T6_E12temp_storage+20];
	add.f32 	%f194, %f192, %f193;
	ld.shared.f32 	%f195, [_ZZN3cub18CUB_300001_SM_10006detail6reduce28DeviceReduceSingleTileKernelINS2_10policy_hubIfyN4cuda3std3__44plusIfEEE10Policy1000EN6thrust24THRUST_300001_SM_1000_NS6detail15normal_iteratorINSD_10device_ptrIfEEEEPfyS9_ff6squareIfEEEvT0_T1_T2_T3_T4_T6_E12temp_storage+24];
	add.f32 	%f196, %f194, %f195;
	ld.shared.f32 	%f197, [_ZZN3cub18CUB_300001_SM_10006detail6reduce28DeviceReduceSingleTileKernelINS2_10policy_hubIfyN4cuda3std3__44plusIfEEE10Policy1000EN6thrust24THRUST_300001_SM_1000_NS6detail15normal_iteratorINSD_10device_ptrIfEEEEPfyS9_ff6squareIfEEEvT0_T1_T2_T3_T4_T6_E12temp_storage+28];
	add.f32 	%f198, %f196, %f197;
	ld.shared.f32 	%f199, [_ZZN3cub18CUB_300001_SM_10006detail6reduce28DeviceReduceSingleTileKernelINS2_10policy_hubIfyN4cuda3std3__44plusIfEEE10Policy1000EN6thrust24THRUST_300001_SM_1000_NS6detail15normal_iteratorINSD_10device_ptrIfEEEEPfyS9_ff6squareIfEEEvT0_T1_T2_T3_T4_T6_E12temp_storage+32];
	add.f32 	%f200, %f198, %f199;
	ld.shared.f32 	%f201, [_ZZN3cub18CUB_300001_SM_10006detail6reduce28DeviceReduceSingleTileKernelINS2_10policy_hubIfyN4cuda3std3__44plusIfEEE10Policy1000EN6thrust24THRUST_300001_SM_1000_NS6detail15normal_iteratorINSD_10device_ptrIfEEEEPfyS9_ff6squareIfEEEvT0_T1_T2_T3_T4_T6_E12temp_storage+36];
	add.f32 	%f343, %f200, %f201;
$L__BB10_49:
	mov.u32 	%r155, %tid.x;
	setp.ne.s32 	%p57, %r155, 0;
	@%p57 bra 	$L__BB10_51;
	add.f32 	%f321, %f42, %f343;
	st.global.f32 	[%rd1], %f321;
$L__BB10_51:
	ret;

}
	// .globl	_ZN3cub18CUB_300001_SM_10006detail6reduce18DeviceReduceKernelINS2_10policy_hubIfyN4cuda3std3__44plusIfEEE10Policy1000EN6thrust24THRUST_300001_SM_1000_NS6detail15normal_iteratorINSD_10device_ptrIfEEEEyS9_f6squareIfEEEvT0_PT3_T1_NS0_13GridEvenShareISO_EET2_T4_
.visible .entry _ZN3cub18CUB_300001_SM_10006detail6reduce18DeviceReduceKernelINS2_10policy_hubIfyN4cuda3std3__44plusIfEEE10Policy1000EN6thrust24THRUST_300001_SM_1000_NS6detail15normal_iteratorINSD_10device_ptrIfEEEEyS9_f6squareIfEEEvT0_PT3_T1_NS0_13GridEvenShareISO_EET2_T4_(
	.param .align 8 .b8 _ZN3cub18CUB_300001_SM_10006detail6reduce18DeviceReduceKernelINS2_10policy_hubIfyN4cuda3std3__44plusIfEEE10Policy1000EN6thrust24THRUST_300001_SM_1000_NS6detail15normal_iteratorINSD_10device_ptrIfEEEEyS9_f6squareIfEEEvT0_PT3_T1_NS0_13GridEvenShareISO_EET2_T4__param_0[8],
	.param .u64 .ptr .align 1 _ZN3cub18CUB_300001_SM_10006detail6reduce18DeviceReduceKernelINS2_10policy_hubIfyN4cuda3std3__44plusIfEEE10Policy1000EN6thrust24THRUST_300001_SM_1000_NS6detail15normal_iteratorINSD_10device_ptrIfEEEEyS9_f6squareIfEEEvT0_PT3_T1_NS0_13GridEvenShareISO_EET2_T4__param_1,
	.param .u64 _ZN3cub18CUB_300001_SM_10006detail6reduce18DeviceReduceKernelINS2_10policy_hubIfyN4cuda3std3__44plusIfEEE10Policy1000EN6thrust24THRUST_300001_SM_1000_NS6detail15normal_iteratorINSD_10device_ptrIfEEEEyS9_f6squareIfEEEvT0_PT3_T1_NS0_13GridEvenShareISO_EET2_T4__param_2,
	.param .align 8 .b8 _ZN3cub18CUB_300001_SM_10006detail6reduce18DeviceReduceKernelINS2_10policy_hubIfyN4cuda3std3__44plusIfEEE10Policy1000EN6thrust24THRUST_300001_SM_1000_NS6detail15normal_iteratorINSD_10device_ptrIfEEEEyS9_f6squareIfEEEvT0_PT3_T1_NS0_13GridEvenShareISO_EET2_T4__param_3[72],
	.param .align 1 .b8 _ZN3cub18CUB_300001_SM_10006detail6reduce18DeviceReduceKernelINS2_10policy_hubIfyN4cuda3std3__44plusIfEEE10Policy1000EN6thrust24THRUST_300001_SM_1000_NS6detail15normal_iteratorINSD_10device_ptrIfEEEEyS9_f6squareIfEEEvT0_PT3_T1_NS0_13GridEvenShareISO_EET2_T4__param_4[1],
	.param .align 1 .b8 _ZN3cub18CUB_300001_SM_10006detail6reduce18DeviceReduceKernelINS2_10policy_hubIfyN4cuda3std3__44plusIfEEE10Policy1000EN6thrust24THRUST_300001_SM_1000_NS6detail15normal_iteratorINSD_10device_ptrIfEEEEyS9_f6squareIfEEEvT0_PT3_T1_NS0_13GridEvenShareISO_EET2_T4__param_5[1]
)
.maxntid 256
{
	.reg .pred 	%p<57>;
	.reg .b16 	%rs<4>;
	.reg .b32 	%r<205>;
	.reg .b32 	%f<340>;
	.reg .b64 	%rd<74>;
	// demoted variable
	.shared .align 4 .b8 _ZZN3cub18CUB_300001_SM_10006detail6reduce18DeviceReduceKernelINS2_10policy_hubIfyN4cuda3std3__44plusIfEEE10Policy1000EN6thrust24THRUST_300001_SM_1000_NS6detail15normal_iteratorINSD_10device_ptrIfEEEEyS9_f6squareIfEEEvT0_PT3_T1_NS0_13GridEvenShareISO_EET2_T4_E12temp_storage[44];
	ld.param.u64 	%rd1, [_ZN3cub18CUB_300001_SM_10006detail6reduce18DeviceReduceKernelINS2_10policy_hubIfyN4cuda3std3__44plusIfEEE10Policy1000EN6thrust24THRUST_300001_SM_1000_NS6detail15normal_iteratorINSD_10device_ptrIfEEEEyS9_f6squareIfEEEvT0_PT3_T1_NS0_13GridEvenShareISO_EET2_T4__param_3+32];
	ld.param.u32 	%r1, [_ZN3cub18CUB_300001_SM_10006detail6reduce18DeviceReduceKernelINS2_10policy_hubIfyN4cuda3std3__44plusIfEEE10Policy1000EN6thrust24THRUST_300001_SM_1000_NS6detail15normal_iteratorINSD_10device_ptrIfEEEEyS9_f6squareIfEEEvT0_PT3_T1_NS0_13GridEvenShareISO_EET2_T4__param_3+40];
	ld.param.u64 	%rd25, [_ZN3cub18CUB_300001_SM_10006detail6reduce18DeviceReduceKernelINS2_10policy_hubIfyN4cuda3std3__44plusIfEEE10Policy1000EN6thrust24THRUST_300001_SM_1000_NS6detail15normal_iteratorINSD_10device_ptrIfEEEEyS9_f6squareIfEEEvT0_PT3_T1_NS0_13GridEvenShareISO_EET2_T4__param_0];
	ld.param.u64 	%rd24, [_ZN3cub18CUB_300001_SM_10006detail6reduce18DeviceReduceKernelINS2_10policy_hubIfyN4cuda3std3__44plusIfEEE10Policy1000EN6thrust24THRUST_300001_SM_1000_NS6detail15normal_iteratorINSD_10device_ptrIfEEEEyS9_f6squareIfEEEvT0_PT3_T1_NS0_13GridEvenShareISO_EET2_T4__param_1];
	cvta.to.global.u64 	%rd2, %rd25;
	mov.u32 	%r2, %ctaid.x;
	shl.b32 	%r50, %r1, 12;
	cvt.s64.s32 	%rd3, %r50;
	shl.b32 	%r51, %r2, 12;
	cvt.u64.u32 	%rd4, %r51;
	sub.s64 	%rd5, %rd1, %rd4;
	setp.gt.u64 	%p1, %rd5, 4095;
	@%p1 bra 	$L__BB11_25;
	cvt.u32.u64 	%r111, %rd4;
	cvt.u32.u64 	%r3, %rd1;
	sub.s32 	%r4, %r3, %r111;
	mov.u32 	%r5, %tid.x;
	setp.ge.s32 	%p23, %r5, %r4;
	mov.f32 	%f328, 0f00000000;
	mov.u32 	%r192, %r5;
	@%p23 bra 	$L__BB11_3;
	add.s32 	%r113, %r111, %r5;
	mul.wide.u32 	%rd48, %r113, 4;
	add.s64 	%rd49, %rd2, %rd48;
	ld.global.f32 	%f201, [%rd49];
	mul.f32 	%f328, %f201, %f201;
	add.s32 	%r192, %r5, 256;
$L__BB11_3:
	setp.ge.s32 	%p24, %r192, %r4;
	@%p24 bra 	$L__BB11_16;
	not.b32 	%r115, %r192;
	add.s32 	%r116, %r115, %r3;
	sub.s32 	%r117, %r116, %r111;
	shr.u32 	%r118, %r117, 8;
	add.s32 	%r8, %r118, 1;
	and.b32  	%r9, %r8, 15;
	setp.lt.u32 	%p25, %r117, 3840;
	@%p25 bra 	$L__BB11_7;
	and.b32  	%r119, %r8, 33554416;
	neg.s32 	%r190, %r119;
	mul.wide.u32 	%rd50, %r2, 16384;
	mul.wide.u32 	%rd51, %r192, 4;
	or.b64  	%rd52, %rd50, %rd51;
	add.s64 	%rd53, %rd52, %rd2;
	add.s64 	%rd68, %rd53, 8192;
$L__BB11_6:
	.pragma "nounroll";
	ld.global.f32 	%f203, [%rd68+-8192];
	fma.rn.f32 	%f204, %f203, %f203, %f328;
	ld.global.f32 	%f205, [%rd68+-7168];
	fma.rn.f32 	%f206, %f205, %f205, %f204;
	ld.global.f32 	%f207, [%rd68+-6144];
	fma.rn.f32 	%f208, %f207, %f207, %f206;
	ld.global.f32 	%f209, [%rd68+-5120];
	fma.rn.f32 	%f210, %f209, %f209, %f208;
	ld.global.f32 	%f211, [%rd68+-4096];
	fma.rn.f32 	%f212, %f211, %f211, %f210;
	ld.global.f32 	%f213, [%rd68+-3072];
	fma.rn.f32 	%f214, %f213, %f213, %f212;
	ld.global.f32 	%f215, [%rd68+-2048];
	fma.rn.f32 	%f216, %f215, %f215, %f214;
	ld.global.f32 	%f217, [%rd68+-1024];
	fma.rn.f32 	%f218, %f217, %f217, %f216;
	ld.global.f32 	%f219, [%rd68];
	fma.rn.f32 	%f220, %f219, %f219, %f218;
	ld.global.f32 	%f221, [%rd68+1024];
	fma.rn.f32 	%f222, %f221, %f221, %f220;
	ld.global.f32 	%f223, [%rd68+2048];
	fma.rn.f32 	%f224, %f223, %f223, %f222;
	ld.global.f32 	%f225, [%rd68+3072];
	fma.rn.f32 	%f226, %f225, %f225, %f224;
	ld.global.f32 	%f227, [%rd68+4096];
	fma.rn.f32 	%f228, %f227, %f227, %f226;
	ld.global.f32 	%f229, [%rd68+5120];
	fma.rn.f32 	%f230, %f229, %f229, %f228;
	ld.global.f32 	%f231, [%rd68+6144];
	fma.rn.f32 	%f232, %f231, %f231, %f230;
	ld.global.f32 	%f233, [%rd68+7168];
	fma.rn.f32 	%f328, %f233, %f233, %f232;
	add.s32 	%r192, %r192, 4096;
	add.s32 	%r190, %r190, 16;
	add.s64 	%rd68, %rd68, 16384;
	setp.ne.s32 	%p26, %r190, 0;
	@%p26 bra 	$L__BB11_6;
$L__BB11_7:
	setp.eq.s32 	%p27, %r9, 0;
	@%p27 bra 	$L__BB11_16;
	and.b32  	%r16, %r8, 7;
	setp.lt.u32 	%p28, %r9, 8;
	@%p28 bra 	$L__BB11_10;
	cvt.s64.s32 	%rd54, %r192;
	add.s64 	%rd55, %rd54, %rd4;
	shl.b64 	%rd56, %rd55, 2;
	add.s64 	%rd57, %rd2, %rd56;
	ld.global.f32 	%f235, [%rd57];
	fma.rn.f32 	%f236, %f235, %f235, %f328;
	ld.global.f32 	%f237, [%rd57+1024];
	fma.rn.f32 	%f238, %f237, %f237, %f236;
	ld.global.f32 	%f239, [%rd57+2048];
	fma.rn.f32 	%f240, %f239, %f239, %f238;
	ld.global.f32 	%f241, [%rd57+3072];
	fma.rn.f32 	%f242, %f241, %f241, %f240;
	ld.global.f32 	%f243, [%rd57+4096];
	fma.rn.f32 	%f244, %f243, %f243, %f242;
	ld.global.f32 	%f245, [%rd57+5120];
	fma.rn.f32 	%f246, %f245, %f245, %f244;
	ld.global.f32 	%f247, [%rd57+6144];
	fma.rn.f32 	%f248, %f247, %f247, %f246;
	ld.global.f32 	%f249, [%rd57+7168];
	fma.rn.f32 	%f328, %f249, %f249, %f248;
	add.s32 	%r192, %r192, 2048;
$L__BB11_10:
	setp.eq.s32 	%p29, %r16, 0;
	@%p29 bra 	$L__BB11_16;
	and.b32  	%r19, %r8, 3;
	setp.lt.u32 	%p30, %r16, 4;
	@%p30 bra 	$L__BB11_13;
	cvt.s64.s32 	%rd58, %r192;
	add.s64 	%rd59, %rd58, %rd4;
	shl.b64 	%rd60, %rd59, 2;
	add.s64 	%rd61, %rd2, %rd60;
	ld.global.f32 	%f251, [%rd61];
	fma.rn.f32 	%f252, %f251, %f251, %f328;
	ld.global.f32 	%f253, [%rd61+1024];
	fma.rn.f32 	%f254, %f253, %f253, %f252;
	ld.global.f32 	%f255, [%rd61+2048];
	fma.rn.f32 	%f256, %f255, %f255, %f254;
	ld.global.f32 	%f257, [%rd61+3072];
	fma.rn.f32 	%f328, %f257, %f257, %f256;
	add.s32 	%r192, %r192, 1024;
$L__BB11_13:
	setp.eq.s32 	%p31, %r19, 0;
	@%p31 bra 	$L__BB11_16;
	mul.wide.u32 	%rd62, %r2, 16384;
	add.s64 	%rd9, %rd2, %rd62;
	neg.s32 	%r195, %r19;
$L__BB11_15:
	.pragma "nounroll";
	mul.wide.s32 	%rd63, %r192, 4;
	add.s64 	%rd64, %rd9, %rd63;
	ld.global.f32 	%f258, [%rd64];
	fma.rn.f32 	%f328, %f258, %f258, %f328;
	add.s32 	%r192, %r192, 256;
	add.s32 	%r195, %r195, 1;
	setp.ne.s32 	%p32, %r195, 0;
	@%p32 bra 	$L__BB11_15;
$L__BB11_16:
	setp.lt.s32 	%p33, %r4, 256;
	@%p33 bra 	$L__BB11_21;
	// begin inline asm
	mov.u32 %r158, %laneid;
	// end inline asm
	mov.b32 	%r160, %f328;
	mov.b32 	%r161, 1;
	mov.b32 	%r182, 31;
	mov.b32 	%r183, -1;
	// begin inline asm
	shfl.sync.down.b32 %r159, %r160, %r161, %r182, %r183;
	// end inline asm
	setp.gt.s32 	%p49, %r158, 30;
	mov.b32 	%f293, %r159;
	add.f32 	%f294, %f328, %f293;
	selp.f32 	%f295, %f328, %f294, %p49;
	mov.b32 	%r165, %f295;
	mov.b32 	%r166, 2;
	// begin inline asm
	shfl.sync.down.b32 %r164, %r165, %r166, %r182, %r183;
	// end inline asm
	setp.gt.s32 	%p50, %r158, 29;
	mov.b32 	%f296, %r164;
	add.f32 	%f297, %f295, %f296;
	selp.f32 	%f298, %f295, %f297, %p50;
	mov.b32 	%r170, %f298;
	mov.b32 	%r171, 4;
	// begin inline asm
	shfl.sync.down.b32 %r169, %r170, %r171, %r182, %r183;
	// end inline asm
	setp.gt.s32 	%p51, %r158, 27;
	mov.b32 	%f299, %r169;
	add.f32 	%f300, %f298, %f299;
	selp.f32 	%f301, %f298, %f300, %p51;
	mov.b32 	%r175, %f301;
	mov.b32 	%r176, 8;
	// begin inline asm
	shfl.sync.down.b32 %r174, %r175, %r176, %r182, %r183;
	// end inline asm
	setp.gt.s32 	%p52, %r158, 23;
	mov.b32 	%f302, %r174;
	add.f32 	%f303, %f301, %f302;
	selp.f32 	%f304, %f301, %f303, %p52;
	mov.b32 	%r180, %f304;
	mov.b32 	%r181, 16;
	// begin inline asm
	shfl.sync.down.b32 %r179, %r180, %r181, %r182, %r183;
	// end inline asm
	setp.gt.s32 	%p53, %r158, 15;
	mov.b32 	%f305, %r179;
	add.f32 	%f16, %f304, %f305;
	selp.f32 	%f339, %f304, %f16, %p53;
	setp.ne.s32 	%p54, %r158, 0;
	@%p54 bra 	$L__BB11_19;
	shr.u32 	%r184, %r5, 3;
	and.b32  	%r185, %r184, 124;
	mov.u32 	%r186, _ZZN3cub18CUB_300001_SM_10006detail6reduce18DeviceReduceKernelINS2_10policy_hubIfyN4cuda3std3__44plusIfEEE10Policy1000EN6thrust24THRUST_300001_SM_1000_NS6detail15normal_iteratorINSD_10device_ptrIfEEEEyS9_f6squareIfEEEvT0_PT3_T1_NS0_13GridEvenShareISO_EET2_T4_E12temp_storage;
	add.s32 	%r187, %r186, %r185;
	st.shared.f32 	[%r187+8], %f16;
$L__BB11_19:
	bar.sync 	0;
	setp.ne.s32 	%p55, %r5, 0;
	@%p55 bra 	$L__BB11_46;
	ld.shared.f32 	%f306, [_ZZN3cub18CUB_300001_SM_10006detail6reduce18DeviceReduceKernelINS2_10policy_hubIfyN4cuda3std3__44plusIfEEE10Policy1000EN6thrust24THRUST_300001_SM_1000_NS6detail15normal_iteratorINSD_10device_ptrIfEEEEyS9_f6squareIfEEEvT0_PT3_T1_NS0_13GridEvenShareISO_EET2_T4_E12temp_storage+12];
	add.f32 	%f307, %f339, %f306;
	ld.shared.f32 	%f308, [_ZZN3cub18CUB_300001_SM_10006detail6reduce18DeviceReduceKernelINS2_10policy_hubIfyN4cuda3std3__44plusIfEEE10Policy1000EN6thrust24THRUST_300001_SM_1000_NS6detail15normal_iteratorINSD_10device_ptrIfEEEEyS9_f6squareIfEEEvT0_PT3_T1_NS0_13GridEvenShareISO_EET2_T4_E12temp_storage+16];
	add.f32 	%f309, %f307, %f308;
	ld.shared.f32 	%f310, [_ZZN3cub18CUB_300001_SM_10006detail6reduce18DeviceReduceKernelINS2_10policy_hubIfyN4cuda3std3__44plusIfEEE10Policy1000EN6thrust24THRUST_300001_SM_1000_NS6detail15normal_iteratorINSD_10device_ptrIfEEEEyS9_f6squareIfEEEvT0_PT3_T1_NS0_13GridEvenShareISO_EET2_T4_E12temp_storage+20];
	add.f32 	%f311, %f309, %f310;
	ld.shared.f32 	%f312, [_ZZN3cub18CUB_300001_SM_10006detail6reduce18DeviceReduceKernelINS2_10policy_hubIfyN4cuda3std3__44plusIfEEE10Policy1000EN6thrust24THRUST_300001_SM_1000_NS6detail15normal_iteratorINSD_10device_ptrIfEEEEyS9_f6squareIfEEEvT0_PT3_T1_NS0_13GridEvenShareISO_EET2_T4_E12temp_storage+24];
	add.f32 	%f313, %f311, %f312;
	ld.shared.f32 	%f314, [_ZZN3cub18CUB_300001_SM_10006detail6reduce18DeviceReduceKernelINS2_10policy_hubIfyN4cuda3std3__44plusIfEEE10Policy1000EN6thrust24THRUST_300001_SM_1000_NS6detail15normal_iteratorINSD_10device_ptrIfEEEEyS9_f6squareIfEEEvT0_PT3_T1_NS0_13GridEvenShareISO_EET2_T4_E12temp_storage+28];
	add.f32 	%f315, %f313, %f314;
	ld.shared.f32 	%f316, [_ZZN3cub18CUB_300001_SM_10006detail6reduce18DeviceReduceKernelINS2_10policy_hubIfyN4cuda3std3__44plusIfEEE10Policy1000EN6thrust24THRUST_300001_SM_1000_NS6detail15normal_iteratorINSD_10device_ptrIfEEEEyS9_f6squareIfEEEvT0_PT3_T1_NS0_13GridEvenShareISO_EET2_T4_E12temp_storage+32];
	add.f32 	%f317, %f315, %f316;
	ld.shared.f32 	%f318, [_ZZN3cub18CUB_300001_SM_10006detail6reduce18DeviceReduceKernelINS2_10policy_hubIfyN4cuda3std3__44plusIfEEE10Policy1000EN6thrust24THRUST_300001_SM_1000_NS6detail15normal_iteratorINSD_10device_ptrIfEEEEyS9_f6squareIfEEEvT0_PT3_T1_NS0_13GridEvenShareISO_EET2_T4_E12temp_storage+36];
	add.f32 	%f339, %f317, %f318;
	bra.uni 	$L__BB11_46;
$L__BB11_21:
	// begin inline asm
	mov.u32 %r120, %laneid;
	// end inline asm
	and.b32  	%r146, %r5, 992;
	add.s32 	%r147, %r146, 32;
	setp.gt.s32 	%p34, %r147, %r4;
	not.b32 	%r148, %r146;
	add.s32 	%r149, %r4, %r148;
	selp.b32 	%r144, %r149, 31, %p34;
	mov.b32 	%r122, %f328;
	mov.b32 	%r123, 1;
	mov.b32 	%r145, -1;
	// begin inline asm
	shfl.sync.down.b32 %r121, %r122, %r123, %r144, %r145;
	// end inline asm
	setp.lt.s32 	%p35, %r120, %r144;
	mov.b32 	%f259, %r121;
	add.f32 	%f260, %f328, %f259;
	selp.f32 	%f261, %f260, %f328, %p35;
	mov.b32 	%r127, %f261;
	mov.b32 	%r128, 2;
	// begin inline asm
	shfl.sync.down.b32 %r126, %r127, %r128, %r144, %r145;
	// end inline asm
	add.s32 	%r150, %r120, 2;
	setp.gt.s32 	%p36, %r150, %r144;
	mov.b32 	%f262, %r126;
	add.f32 	%f263, %f261, %f262;
	selp.f32 	%f264, %f261, %f263, %p36;
	mov.b32 	%r132, %f264;
	mov.b32 	%r133, 4;
	// begin inline asm
	shfl.sync.down.b32 %r131, %r132, %r133, %r144, %r145;
	// end inline asm
	add.s32 	%r151, %r120, 4;
	setp.gt.s32 	%p37, %r151, %r144;
	mov.b32 	%f265, %r131;
	add.f32 	%f266, %f264, %f265;
	selp.f32 	%f267, %f264, %f266, %p37;
	mov.b32 	%r137, %f267;
	mov.b32 	%r138, 8;
	// begin inline asm
	shfl.sync.down.b32 %r136, %r137, %r138, %r144, %r145;
	// end inline asm
	add.s32 	%r152, %r120, 8;
	setp.gt.s32 	%p38, %r152, %r144;
	mov.b32 	%f268, %r136;
	add.f32 	%f269, %f267, %f268;
	selp.f32 	%f270, %f267, %f269, %p38;
	mov.b32 	%r142, %f270;
	mov.b32 	%r143, 16;
	// begin inline asm
	shfl.sync.down.b32 %r141, %r142, %r143, %r144, %r145;
	// end inline asm
	add.s32 	%r153, %r120, 16;
	setp.gt.s32 	%p39, %r153, %r144;
	mov.b32 	%f271, %r141;
	add.f32 	%f272, %f270, %f271;
	selp.f32 	%f339, %f270, %f272, %p39;
	setp.ne.s32 	%p40, %r120, 0;
	@%p40 bra 	$L__BB11_23;
	shr.u32 	%r154, %r5, 3;
	and.b32  	%r155, %r154, 124;
	mov.u32 	%r156, _ZZN3cub18CUB_300001_SM_10006detail6reduce18DeviceReduceKernelINS2_10policy_hubIfyN4cuda3std3__44plusIfEEE10Policy1000EN6thrust24THRUST_300001_SM_1000_NS6detail15normal_iteratorINSD_10device_ptrIfEEEEyS9_f6squareIfEEEvT0_PT3_T1_NS0_13GridEvenShareISO_EET2_T4_E12temp_storage;
	add.s32 	%r157, %r156, %r155;
	st.shared.f32 	[%r157+8], %f339;
$L__BB11_23:
	bar.sync 	0;
	setp.ne.s32 	%p41, %r5, 0;
	@%p41 bra 	$L__BB11_46;
	setp.gt.s32 	%p42, %r4, 32;
	ld.shared.f32 	%f273, [_ZZN3cub18CUB_300001_SM_10006detail6reduce18DeviceReduceKernelINS2_10policy_hubIfyN4cuda3std3__44plusIfEEE10Policy1000EN6thrust24THRUST_300001_SM_1000_NS6detail15normal_iteratorINSD_10device_ptrIfEEEEyS9_f6squareIfEEEvT0_PT3_T1_NS0_13GridEvenShareISO_EET2_T4_E12temp_storage+12];
	add.f32 	%f274, %f339, %f273;
	selp.f32 	%f275, %f274, %f339, %p42;
	setp.gt.s32 	%p43, %r4, 64;
	ld.shared.f32 	%f276, [_ZZN3cub18CUB_300001_SM_10006detail6reduce18DeviceReduceKernelINS2_10policy_hubIfyN4cuda3std3__44plusIfEEE10Policy1000EN6thrust24THRUST_300001_SM_1000_NS6detail15normal_iteratorINSD_10device_ptrIfEEEEyS9_f6squareIfEEEvT0_PT3_T1_NS0_13GridEvenShareISO_EET2_T4_E12temp_storage+16];
	add.f32 	%f277, %f276, %f275;
	selp.f32 	%f278, %f277, %f275, %p43;
	setp.gt.s32 	%p44, %r4, 96;
	ld.shared.f32 	%f279, [_ZZN3cub18CUB_300001_SM_10006detail6reduce18DeviceReduceKernelINS2_10policy_hubIfyN4cuda3std3__44plusIfEEE10Policy1000EN6thrust24THRUST_300001_SM_1000_NS6detail15normal_iteratorINSD_10device_ptrIfEEEEyS9_f6squareIfEEEvT0_PT3_T1_NS0_13GridEvenShareISO_EET2_T4_E12temp_storage+20];
	add.f32 	%f280, %f279, %f278;
	selp.f32 	%f281, %f280, %f278, %p44;
	setp.gt.s32 	%p45, %r4, 128;
	ld.shared.f32 	%f282, [_ZZN3cub18CUB_300001_SM_10006detail6reduce18DeviceReduceKernelINS2_10policy_hubIfyN4cuda3std3__44plusIfEEE10Policy1000EN6thrust24THRUST_300001_SM_1000_NS6detail15normal_iteratorINSD_10device_ptrIfEEEEyS9_f6squareIfEEEvT0_PT3_T1_NS0_13GridEvenShareISO_EET2_T4_E12temp_storage+24];
	add.f32 	%f283, %f282, %f281;
	selp.f32 	%f284, %f283, %f281, %p45;
	setp.gt.s32 	%p46, %r4, 160;
	ld.shared.f32 	%f285, [_ZZN3cub18CUB_300001_SM_10006detail6reduce18DeviceReduceKernelINS2_10policy_hubIfyN4cuda3std3__44plusIfEEE10Policy1000EN6thrust24THRUST_300001_SM_1000_NS6detail15normal_iteratorINSD_10device_ptrIfEEEEyS9_f6squareIfEEEvT0_PT3_T1_NS0_13GridEvenShareISO_EET2_T4_E12temp_storage+28];
	add.f32 	%f286, %f285, %f284;
	selp.f32 	%f287, %f286, %f284, %p46;
	setp.gt.s32 	%p47, %r4, 192;
	ld.shared.f32 	%f288, [_ZZN3cub18CUB_300001_SM_10006detail6reduce18DeviceReduceKernelINS2_10policy_hubIfyN4cuda3std3__44plusIfEEE10Policy1000EN6thrust24THRUST_300001_SM_1000_NS6detail15normal_iteratorINSD_10device_ptrIfEEEEyS9_f6squareIfEEEvT0_PT3_T1_NS0_13GridEvenShareISO_EET2_T4_E12temp_storage+32];
	add.f32 	%f289, %f288, %f287;
	selp.f32 	%f290, %f289, %f287, %p47;
	setp.gt.s32 	%p48, %r4, 224;
	ld.shared.f32 	%f291, [_ZZN3cub18CUB_300001_SM_10006detail6reduce18DeviceReduceKernelINS2_10policy_hubIfyN4cuda3std3__44plusIfEEE10Policy1000EN6thrust24THRUST_300001_SM_1000_NS6detail15normal_iteratorINSD_10device_ptrIfEEEEyS9_f6squareIfEEEvT0_PT3_T1_NS0_13GridEvenShareISO_EET2_T4_E12temp_storage+36];
	add.f32 	%f292, %f291, %f290;
	selp.f32 	%f339, %f292, %f290, %p48;
	bra.uni 	$L__BB11_46;
$L__BB11_25:
	cvt.u32.u64 	%r52, %rd4;
	mov.u32 	%r27, %tid.x;
	add.s32 	%r53, %r27, %r52;
	mul.wide.u32 	%rd26, %r53, 4;
	add.s64 	%rd27, %rd2, %rd26;
	ld.global.f32 	%f41, [%rd27];
	ld.global.f32 	%f42, [%rd27+1024];
	mul.f32 	%f43, %f42, %f42;
	ld.global.f32 	%f44, [%rd27+2048];
	ld.global.f32 	%f45, [%rd27+3072];
	mul.f32 	%f46, %f45, %f45;
	ld.global.f32 	%f47, [%rd27+4096];
	ld.global.f32 	%f48, [%rd27+5120];
	mul.f32 	%f49, %f48, %f48;
	ld.global.f32 	%f50, [%rd27+6144];
	ld.global.f32 	%f51, [%rd27+7168];
	mul.f32 	%f52, %f51, %f51;
	ld.global.f32 	%f53, [%rd27+8192];
	ld.global.f32 	%f54, [%rd27+9216];
	mul.f32 	%f55, %f54, %f54;
	ld.global.f32 	%f56, [%rd27+10240];
	ld.global.f32 	%f57, [%rd27+11264];
	mul.f32 	%f58, %f57, %f57;
	ld.global.f32 	%f59, [%rd27+12288];
	ld.global.f32 	%f60, [%rd27+13312];
	mul.f32 	%f61, %f60, %f60;
	ld.global.f32 	%f62, [%rd27+14336];
	ld.global.f32 	%f63, [%rd27+15360];
	mul.f32 	%f64, %f63, %f63;
	fma.rn.f32 	%f65, %f41, %f41, %f43;
	fma.rn.f32 	%f66, %f44, %f44, %f46;
	fma.rn.f32 	%f67, %f47, %f47, %f49;
	fma.rn.f32 	%f68, %f50, %f50, %f52;
	fma.rn.f32 	%f69, %f53, %f53, %f55;
	fma.rn.f32 	%f70, %f56, %f56, %f58;
	fma.rn.f32 	%f71, %f59, %f59, %f61;
	fma.rn.f32 	%f72, %f62, %f62, %f64;
	add.f32 	%f73, %f65, %f66;
	add.f32 	%f74, %f67, %f68;
	add.f32 	%f75, %f69, %f70;
	add.f32 	%f76, %f71, %f72;
	add.f32 	%f77, %f73, %f74;
	add.f32 	%f78, %f75, %f76;
	add.f32 	%f338, %f77, %f78;
	setp.lt.u64 	%p2, %rd5, %rd3;
	@%p2 bra 	$L__BB11_42;
	cvt.u32.u64 	%r55, %rd3;
	cvt.u64.u32 	%rd10, %r27;
	add.s64 	%rd70, %rd4, %rd3;
	cvt.u32.u64 	%r28, %rd1;
	not.b32 	%r57, %r27;
	add.s32 	%r58, %r57, %r28;
	sub.s32 	%r59, %r58, %r55;
	sub.s32 	%r197, %r59, %r52;
	add.s64 	%rd28, %rd70, %rd10;
	shl.b64 	%rd29, %rd28, 2;
	add.s64 	%rd30, %rd29, %rd2;
	add.s64 	%rd69, %rd30, 8192;
	mov.b32 	%r198, 0;
	mov.u64 	%rd71, %rd4;
$L__BB11_27:
	add.s64 	%rd71, %rd71, %rd3;
	add.s64 	%rd31, %rd1, -4096;
	setp.gt.u64 	%p3, %rd71, %rd31;
	@%p3 bra 	$L__BB11_29;
	cvt.u32.u64 	%r60, %rd3;
	add.s64 	%rd32, %rd71, %rd10;
	shl.b64 	%rd33, %rd32, 2;
	add.s64 	%rd34, %rd2, %rd33;
	ld.global.f32 	%f79, [%rd34];
	ld.global.f32 	%f80, [%rd34+1024];
	ld.global.f32 	%f81, [%rd34+2048];
	mul.f32 	%f82, %f81, %f81;
	ld.global.f32 	%f83, [%rd34+3072];
	ld.global.f32 	%f84, [%rd34+4096];
	mul.f32 	%f85, %f84, %f84;
	ld.global.f32 	%f86, [%rd34+5120];
	ld.global.f32 	%f87, [%rd34+6144];
	mul.f32 	%f88, %f87, %f87;
	ld.global.f32 	%f89, [%rd34+7168];
	ld.global.f32 	%f90, [%rd34+8192];
	mul.f32 	%f91, %f90, %f90;
	ld.global.f32 	%f92, [%rd34+9216];
	ld.global.f32 	%f93, [%rd34+10240];
	mul.f32 	%f94, %f93, %f93;
	ld.global.f32 	%f95, [%rd34+11264];
	ld.global.f32 	%f96, [%rd34+12288];
	mul.f32 	%f97, %f96, %f96;
	ld.global.f32 	%f98, [%rd34+13312];
	ld.global.f32 	%f99, [%rd34+14336];
	mul.f32 	%f100, %f99, %f99;
	ld.global.f32 	%f101, [%rd34+15360];
	fma.rn.f32 	%f102, %f79, %f79, %f338;
	fma.rn.f32 	%f103, %f80, %f80, %f82;
	fma.rn.f32 	%f104, %f83, %f83, %f85;
	fma.rn.f32 	%f105, %f86, %f86, %f88;
	fma.rn.f32 	%f106, %f89, %f89, %f91;
	fma.rn.f32 	%f107, %f92, %f92, %f94;
	fma.rn.f32 	%f108, %f95, %f95, %f97;
	fma.rn.f32 	%f109, %f98, %f98, %f100;
	add.f32 	%f110, %f102, %f103;
	add.f32 	%f111, %f104, %f105;
	add.f32 	%f112, %f106, %f107;
	add.f32 	%f113, %f108, %f109;
	add.f32 	%f114, %f110, %f111;
	add.f32 	%f115, %f112, %f113;
	add.f32 	%f116, %f114, %f115;
	fma.rn.f32 	%f338, %f101, %f101, %f116;
	sub.s64 	%rd35, %rd1, %rd71;
	setp.lt.u64 	%p4, %rd35, %rd3;
	add.s32 	%r198, %r198, 1;
	add.s64 	%rd70, %rd70, %rd3;
	sub.s32 	%r197, %r197, %r60;
	shl.b64 	%rd36, %rd3, 2;
	add.s64 	%rd69, %rd69, %rd36;
	@%p4 bra 	$L__BB11_42;
	bra.uni 	$L__BB11_27;
$L__BB11_29:
	setp.le.u64 	%p5, %rd1, %rd71;
	cvt.u32.u64 	%r61, %rd71;
	cvt.u32.u64 	%r62, %rd1;
	sub.s32 	%r63, %r62, %r61;
	setp.ge.s32 	%p6, %r27, %r63;
	or.pred  	%p7, %p5, %p6;
	@%p7 bra 	$L__BB11_42;
	cvt.u32.u64 	%r65, %rd3;
	cvt.u32.u64 	%r66, %rd4;
	not.b32 	%r67, %r27;
	add.s32 	%r68, %r67, %r28;
	add.s32 	%r69, %r65, %r66;
	sub.s32 	%r70, %r68, %r69;
	mul.lo.s32 	%r71, %r1, %r198;
	shl.b32 	%r72, %r71, 12;
	sub.s32 	%r73, %r70, %r72;
	shr.u32 	%r74, %r73, 8;
	add.s32 	%r34, %r74, 1;
	and.b32  	%r35, %r34, 15;
	setp.lt.u32 	%p8, %r73, 3840;
	mov.u32 	%r201, %r27;
	@%p8 bra 	$L__BB11_33;
	shr.u32 	%r75, %r197, 8;
	add.s32 	%r76, %r75, 1;
	and.b32  	%r77, %r76, 33554416;
	neg.s32 	%r199, %r77;
	mov.u32 	%r201, %r27;
$L__BB11_32:
	.pragma "nounroll";
	ld.global.f32 	%f118, [%rd69+-8192];
	fma.rn.f32 	%f119, %f118, %f118, %f338;
	ld.global.f32 	%f120, [%rd69+-7168];
	fma.rn.f32 	%f121, %f120, %f120, %f119;
	ld.global.f32 	%f122, [%rd69+-6144];
	fma.rn.f32 	%f123, %f122, %f122, %f121;
	ld.global.f32 	%f124, [%rd69+-5120];
	fma.rn.f32 	%f125, %f124, %f124, %f123;
	ld.global.f32 	%f126, [%rd69+-4096];
	fma.rn.f32 	%f127, %f126, %f126, %f125;
	ld.global.f32 	%f128, [%rd69+-3072];
	fma.rn.f32 	%f129, %f128, %f128, %f127;
	ld.global.f32 	%f130, [%rd69+-2048];
	fma.rn.f32 	%f131, %f130, %f130, %f129;
	ld.global.f32 	%f132, [%rd69+-1024];
	fma.rn.f32 	%f133, %f132, %f132, %f131;
	ld.global.f32 	%f134, [%rd69];
	fma.rn.f32 	%f135, %f134, %f134, %f133;
	ld.global.f32 	%f136, [%rd69+1024];
	fma.rn.f32 	%f137, %f136, %f136, %f135;
	ld.global.f32 	%f138, [%rd69+2048];
	fma.rn.f32 	%f139, %f138, %f138, %f137;
	ld.global.f32 	%f140, [%rd69+3072];
	fma.rn.f32 	%f141, %f140, %f140, %f139;
	ld.global.f32 	%f142, [%rd69+4096];
	fma.rn.f32 	%f143, %f142, %f142, %f141;
	ld.global.f32 	%f144, [%rd69+5120];
	fma.rn.f32 	%f145, %f144, %f144, %f143;
	ld.global.f32 	%f146, [%rd69+6144];
	fma.rn.f32 	%f147, %f146, %f146, %f145;
	ld.global.f32 	%f148, [%rd69+7168];
	fma.rn.f32 	%f338, %f148, %f148, %f147;
	add.s32 	%r201, %r201, 4096;
	add.s32 	%r199, %r199, 16;
	add.s64 	%rd69, %rd69, 16384;
	setp.ne.s32 	%p9, %r199, 0;
	@%p9 bra 	$L__BB11_32;
$L__BB11_33:
	setp.eq.s32 	%p10, %r35, 0;
	@%p10 bra 	$L__BB11_42;
	and.b32  	%r42, %r34, 7;
	setp.lt.u32 	%p11, %r35, 8;
	@%p11 bra 	$L__BB11_36;
	cvt.u64.u32 	%rd37, %r201;
	add.s64 	%rd38, %rd71, %rd37;
	shl.b64 	%rd39, %rd38, 2;
	add.s64 	%rd40, %rd2, %rd39;
	ld.global.f32 	%f150, [%rd40];
	fma.rn.f32 	%f151, %f150, %f150, %f338;
	ld.global.f32 	%f152, [%rd40+1024];
	fma.rn.f32 	%f153, %f152, %f152, %f151;
	ld.global.f32 	%f154, [%rd40+2048];
	fma.rn.f32 	%f155, %f154, %f154, %f153;
	ld.global.f32 	%f156, [%rd40+3072];
	fma.rn.f32 	%f157, %f156, %f156, %f155;
	ld.global.f32 	%f158, [%rd40+4096];
	fma.rn.f32 	%f159, %f158, %f158, %f157;
	ld.global.f32 	%f160, [%rd40+5120];
	fma.rn.f32 	%f161, %f160, %f160, %f159;
	ld.global.f32 	%f162, [%rd40+6144];
	fma.rn.f32 	%f163, %f162, %f162, %f161;
	ld.global.f32 	%f164, [%rd40+7168];
	fma.rn.f32 	%f338, %f164, %f164, %f163;
	add.s32 	%r201, %r201, 2048;
$L__BB11_36:
	setp.eq.s32 	%p12, %r42, 0;
	@%p12 bra 	$L__BB11_42;
	setp.lt.u32 	%p13, %r42, 4;
	@%p13 bra 	$L__BB11_39;
	cvt.u64.u32 	%rd41, %r201;
	add.s64 	%rd42, %rd71, %rd41;
	shl.b64 	%rd43, %rd42, 2;
	add.s64 	%rd44, %rd2, %rd43;
	ld.global.f32 	%f166, [%rd44];
	fma.rn.f32 	%f167, %f166, %f166, %f338;
	ld.global.f32 	%f168, [%rd44+1024];
	fma.rn.f32 	%f169, %f168, %f168, %f167;
	ld.global.f32 	%f170, [%rd44+2048];
	fma.rn.f32 	%f171, %f170, %f170, %f169;
	ld.global.f32 	%f172, [%rd44+3072];
	fma.rn.f32 	%f338, %f172, %f172, %f171;
	add.s32 	%r201, %r201, 1024;
$L__BB11_39:
	and.b32  	%r78, %r34, 3;
	setp.eq.s32 	%p14, %r78, 0;
	@%p14 bra 	$L__BB11_42;
	cvt.u64.u32 	%rd45, %r201;
	add.s64 	%rd46, %rd45, %rd70;
	shl.b64 	%rd47, %rd46, 2;
	add.s64 	%rd73, %rd2, %rd47;
	cvt.u16.u32 	%rs1, %r197;
	shr.u16 	%rs2, %rs1, 8;
	add.s16 	%rs3, %rs2, 1;
	cvt.u32.u16 	%r79, %rs3;
	and.b32  	%r80, %r79, 3;
	neg.s32 	%r204, %r80;
$L__BB11_41:
	.pragma "nounroll";
	ld.global.f32 	%f173, [%rd73];
	fma.rn.f32 	%f338, %f173, %f173, %f338;
	add.s64 	%rd73, %rd73, 1024;
	add.s32 	%r204, %r204, 1;
	setp.ne.s32 	%p15, %r204, 0;
	@%p15 bra 	$L__BB11_41;
$L__BB11_42:
	// begin inline asm
	mov.u32 %r81, %laneid;
	// end inline asm
	mov.b32 	%r83, %f338;
	mov.b32 	%r84, 1;
	mov.b32 	%r105, 31;
	mov.b32 	%r106, -1;
	// begin inline asm
	shfl.sync.down.b32 %r82, %r83, %r84, %r105, %r106;
	// end inline asm
	setp.gt.s32 	%p16, %r81, 30;
	mov.b32 	%f174, %r82;
	add.f32 	%f175, %f338, %f174;
	selp.f32 	%f176, %f338, %f175, %p16;
	mov.b32 	%r88, %f176;
	mov.b32 	%r89, 2;
	// begin inline asm
	shfl.sync.down.b32 %r87, %r88, %r89, %r105, %r106;
	// end inline asm
	setp.gt.s32 	%p17, %r81, 29;
	mov.b32 	%f177, %r87;
	add.f32 	%f178, %f176, %f177;
	selp.f32 	%f179, %f176, %f178, %p17;
	mov.b32 	%r93, %f179;
	mov.b32 	%r94, 4;
	// begin inline asm
	shfl.sync.down.b32 %r92, %r93, %r94, %r105, %r106;
	// end inline asm
	setp.gt.s32 	%p18, %r81, 27;
	mov.b32 	%f180, %r92;
	add.f32 	%f181, %f179, %f180;
	selp.f32 	%f182, %f179, %f181, %p18;
	mov.b32 	%r98, %f182;
	mov.b32 	%r99, 8;
	// begin inline asm
	shfl.sync.down.b32 %r97, %r98, %r99, %r105, %r106;
	// end inline asm
	setp.gt.s32 	%p19, %r81, 23;
	mov.b32 	%f183, %r97;
	add.f32 	%f184, %f182, %f183;
	selp.f32 	%f185, %f182, %f184, %p19;
	mov.b32 	%r103, %f185;
	mov.b32 	%r104, 16;
	// begin inline asm
	shfl.sync.down.b32 %r102, %r103, %r104, %r105, %r106;
	// end inline asm
	setp.gt.s32 	%p20, %r81, 15;
	mov.b32 	%f186, %r102;
	add.f32 	%f37, %f185, %f186;
	selp.f32 	%f339, %f185, %f37, %p20;
	setp.ne.s32 	%p21, %r81, 0;
	@%p21 bra 	$L__BB11_44;
	shr.u32 	%r107, %r27, 3;
	and.b32  	%r108, %r107, 124;
	mov.u32 	%r109, _ZZN3cub18CUB_300001_SM_10006detail6reduce18DeviceReduceKernelINS2_10policy_hubIfyN4cuda3std3__44plusIfEEE10Policy1000EN6thrust24THRUST_300001_SM_1000_NS6detail15normal_iteratorINSD_10device_ptrIfEEEEyS9_f6squareIfEEEvT0_PT3_T1_NS0_13GridEvenShareISO_EET2_T4_E12temp_storage;
	add.s32 	%r110, %r109, %r108;
	st.shared.f32 	[%r110+8], %f37;
$L__BB11_44:
	bar.sync 	0;
	setp.ne.s32 	%p22, %r27, 0;
	@%p22 bra 	$L__BB11_46;
	ld.shared.f32 	%f187, [_ZZN3cub18CUB_300001_SM_10006detail6reduce18DeviceReduceKernelINS2_10policy_hubIfyN4cuda3std3__44plusIfEEE10Policy1000EN6thrust24THRUST_300001_SM_1000_NS6detail15normal_iteratorINSD_10device_ptrIfEEEEyS9_f6squareIfEEEvT0_PT3_T1_NS0_13GridEvenShareISO_EET2_T4_E12temp_storage+12];
	add.f32 	%f188, %f339, %f187;
	ld.shared.f32 	%f189, [_ZZN3cub18CUB_300001_SM_10006detail6reduce18DeviceReduceKernelINS2_10policy_hubIfyN4cuda3std3__44plusIfEEE10Policy1000EN6thrust24THRUST_300001_SM_1000_NS6detail15normal_iteratorINSD_10device_ptrIfEEEEyS9_f6squareIfEEEvT0_PT3_T1_NS0_13GridEvenShareISO_EET2_T4_E12temp_storage+16];
	add.f32 	%f190, %f188, %f189;
	ld.shared.f32 	%f191, [_ZZN3cub18CUB_300001_SM_10006detail6reduce18DeviceReduceKernelINS2_10policy_hubIfyN4cuda3std3__44plusIfEEE10Policy1000EN6thrust24THRUST_300001_SM_1000_NS6detail15normal_iteratorINSD_10device_ptrIfEEEEyS9_f6squareIfEEEvT0_PT3_T1_NS0_13GridEvenShareISO_EET2_T4_E12temp_storage+20];
	add.f32 	%f192, %f190, %f191;
	ld.shared.f32 	%f193, [_ZZN3cub18CUB_300001_SM_10006detail6reduce18DeviceReduceKernelINS2_10policy_hubIfyN4cuda3std3__44plusIfEEE10Policy1000EN6thrust24THRUST_300001_SM_1000_NS6detail15normal_iteratorINSD_10device_ptrIfEEEEyS9_f6squareIfEEEvT0_PT3_T1_NS0_13GridEvenShareISO_EET2_T4_E12temp_storage+24];
	add.f32 	%f194, %f192, %f193;
	ld.shared.f32 	%f195, [_ZZN3cub18CUB_300001_SM_10006detail6reduce18DeviceReduceKernelINS2_10policy_hubIfyN4cuda3std3__44plusIfEEE10Policy1000EN6thrust24THRUST_300001_SM_1000_NS6detail15normal_iteratorINSD_10device_ptrIfEEEEyS9_f6squareIfEEEvT0_PT3_T1_NS0_13GridEvenShareISO_EET2_T4_E12temp_storage+28];
	add.f32 	%f196, %f194, %f195;
	ld.shared.f32 	%f197, [_ZZN3cub18CUB_300001_SM_10006detail6reduce18DeviceReduceKernelINS2_10policy_hubIfyN4cuda3std3__44plusIfEEE10Policy1000EN6thrust24THRUST_300001_SM_1000_NS6detail15normal_iteratorINSD_10device_ptrIfEEEEyS9_f6squareIfEEEvT0_PT3_T1_NS0_13GridEvenShareISO_EET2_T4_E12temp_storage+32];
	add.f32 	%f198, %f196, %f197;
	ld.shared.f32 	%f199, [_ZZN3cub18CUB_300001_SM_10006detail6reduce18DeviceReduceKernelINS2_10policy_hubIfyN4cuda3std3__44plusIfEEE10Policy1000EN6thrust24THRUST_300001_SM_1000_NS6detail15normal_iteratorINSD_10device_ptrIfEEEEyS9_f6squareIfEEEvT0_PT3_T1_NS0_13GridEvenShareISO_EET2_T4_E12temp_storage+36];
	add.f32 	%f339, %f198, %f199;
$L__BB11_46:
	mov.u32 	%r188, %tid.x;
	setp.ne.s32 	%p56, %r188, 0;
	@%p56 bra 	$L__BB11_48;
	cvta.to.global.u64 	%rd65, %rd24;
	mul.wide.u32 	%rd66, %r2, 4;
	add.s64 	%rd67, %rd65, %rd66;
	st.global.f32 	[%rd67], %f339;
$L__BB11_48:
	ret;

}
	// .globl	_ZN3cub18CUB_300001_SM_10006detail6reduce28DeviceReduceSingleTileKernelINS2_10policy_hubIfyN4cuda3std3__44plusIfEEE10Policy1000EPfSC_iS9_ffNS7_10__identityEEEvT0_T1_T2_T3_T4_T6_
.visible .entry _ZN3cub18CUB_300001_SM_10006detail6reduce28DeviceReduceSingleTileKernelINS2_10policy_hubIfyN4cuda3std3__44plusIfEEE10Policy1000EPfSC_iS9_ffNS7_10__identityEEEvT0_T1_T2_T3_T4_T6_(
	.param .u64 .ptr .align 1 _ZN3cub18CUB_300001_SM_10006detail6reduce28DeviceReduceSingleTileKernelINS2_10policy_hubIfyN4cuda3std3__44plusIfEEE10Policy1000EPfSC_iS9_ffNS7_10__identityEEEvT0_T1_T2_T3_T4_T6__param_0,
	.param .u64 .ptr .align 1 _ZN3cub18CUB_300001_SM_10006detail6reduce28DeviceReduceSingleTileKernelINS2_10policy_hubIfyN4cuda3std3__44plusIfEEE10Policy1000EPfSC_iS9_ffNS7_10__identityEEEvT0_T1_T2_T3_T4_T6__param_1,
	.param .u32 _ZN3cub18CUB_300001_SM_10006detail6reduce28DeviceReduceSingleTileKernelINS2_10policy_hubIfyN4cuda3std3__44plusIfEEE10Policy1000EPfSC_iS9_ffNS7_10__identityEEEvT0_T1_T2_T3_T4_T6__param_2,
	.param .align 1 .b8 _ZN3cub18CUB_300001_SM_10006detail6reduce28DeviceReduceSingleTileKernelINS2_10policy_hubIfyN4cuda3std3__44plusIfEEE10Policy1000EPfSC_iS9_ffNS7_10__identityEEEvT0_T1_T2_T3_T4_T6__param_3[1],
	.param .f32 _ZN3cub18CUB_300001_SM_10006detail6reduce28DeviceReduceSingleTileKernelINS2_10policy_hubIfyN4cuda3std3__44plusIfEEE10Policy1000EPfSC_iS9_ffNS7_10__identityEEEvT0_T1_T2_T3_T4_T6__param_4,
	.param .align 1 .b8 _ZN3cub18CUB_300001_SM_10006detail6reduce28DeviceReduceSingleTileKernelINS2_10policy_hubIfyN4cuda3std3__44plusIfEEE10Policy1000EPfSC_iS9_ffNS7_10__identityEEEvT0_T1_T2_T3_T4_T6__param_5[1]
)
.maxntid 256
.minnctapersm 1
{
	.reg .pred 	%p<97>;
	.reg .b32 	%r<407>;
	.reg .b32 	%f<419>;
	.reg .b64 	%rd<125>;
	// demoted variable
	.shared .align 4 .b8 _ZZN3cub18CUB_300001_SM_10006detail6reduce28DeviceReduceSingleTileKernelINS2_10policy_hubIfyN4cuda3std3__44plusIfEEE10Policy1000EPfSC_iS9_ffNS7_10__identityEEEvT0_T1_T2_T3_T4_T6_E12temp_storage[44];
	ld.param.u64 	%rd16, [_ZN3cub18CUB_300001_SM_10006detail6reduce28DeviceReduceSingleTileKernelINS2_10policy_hubIfyN4cuda3std3__44plusIfEEE10Policy1000EPfSC_iS9_ffNS7_10__identityEEEvT0_T1_T2_T3_T4_T6__param_0];
	ld.param.u64 	%rd17, [_ZN3cub18CUB_300001_SM_10006detail6reduce28DeviceReduceSingleTileKernelINS2_10policy_hubIfyN4cuda3std3__44plusIfEEE10Policy1000EPfSC_iS9_ffNS7_10__identityEEEvT0_T1_T2_T3_T4_T6__param_1];
	ld.param.u32 	%r67, [_ZN3cub18CUB_300001_SM_10006detail6reduce28DeviceReduceSingleTileKernelINS2_10policy_hubIfyN4cuda3std3__44plusIfEEE10Policy1000EPfSC_iS9_ffNS7_10__identityEEEvT0_T1_T2_T3_T4_T6__param_2];
	ld.param.f32 	%f58, [_ZN3cub18CUB_300001_SM_10006detail6reduce28DeviceReduceSingleTileKernelINS2_10policy_hubIfyN4cuda3std3__44plusIfEEE10Policy1000EPfSC_iS9_ffNS7_10__identityEEEvT0_T1_T2_T3_T4_T6__param_4];
	cvta.to.global.u64 	%rd1, %rd17;
	setp.ne.s32 	%p1, %r67, 0;
	@%p1 bra 	$L__BB12_3;
	mov.u32 	%r380, %tid.x;
	setp.ne.s32 	%p96, %r380, 0;
	@%p96 bra 	$L__BB12_74;
	st.global.f32 	[%rd1], %f58;
	bra.uni 	$L__BB12_74;
$L__BB12_3:
	and.b64  	%rd18, %rd16, 15;
	setp.ne.s64 	%p2, %rd18, 0;
	@%p2 bra 	$L__BB12_38;
	setp.gt.s32 	%p49, %r67, 4095;
	@%p49 bra 	$L__BB12_22;
	mov.u32 	%r1, %tid.x;
	setp.ge.s32 	%p66, %r1, %r67;
	mov.f32 	%f397, 0f00000000;
	mov.u32 	%r384, %r1;
	@%p66 bra 	$L__BB12_7;
	mul.wide.u32 	%rd113, %r1, 4;
	add.s64 	%rd112, %rd16, %rd113;
	// begin inline asm
	ld.global.nc.u32 %r300, [%rd112];
	// end inline asm
	mov.b32 	%f397, %r300;
	add.s32 	%r384, %r1, 256;
$L__BB12_7:
	setp.ge.s32 	%p67, %r384, %r67;
	@%p67 bra 	$L__BB12_13;
	not.b32 	%r301, %r384;
	add.s32 	%r4, %r67, %r301;
	and.b32  	%r302, %r4, 768;
	setp.eq.s32 	%p68, %r302, 768;
	@%p68 bra 	$L__BB12_11;
	mul.wide.u32 	%rd114, %r384, 4;
	add.s64 	%rd121, %rd16, %rd114;
	shr.u32 	%r303, %r4, 8;
	add.s32 	%r304, %r303, 1;
	and.b32  	%r305, %r304, 3;
	neg.s32 	%r382, %r305;
$L__BB12_10:
	.pragma "nounroll";
	// begin inline asm
	ld.global.nc.u32 %r306, [%rd121];
	// end inline asm
	mov.b32 	%f323, %r306;
	add.f32 	%f397, %f397, %f323;
	add.s32 	%r384, %r384, 256;
	add.s64 	%rd121, %rd121, 1024;
	add.s32 	%r382, %r382, 1;
	setp.ne.s32 	%p69, %r382, 0;
	@%p69 bra 	$L__BB12_10;
$L__BB12_11:
	setp.lt.u32 	%p70, %r4, 768;
	@%p70 bra 	$L__BB12_13;
$L__BB12_12:
	mul.wide.s32 	%rd120, %r384, 4;
	add.s64 	%rd116, %rd16, %rd120;
	// begin inline asm
	ld.global.nc.u32 %r307, [%rd116];
	// end inline asm
	mov.b32 	%f324, %r307;
	add.f32 	%f325, %f397, %f324;
	add.s64 	%rd117, %rd116, 1024;
	// begin inline asm
	ld.global.nc.u32 %r308, [%rd117];
	// end inline asm
	mov.b32 	%f326, %r308;
	add.f32 	%f327, %f325, %f326;
	add.s64 	%rd118, %rd116, 2048;
	// begin inline asm
	ld.global.nc.u32 %r309, [%rd118];
	// end inline asm
	mov.b32 	%f328, %r309;
	add.f32 	%f329, %f327, %f328;
	add.s64 	%rd119, %rd116, 3072;
	// begin inline asm
	ld.global.nc.u32 %r310, [%rd119];
	// end inline asm
	mov.b32 	%f330, %r310;
	add.f32 	%f397, %f329, %f330;
	add.s32 	%r384, %r384, 1024;
	setp.lt.s32 	%p71, %r384, %r67;
	@%p71 bra 	$L__BB12_12;
$L__BB12_13:
	setp.lt.s32 	%p72, %r67, 256;
	@%p72 bra 	$L__BB12_18;
	// begin inline asm
	mov.u32 %r349, %laneid;
	// end inline asm
	mov.b32 	%r351, %f397;
	mov.b32 	%r352, 1;
	mov.b32 	%r373, 31;
	mov.b32 	%r374, -1;
	// begin inline asm
	shfl.sync.down.b32 %r350, %r351, %r352, %r373, %r374;
	// end inline asm
	setp.gt.s32 	%p88, %r349, 30;
	mov.b32 	%f365, %r350;
	add.f32 	%f366, %f397, %f365;
	selp.f32 	%f367, %f397, %f366, %p88;
	mov.b32 	%r356, %f367;
	mov.b32 	%r357, 2;
	// begin inline asm
	shfl.sync.down.b32 %r355, %r356, %r357, %r373, %r374;
	// end inline asm
	setp.gt.s32 	%p89, %r349, 29;
	mov.b32 	%f368, %r355;
	add.f32 	%f369, %f367, %f368;
	selp.f32 	%f370, %f367, %f369, %p89;
	mov.b32 	%r361, %f370;
	mov.b32 	%r362, 4;
	// begin inline asm
	shfl.sync.down.b32 %r360, %r361, %r362, %r373, %r374;
	// end inline asm
	setp.gt.s32 	%p90, %r349, 27;
	mov.b32 	%f371, %r360;
	add.f32 	%f372, %f370, %f371;
	selp.f32 	%f373, %f370, %f372, %p90;
	mov.b32 	%r366, %f373;
	mov.b32 	%r367, 8;
	// begin inline asm
	shfl.sync.down.b32 %r365, %r366, %r367, %r373, %r374;
	// end inline asm
	setp.gt.s32 	%p91, %r349, 23;
	mov.b32 	%f374, %r365;
	add.f32 	%f375, %f373, %f374;
	selp.f32 	%f376, %f373, %f375, %p91;
	mov.b32 	%r371, %f376;
	mov.b32 	%r372, 16;
	// begin inline asm
	shfl.sync.down.b32 %r370, %r371, %r372, %r373, %r374;
	// end inline asm
	setp.gt.s32 	%p92, %r349, 15;
	mov.b32 	%f377, %r370;
	add.f32 	%f10, %f376, %f377;
	selp.f32 	%f418, %f376, %f10, %p92;
	setp.ne.s32 	%p93, %r349, 0;
	@%p93 bra 	$L__BB12_16;
	shr.u32 	%r375, %r1, 3;
	and.b32  	%r376, %r375, 124;
	mov.u32 	%r377, _ZZN3cub18CUB_300001_SM_10006detail6reduce28DeviceReduceSingleTileKernelINS2_10policy_hubIfyN4cuda3std3__44plusIfEEE10Policy1000EPfSC_iS9_ffNS7_10__identityEEEvT0_T1_T2_T3_T4_T6_E12temp_storage;
	add.s32 	%r378, %r377, %r376;
	st.shared.f32 	[%r378+8], %f10;
$L__BB12_16:
	bar.sync 	0;
	setp.ne.s32 	%p94, %r1, 0;
	@%p94 bra 	$L__BB12_72;
	ld.shared.f32 	%f378, [_ZZN3cub18CUB_300001_SM_10006detail6reduce28DeviceReduceSingleTileKernelINS2_10policy_hubIfyN4cuda3std3__44plusIfEEE10Policy1000EPfSC_iS9_ffNS7_10__identityEEEvT0_T1_T2_T3_T4_T6_E12temp_storage+12];
	add.f32 	%f379, %f418, %f378;
	ld.shared.f32 	%f380, [_ZZN3cub18CUB_300001_SM_10006detail6reduce28DeviceReduceSingleTileKernelINS2_10policy_hubIfyN4cuda3std3__44plusIfEEE10Policy1000EPfSC_iS9_ffNS7_10__identityEEEvT0_T1_T2_T3_T4_T6_E12temp_storage+16];
	add.f32 	%f381, %f379, %f380;
	ld.shared.f32 	%f382, [_ZZN3cub18CUB_300001_SM_10006detail6reduce28DeviceReduceSingleTileKernelINS2_10policy_hubIfyN4cuda3std3__44plusIfEEE10Policy1000EPfSC_iS9_ffNS7_10__identityEEEvT0_T1_T2_T3_T4_T6_E12temp_storage+20];
	add.f32 	%f383, %f381, %f382;
	ld.shared.f32 	%f384, [_ZZN3cub18CUB_300001_SM_10006detail6reduce28DeviceReduceSingleTileKernelINS2_10policy_hubIfyN4cuda3std3__44plusIfEEE10Policy1000EPfSC_iS9_ffNS7_10__identityEEEvT0_T1_T2_T3_T4_T6_E12temp_storage+24];
	add.f32 	%f385, %f383, %f384;
	ld.shared.f32 	%f386, [_ZZN3cub18CUB_300001_SM_10006detail6reduce28DeviceReduceSingleTileKernelINS2_10policy_hubIfyN4cuda3std3__44plusIfEEE10Policy1000EPfSC_iS9_ffNS7_10__identityEEEvT0_T1_T2_T3_T4_T6_E12temp_storage+28];
	add.f32 	%f387, %f385, %f386;
	ld.shared.f32 	%f388, [_ZZN3cub18CUB_300001_SM_10006detail6reduce28DeviceReduceSingleTileKernelINS2_10policy_hubIfyN4cuda3std3__44plusIfEEE10Policy1000EPfSC_iS9_ffNS7_10__identityEEEvT0_T1_T2_T3_T4_T6_E12temp_storage+32];
	add.f32 	%f389, %f387, %f388;
	ld.shared.f32 	%f390, [_ZZN3cub18CUB_300001_SM_10006detail6reduce28DeviceReduceSingleTileKernelINS2_10policy_hubIfyN4cuda3std3__44plusIfEEE10Policy1000EPfSC_iS9_ffNS7_10__identityEEEvT0_T1_T2_T3_T4_T6_E12temp_storage+36];
	add.f32 	%f418, %f389, %f390;
	bra.uni 	$L__BB12_72;
$L__BB12_18:
	// begin inline asm
	mov.u32 %r311, %laneid;
	// end inline asm
	and.b32  	%r337, %r1, 992;
	add.s32 	%r338, %r337, 32;
	setp.gt.s32 	%p73, %r338, %r67;
	not.b32 	%r339, %r337;
	add.s32 	%r340, %r67, %r339;
	selp.b32 	%r335, %r340, 31, %p73;
	mov.b32 	%r313, %f397;
	mov.b32 	%r314, 1;
	mov.b32 	%r336, -1;
	// begin inline asm
	shfl.sync.down.b32 %r312, %r313, %r314, %r335, %r336;
	// end inline asm
	setp.lt.s32 	%p74, %r311, %r335;
	mov.b32 	%f331, %r312;
	add.f32 	%f332, %f397, %f331;
	selp.f32 	%f333, %f332, %f397, %p74;
	mov.b32 	%r318, %f333;
	mov.b32 	%r319, 2;
	// begin inline asm
	shfl.sync.down.b32 %r317, %r318, %r319, %r335, %r336;
	// end inline asm
	add.s32 	%r341, %r311, 2;
	setp.gt.s32 	%p75, %r341, %r335;
	mov.b32 	%f334, %r317;
	add.f32 	%f335, %f333, %f334;
	selp.f32 	%f336, %f333, %f335, %p75;
	mov.b32 	%r323, %f336;
	mov.b32 	%r324, 4;
	// begin inline asm
	shfl.sync.down.b32 %r322, %r323, %r324, %r335, %r336;
	// end inline asm
	add.s32 	%r342, %r311, 4;
	setp.gt.s32 	%p76, %r342, %r335;
	mov.b32 	%f337, %r322;
	add.f32 	%f338, %f336, %f337;
	selp.f32 	%f339, %f336, %f338, %p76;
	mov.b32 	%r328, %f339;
	mov.b32 	%r329, 8;
	// begin inline asm
	shfl.sync.down.b32 %r327, %r328, %r329, %r335, %r336;
	// end inline asm
	add.s32 	%r343, %r311, 8;
	setp.gt.s32 	%p77, %r343, %r335;
	mov.b32 	%f340, %r327;
	add.f32 	%f341, %f339, %f340;
	selp.f32 	%f342, %f339, %f341, %p77;
	mov.b32 	%r333, %f342;
	mov.b32 	%r334, 16;
	// begin inline asm
	shfl.sync.down.b32 %r332, %r333, %r334, %r335, %r336;
	// end inline asm
	add.s32 	%r344, %r311, 16;
	setp.gt.s32 	%p78, %r344, %r335;
	mov.b32 	%f343, %r332;
	add.f32 	%f344, %f342, %f343;
	selp.f32 	%f418, %f342, %f344, %p78;
	setp.ne.s32 	%p79, %r311, 0;
	@%p79 bra 	$L__BB12_20;
	shr.u32 	%r345, %r1, 3;
	and.b32  	%r346, %r345, 124;
	mov.u32 	%r347, _ZZN3cub18CUB_300001_SM_10006detail6reduce28DeviceReduceSingleTileKernelINS2_10policy_hubIfyN4cuda3std3__44plusIfEEE10Policy1000EPfSC_iS9_ffNS7_10__identityEEEvT0_T1_T2_T3_T4_T6_E12temp_storage;
	add.s32 	%r348, %r347, %r346;
	st.shared.f32 	[%r348+8], %f418;
$L__BB12_20:
	bar.sync 	0;
	setp.ne.s32 	%p80, %r1, 0;
	@%p80 bra 	$L__BB12_72;
	setp.gt.s32 	%p81, %r67, 32;
	ld.shared.f32 	%f345, [_ZZN3cub18CUB_300001_SM_10006detail6reduce28DeviceReduceSingleTileKernelINS2_10policy_hubIfyN4cuda3std3__44plusIfEEE10Policy1000EPfSC_iS9_ffNS7_10__identityEEEvT0_T1_T2_T3_T4_T6_E12temp_storage+12];
	add.f32 	%f346, %f418, %f345;
	selp.f32 	%f347, %f346, %f418, %p81;
	setp.gt.s32 	%p82, %r67, 64;
	ld.shared.f32 	%f348, [_ZZN3cub18CUB_300001_SM_10006detail6reduce28DeviceReduceSingleTileKernelINS2_10policy_hubIfyN4cuda3std3__44plusIfEEE10Policy1000EPfSC_iS9_ffNS7_10__identityEEEvT0_T1_T2_T3_T4_T6_E12temp_storage+16];
	add.f32 	%f349, %f348, %f347;
	selp.f32 	%f350, %f349, %f347, %p82;
	setp.gt.s32 	%p83, %r67, 96;
	ld.shared.f32 	%f351, [_ZZN3cub18CUB_300001_SM_10006detail6reduce28DeviceReduceSingleTileKernelINS2_10policy_hubIfyN4cuda3std3__44plusIfEEE10Policy1000EPfSC_iS9_ffNS7_10__identityEEEvT0_T1_T2_T3_T4_T6_E12temp_storage+20];
	add.f32 	%f352, %f351, %f350;
	selp.f32 	%f353, %f352, %f350, %p83;
	setp.gt.s32 	%p84, %r67, 128;
	ld.shared.f32 	%f354, [_ZZN3cub18CUB_300001_SM_10006detail6reduce28DeviceReduceSingleTileKernelINS2_10policy_hubIfyN4cuda3std3__44plusIfEEE10Policy1000EPfSC_iS9_ffNS7_10__identityEEEvT0_T1_T2_T3_T4_T6_E12temp_storage+24];
	add.f32 	%f355, %f354, %f353;
	selp.f32 	%f356, %f355, %f353, %p84;
	setp.gt.s32 	%p85, %r67, 160;
	ld.shared.f32 	%f357, [_ZZN3cub18CUB_300001_SM_10006detail6reduce28DeviceReduceSingleTileKernelINS2_10policy_hubIfyN4cuda3std3__44plusIfEEE10Policy1000EPfSC_iS9_ffNS7_10__identityEEEvT0_T1_T2_T3_T4_T6_E12temp_storage+28];
	add.f32 	%f358, %f357, %f356;
	selp.f32 	%f359, %f358, %f356, %p85;
	setp.gt.s32 	%p86, %r67, 192;
	ld.shared.f32 	%f360, [_ZZN3cub18CUB_300001_SM_10006detail6reduce28DeviceReduceSingleTileKernelINS2_10policy_hubIfyN4cuda3std3__44plusIfEEE10Policy1000EPfSC_iS9_ffNS7_10__identityEEEvT0_T1_T2_T3_T4_T6_E12temp_storage+32];
	add.f32 	%f361, %f360, %f359;
	selp.f32 	%f362, %f361, %f359, %p86;
	setp.gt.s32 	%p87, %r67, 224;
	ld.shared.f32 	%f363, [_ZZN3cub18CUB_300001_SM_10006detail6reduce28DeviceReduceSingleTileKernelINS2_10policy_hubIfyN4cuda3std3__44plusIfEEE10Policy1000EPfSC_iS9_ffNS7_10__identityEEEvT0_T1_T2_T3_T4_T6_E12temp_storage+36];
	add.f32 	%f364, %f363, %f362;
	selp.f32 	%f418, %f364, %f362, %p87;
	bra.uni 	$L__BB12_72;
$L__BB12_22:
	mov.u32 	%r13, %tid.x;
	shl.b32 	%r224, %r13, 2;
	mul.wide.u32 	%rd86, %r224, 4;
	add.s64 	%rd76, %rd16, %rd86;
	// begin inline asm
	ld.global.nc.v2.u64 {%rd74, %rd75}, [%rd76];
	// end inline asm
	mov.b64 	{%r225, %r226}, %rd75;
	mov.b64 	{%r227, %r228}, %rd74;
	mov.b32 	%f225, %r228;
	mov.b32 	%f226, %r227;
	mov.b32 	%f227, %r226;
	mov.b32 	%f228, %r225;
	add.s64 	%rd79, %rd76, 4096;
	// begin inline asm
	ld.global.nc.v2.u64 {%rd77, %rd78}, [%rd79];
	// end inline asm
	mov.b64 	{%r229, %r230}, %rd78;
	mov.b64 	{%r231, %r232}, %rd77;
	mov.b32 	%f229, %r232;
	mov.b32 	%f230, %r231;
	mov.b32 	%f231, %r230;
	mov.b32 	%f232, %r229;
	add.s64 	%rd82, %rd76, 8192;
	// begin inline asm
	ld.global.nc.v2.u64 {%rd80, %rd81}, [%rd82];
	// end inline asm
	mov.b64 	{%r233, %r234}, %rd81;
	mov.b64 	{%r235, %r236}, %rd80;
	mov.b32 	%f233, %r236;
	mov.b32 	%f234, %r235;
	mov.b32 	%f235, %r234;
	mov.b32 	%f236, %r233;
	add.s64 	%rd85, %rd76, 12288;
	// begin inline asm
	ld.global.nc.v2.u64 {%rd83, %rd84}, [%rd85];
	// end inline asm
	mov.b64 	{%r237, %r238}, %rd84;
	mov.b64 	{%r239, %r240}, %rd83;
	mov.b32 	%f237, %r240;
	mov.b32 	%f238, %r239;
	mov.b32 	%f239, %r238;
	mov.b32 	%f240, %r237;
	add.f32 	%f241, %f226, %f225;
	add.f32 	%f242, %f228, %f227;
	add.f32 	%f243, %f230, %f229;
	add.f32 	%f244, %f232, %f231;
	add.f32 	%f245, %f234, %f233;
	add.f32 	%f246, %f236, %f235;
	add.f32 	%f247, %f238, %f237;
	add.f32 	%f248, %f240, %f239;
	add.f32 	%f249, %f241, %f242;
	add.f32 	%f250, %f243, %f244;
	add.f32 	%f251, %f245, %f246;
	add.f32 	%f252, %f247, %f248;
	add.f32 	%f253, %f249, %f250;
	add.f32 	%f254, %f251, %f252;
	add.f32 	%f404, %f253, %f254;
	setp.lt.u32 	%p50, %r67, 8192;
	mov.b32 	%r387, 4096;
	@%p50 bra 	$L__BB12_26;
	add.s32 	%r14, %r67, -4096;
	mov.b32 	%r387, 4096;
$L__BB12_24:
	mul.wide.s32 	%rd99, %r387, 4;
	add.s64 	%rd89, %rd76, %rd99;
	// begin inline asm
	ld.global.nc.v2.u64 {%rd87, %rd88}, [%rd89];
	// end inline asm
	mov.b64 	{%r242, %r243}, %rd88;
	mov.b64 	{%r244, %r245}, %rd87;
	mov.b32 	%f255, %r245;
	mov.b32 	%f256, %r244;
	mov.b32 	%f257, %r243;
	mov.b32 	%f258, %r242;
	add.s64 	%rd92, %rd89, 4096;
	// begin inline asm
	ld.global.nc.v2.u64 {%rd90, %rd91}, [%rd92];
	// end inline asm
	mov.b64 	{%r246, %r247}, %rd91;
	mov.b64 	{%r248, %r249}, %rd90;
	mov.b32 	%f259, %r249;
	mov.b32 	%f260, %r248;
	mov.b32 	%f261, %r247;
	mov.b32 	%f262, %r246;
	add.s64 	%rd95, %rd89, 8192;
	// begin inline asm
	ld.global.nc.v2.u64 {%rd93, %rd94}, [%rd95];
	// end inline asm
	mov.b64 	{%r250, %r251}, %rd94;
	mov.b64 	{%r252, %r253}, %rd93;
	mov.b32 	%f263, %r253;
	mov.b32 	%f264, %r252;
	mov.b32 	%f265, %r251;
	mov.b32 	%f266, %r250;
	add.s64 	%rd98, %rd89, 12288;
	// begin inline asm
	ld.global.nc.v2.u64 {%rd96, %rd97}, [%rd98];
	// end inline asm
	mov.b64 	{%r254, %r255}, %rd97;
	mov.b64 	{%r256, %r257}, %rd96;
	mov.b32 	%f267, %r257;
	mov.b32 	%f268, %r256;
	mov.b32 	%f269, %r255;
	mov.b32 	%f270, %r254;
	add.f32 	%f271, %f404, %f256;
	add.f32 	%f272, %f255, %f258;
	add.f32 	%f273, %f257, %f260;
	add.f32 	%f274, %f259, %f262;
	add.f32 	%f275, %f261, %f264;
	add.f32 	%f276, %f263, %f266;
	add.f32 	%f277, %f265, %f268;
	add.f32 	%f278, %f267, %f270;
	add.f32 	%f279, %f271, %f272;
	add.f32 	%f280, %f273, %f274;
	add.f32 	%f281, %f275, %f276;
	add.f32 	%f282, %f277, %f278;
	add.f32 	%f283, %f279, %f280;
	add.f32 	%f284, %f281, %f282;
	add.f32 	%f285, %f283, %f284;
	add.f32 	%f404, %f285, %f269;
	sub.s32 	%r258, %r67, %r387;
	setp.lt.s32 	%p51, %r258, 4096;
	@%p51 bra 	$L__BB12_34;
	add.s32 	%r387, %r387, 4096;
	setp.le.s32 	%p52, %r387, %r14;
	@%p52 bra 	$L__BB12_24;
$L__BB12_26:
	setp.le.s32 	%p53, %r67, %r387;
	@%p53 bra 	$L__BB12_34;
	sub.s32 	%r18, %r67, %r387;
	setp.ge.s32 	%p54, %r13, %r18;
	@%p54 bra 	$L__BB12_34;
	not.b32 	%r259, %r13;
	add.s32 	%r260, %r67, %r259;
	sub.s32 	%r19, %r260, %r387;
	and.b32  	%r261, %r19, 768;
	setp.eq.s32 	%p55, %r261, 768;
	mov.u32 	%r391, %r13;
	@%p55 bra 	$L__BB12_31;
	add.s32 	%r389, %r13, %r387;
	shr.u32 	%r262, %r19, 8;
	add.s32 	%r263, %r262, 1;
	and.b32  	%r264, %r263, 3;
	neg.s32 	%r388, %r264;
	mov.u32 	%r391, %r13;
$L__BB12_30:
	.pragma "nounroll";
	mul.wide.u32 	%rd101, %r389, 4;
	add.s64 	%rd100, %rd16, %rd101;
	// begin inline asm
	ld.global.nc.u32 %r265, [%rd100];
	// end inline asm
	mov.b32 	%f287, %r265;
	add.f32 	%f404, %f404, %f287;
	add.s32 	%r391, %r391, 256;
	add.s32 	%r389, %r389, 256;
	add.s32 	%r388, %r388, 1;
	setp.ne.s32 	%p56, %r388, 0;
	@%p56 bra 	$L__BB12_30;
$L__BB12_31:
	setp.lt.u32 	%p57, %r19, 768;
	@%p57 bra 	$L__BB12_34;
	cvt.u64.u32 	%rd102, %r391;
	cvt.u64.u32 	%rd103, %r387;
	add.s64 	%rd104, %rd102, %rd103;
	shl.b64 	%rd105, %rd104, 2;
	add.s64 	%rd106, %rd105, %rd16;
	add.s64 	%rd122, %rd106, 2048;
	add.s32 	%r392, %r391, %r387;
$L__BB12_33:
	mul.wide.u32 	%rd111, %r392, 4;
	add.s64 	%rd107, %rd16, %rd111;
	// begin inline asm
	ld.global.nc.u32 %r266, [%rd107];
	// end inline asm
	mov.b32 	%f288, %r266;
	add.f32 	%f289, %f404, %f288;
	add.s64 	%rd108, %rd122, -1024;
	// begin inline asm
	ld.global.nc.u32 %r267, [%rd108];
	// end inline asm
	mov.b32 	%f290, %r267;
	add.f32 	%f291, %f289, %f290;
	// begin inline asm
	ld.global.nc.u32 %r268, [%rd122];
	// end inline asm
	mov.b32 	%f292, %r268;
	add.f32 	%f293, %f291, %f292;
	add.s64 	%rd110, %rd122, 1024;
	// begin inline asm
	ld.global.nc.u32 %r269, [%rd110];
	// end inline asm
	mov.b32 	%f294, %r269;
	add.f32 	%f404, %f293, %f294;
	add.s32 	%r391, %r391, 1024;
	add.s64 	%rd122, %rd122, 4096;
	add.s32 	%r392, %r392, 1024;
	setp.lt.s32 	%p58, %r391, %r18;
	@%p58 bra 	$L__BB12_33;
$L__BB12_34:
	// begin inline asm
	mov.u32 %r270, %laneid;
	// end inline asm
	mov.b32 	%r272, %f404;
	mov.b32 	%r273, 1;
	mov.b32 	%r294, 31;
	mov.b32 	%r295, -1;
	// begin inline asm
	shfl.sync.down.b32 %r271, %r272, %r273, %r294, %r295;
	// end inline asm
	setp.gt.s32 	%p59, %r270, 30;
	mov.b32 	%f295, %r271;
	add.f32 	%f296, %f404, %f295;
	selp.f32 	%f297, %f404, %f296, %p59;
	mov.b32 	%r277, %f297;
	mov.b32 	%r278, 2;
	// begin inline asm
	shfl.sync.down.b32 %r276, %r277, %r278, %r294, %r295;
	// end inline asm
	setp.gt.s32 	%p60, %r270, 29;
	mov.b32 	%f298, %r276;
	add.f32 	%f299, %f297, %f298;
	selp.f32 	%f300, %f297, %f299, %p60;
	mov.b32 	%r282, %f300;
	mov.b32 	%r283, 4;
	// begin inline asm
	shfl.sync.down.b32 %r281, %r282, %r283, %r294, %r295;
	// end inline asm
	setp.gt.s32 	%p61, %r270, 27;
	mov.b32 	%f301, %r281;
	add.f32 	%f302, %f300, %f301;
	selp.f32 	%f303, %f300, %f302, %p61;
	mov.b32 	%r287, %f303;
	mov.b32 	%r288, 8;
	// begin inline asm
	shfl.sync.down.b32 %r286, %r287, %r288, %r294, %r295;
	// end inline asm
	setp.gt.s32 	%p62, %r270, 23;
	mov.b32 	%f304, %r286;
	add.f32 	%f305, %f303, %f304;
	selp.f32 	%f306, %f303, %f305, %p62;
	mov.b32 	%r292, %f306;
	mov.b32 	%r293, 16;
	// begin inline asm
	shfl.sync.down.b32 %r291, %r292, %r293, %r294, %r295;
	// end inline asm
	setp.gt.s32 	%p63, %r270, 15;
	mov.b32 	%f307, %r291;
	add.f32 	%f26, %f306, %f307;
	selp.f32 	%f418, %f306, %f26, %p63;
	setp.ne.s32 	%p64, %r270, 0;
	@%p64 bra 	$L__BB12_36;
	shr.u32 	%r296, %r13, 3;
	and.b32  	%r297, %r296, 124;
	mov.u32 	%r298, _ZZN3cub18CUB_300001_SM_10006detail6reduce28DeviceReduceSingleTileKernelINS2_10policy_hubIfyN4cuda3std3__44plusIfEEE10Policy1000EPfSC_iS9_ffNS7_10__identityEEEvT0_T1_T2_T3_T4_T6_E12temp_storage;
	add.s32 	%r299, %r298, %r297;
	st.shared.f32 	[%r299+8], %f26;
$L__BB12_36:
	bar.sync 	0;
	setp.ne.s32 	%p65, %r13, 0;
	@%p65 bra 	$L__BB12_72;
	ld.shared.f32 	%f308, [_ZZN3cub18CUB_300001_SM_10006detail6reduce28DeviceReduceSingleTileKernelINS2_10policy_hubIfyN4cuda3std3__44plusIfEEE10Policy1000EPfSC_iS9_ffNS7_10__identityEEEvT0_T1_T2_T3_T4_T6_E12temp_storage+12];
	add.f32 	%f309, %f418, %f308;
	ld.shared.f32 	%f310, [_ZZN3cub18CUB_300001_SM_10006detail6reduce28DeviceReduceSingleTileKernelINS2_10policy_hubIfyN4cuda3std3__44plusIfEEE10Policy1000EPfSC_iS9_ffNS7_10__identityEEEvT0_T1_T2_T3_T4_T6_E12temp_storage+16];
	add.f32 	%f311, %f309, %f310;
	ld.shared.f32 	%f312, [_ZZN3cub18CUB_300001_SM_10006detail6reduce28DeviceReduceSingleTileKernelINS2_10policy_hubIfyN4cuda3std3__44plusIfEEE10Policy1000EPfSC_iS9_ffNS7_10__identityEEEvT0_T1_T2_T3_T4_T6_E12temp_storage+20];
	add.f32 	%f313, %f311, %f312;
	ld.shared.f32 	%f314, [_ZZN3cub18CUB_300001_SM_10006detail6reduce28DeviceReduceSingleTileKernelINS2_10policy_hubIfyN4cuda3std3__44plusIfEEE10Policy1000EPfSC_iS9_ffNS7_10__identityEEEvT0_T1_T2_T3_T4_T6_E12temp_storage+24];
	add.f32 	%f315, %f313, %f314;
	ld.shared.f32 	%f316, [_ZZN3cub18CUB_300001_SM_10006detail6reduce28DeviceReduceSingleTileKernelINS2_10policy_hubIfyN4cuda3std3__44plusIfEEE10Policy1000EPfSC_iS9_ffNS7_10__identityEEEvT0_T1_T2_T3_T4_T6_E12temp_storage+28];
	add.f32 	%f317, %f315, %f316;
	ld.shared.f32 	%f318, [_ZZN3cub18CUB_300001_SM_10006detail6reduce28DeviceReduceSingleTileKernelINS2_10policy_hubIfyN4cuda3std3__44plusIfEEE10Policy1000EPfSC_iS9_ffNS7_10__identityEEEvT0_T1_T2_T3_T4_T6_E12temp_storage+32];
	add.f32 	%f319, %f317, %f318;
	ld.shared.f32 	%f320, [_ZZN3cub18CUB_300001_SM_10006detail6reduce28DeviceReduceSingleTileKernelINS2_10policy_hubIfyN4cuda3std3__44plusIfEEE10Policy1000EPfSC_iS9_ffNS7_10__identityEEEvT0_T1_T2_T3_T4_T6_E12temp_storage+36];
	add.f32 	%f418, %f319, %f320;
	bra.uni 	$L__BB12_72;
$L__BB12_38:
	setp.gt.s32 	%p3, %r67, 4095;
	@%p3 bra 	$L__BB12_56;
	mov.u32 	%r34, %tid.x;
	setp.ge.s32 	%p20, %r34, %r67;
	mov.f32 	%f410, 0f00000000;
	mov.u32 	%r397, %r34;
	@%p20 bra 	$L__BB12_41;
	mul.wide.u32 	%rd66, %r34, 4;
	add.s64 	%rd65, %rd16, %rd66;
	// begin inline asm
	ld.global.nc.u32 %r144, [%rd65];
	// end inline asm
	mov.b32 	%f410, %r144;
	add.s32 	%r397, %r34, 256;
$L__BB12_41:
	setp.ge.s32 	%p21, %r397, %r67;
	@%p21 bra 	$L__BB12_47;
	not.b32 	%r145, %r397;
	add.s32 	%r37, %r67, %r145;
	and.b32  	%r146, %r37, 768;
	setp.eq.s32 	%p22, %r146, 768;
	@%p22 bra 	$L__BB12_45;
	mul.wide.u32 	%rd67, %r397, 4;
	add.s64 	%rd123, %rd16, %rd67;
	shr.u32 	%r147, %r37, 8;
	add.s32 	%r148, %r147, 1;
	and.b32  	%r149, %r148, 3;
	neg.s32 	%r395, %r149;
$L__BB12_44:
	.pragma "nounroll";
	// begin inline asm
	ld.global.nc.u32 %r150, [%rd123];
	// end inline asm
	mov.b32 	%f157, %r150;
	add.f32 	%f410, %f410, %f157;
	add.s32 	%r397, %r397, 256;
	add.s64 	%rd123, %rd123, 1024;
	add.s32 	%r395, %r395, 1;
	setp.ne.s32 	%p23, %r395, 0;
	@%p23 bra 	$L__BB12_44;
$L__BB12_45:
	setp.lt.u32 	%p24, %r37, 768;
	@%p24 bra 	$L__BB12_47;
$L__BB12_46:
	mul.wide.s32 	%rd73, %r397, 4;
	add.s64 	%rd69, %rd16, %rd73;
	// begin inline asm
	ld.global.nc.u32 %r151, [%rd69];
	// end inline asm
	mov.b32 	%f158, %r151;
	add.f32 	%f159, %f410, %f158;
	add.s64 	%rd70, %rd69, 1024;
	// begin inline asm
	ld.global.nc.u32 %r152, [%rd70];
	// end inline asm
	mov.b32 	%f160, %r152;
	add.f32 	%f161, %f159, %f160;
	add.s64 	%rd71, %rd69, 2048;
	// begin inline asm
	ld.global.nc.u32 %r153, [%rd71];
	// end inline asm
	mov.b32 	%f162, %r153;
	add.f32 	%f163, %f161, %f162;
	add.s64 	%rd72, %rd69, 3072;
	// begin inline asm
	ld.global.nc.u32 %r154, [%rd72];
	// end inline asm
	mov.b32 	%f164, %r154;
	add.f32 	%f410, %f163, %f164;
	add.s32 	%r397, %r397, 1024;
	setp.lt.s32 	%p25, %r397, %r67;
	@%p25 bra 	$L__BB12_46;
$L__BB12_47:
	setp.lt.s32 	%p26, %r67, 256;
	@%p26 bra 	$L__BB12_52;
	// begin inline asm
	mov.u32 %r193, %laneid;
	// end inline asm
	mov.b32 	%r195, %f410;
	mov.b32 	%r196, 1;
	mov.b32 	%r217, 31;
	mov.b32 	%r218, -1;
	// begin inline asm
	shfl.sync.down.b32 %r194, %r195, %r196, %r217, %r218;
	// end inline asm
	setp.gt.s32 	%p42, %r193, 30;
	mov.b32 	%f199, %r194;
	add.f32 	%f200, %f410, %f199;
	selp.f32 	%f201, %f410, %f200, %p42;
	mov.b32 	%r200, %f201;
	mov.b32 	%r201, 2;
	// begin inline asm
	shfl.sync.down.b32 %r199, %r200, %r201, %r217, %r218;
	// end inline asm
	setp.gt.s32 	%p43, %r193, 29;
	mov.b32 	%f202, %r199;
	add.f32 	%f203, %f201, %f202;
	selp.f32 	%f204, %f201, %f203, %p43;
	mov.b32 	%r205, %f204;
	mov.b32 	%r206, 4;
	// begin inline asm
	shfl.sync.down.b32 %r204, %r205, %r206, %r217, %r218;
	// end inline asm
	setp.gt.s32 	%p44, %r193, 27;
	mov.b32 	%f205, %r204;
	add.f32 	%f206, %f204, %f205;
	selp.f32 	%f207, %f204, %f206, %p44;
	mov.b32 	%r210, %f207;
	mov.b32 	%r211, 8;
	// begin inline asm
	shfl.sync.down.b32 %r209, %r210, %r211, %r217, %r218;
	// end inline asm
	setp.gt.s32 	%p45, %r193, 23;
	mov.b32 	%f208, %r209;
	add.f32 	%f209, %f207, %f208;
	selp.f32 	%f210, %f207, %f209, %p45;
	mov.b32 	%r215, %f210;
	mov.b32 	%r216, 16;
	// begin inline asm
	shfl.sync.down.b32 %r214, %r215, %r216, %r217, %r218;
	// end inline asm
	setp.gt.s32 	%p46, %r193, 15;
	mov.b32 	%f211, %r214;
	add.f32 	%f38, %f210, %f211;
	selp.f32 	%f418, %f210, %f38, %p46;
	setp.ne.s32 	%p47, %r193, 0;
	@%p47 bra 	$L__BB12_50;
	shr.u32 	%r219, %r34, 3;
	and.b32  	%r220, %r219, 124;
	mov.u32 	%r221, _ZZN3cub18CUB_300001_SM_10006detail6reduce28DeviceReduceSingleTileKernelINS2_10policy_hubIfyN4cuda3std3__44plusIfEEE10Policy1000EPfSC_iS9_ffNS7_10__identityEEEvT0_T1_T2_T3_T4_T6_E12temp_storage;
	add.s32 	%r222, %r221, %r220;
	st.shared.f32 	[%r222+8], %f38;
$L__BB12_50:
	bar.sync 	0;
	setp.ne.s32 	%p48, %r34, 0;
	@%p48 bra 	$L__BB12_72;
	ld.shared.f32 	%f212, [_ZZN3cub18CUB_300001_SM_10006detail6reduce28DeviceReduceSingleTileKernelINS2_10policy_hubIfyN4cuda3std3__44plusIfEEE10Policy1000EPfSC_iS9_ffNS7_10__identityEEEvT0_T1_T2_T3_T4_T6_E12temp_storage+12];
	add.f32 	%f213, %f418, %f212;
	ld.shared.f32 	%f214, [_ZZN3cub18CUB_300001_SM_10006detail6reduce28DeviceReduceSingleTileKernelINS2_10policy_hubIfyN4cuda3std3__44plusIfEEE10Policy1000EPfSC_iS9_ffNS7_10__identityEEEvT0_T1_T2_T3_T4_T6_E12temp_storage+16];
	add.f32 	%f215, %f213, %f214;
	ld.shared.f32 	%f216, [_ZZN3cub18CUB_300001_SM_10006detail6reduce28DeviceReduceSingleTileKernelINS2_10policy_hubIfyN4cuda3std3__44plusIfEEE10Policy1000EPfSC_iS9_ffNS7_10__identityEEEvT0_T1_T2_T3_T4_T6_E12temp_storage+20];
	add.f32 	%f217, %f215, %f216;
	ld.shared.f32 	%f218, [_ZZN3cub18CUB_300001_SM_10006detail6reduce28DeviceReduceSingleTileKernelINS2_10policy_hubIfyN4cuda3std3__44plusIfEEE10Policy1000EPfSC_iS9_ffNS7_10__identityEEEvT0_T1_T2_T3_T4_T6_E12temp_storage+24];
	add.f32 	%f219, %f217, %f218;
	ld.shared.f32 	%f220, [_ZZN3cub18CUB_300001_SM_10006detail6reduce28DeviceReduceSingleTileKernelINS2_10policy_hubIfyN4cuda3std3__44plusIfEEE10Policy1000EPfSC_iS9_ffNS7_10__identityEEEvT0_T1_T2_T3_T4_T6_E12temp_storage+28];
	add.f32 	%f221, %f219, %f220;
	ld.shared.f32 	%f222, [_ZZN3cub18CUB_300001_SM_10006detail6reduce28DeviceReduceSingleTileKernelINS2_10policy_hubIfyN4cuda3std3__44plusIfEEE10Policy1000EPfSC_iS9_ffNS7_10__identityEEEvT0_T1_T2_T3_T4_T6_E12temp_storage+32];
	add.f32 	%f223, %f221, %f222;
	ld.shared.f32 	%f224, [_ZZN3cub18CUB_300001_SM_10006detail6reduce28DeviceReduceSingleTileKernelINS2_10policy_hubIfyN4cuda3std3__44plusIfEEE10Policy1000EPfSC_iS9_ffNS7_10__identityEEEvT0_T1_T2_T3_T4_T6_E12temp_storage+36];
	add.f32 	%f418, %f223, %f224;
	bra.uni 	$L__BB12_72;
$L__BB12_52:
	// begin inline asm
	mov.u32 %r155, %laneid;
	// end inline asm
	and.b32  	%r181, %r34, 992;
	add.s32 	%r182, %r181, 32;
	setp.gt.s32 	%p27, %r182, %r67;
	not.b32 	%r183, %r181;
	add.s32 	%r184, %r67, %r183;
	selp.b32 	%r179, %r184, 31, %p27;
	mov.b32 	%r157, %f410;
	mov.b32 	%r158, 1;
	mov.b32 	%r180, -1;
	// begin inline asm
	shfl.sync.down.b32 %r156, %r157, %r158, %r179, %r180;
	// end inline asm
	setp.lt.s32 	%p28, %r155, %r179;
	mov.b32 	%f165, %r156;
	add.f32 	%f166, %f410, %f165;
	selp.f32 	%f167, %f166, %f410, %p28;
	mov.b32 	%r162, %f167;
	mov.b32 	%r163, 2;
	// begin inline asm
	shfl.sync.down.b32 %r161, %r162, %r163, %r179, %r180;
	// end inline asm
	add.s32 	%r185, %r155, 2;
	setp.gt.s32 	%p29, %r185, %r179;
	mov.b32 	%f168, %r161;
	add.f32 	%f169, %f167, %f168;
	selp.f32 	%f170, %f167, %f169, %p29;
	mov.b32 	%r167, %f170;
	mov.b32 	%r168, 4;
	// begin inline asm
	shfl.sync.down.b32 %r166, %r167, %r168, %r179, %r180;
	// end inline asm
	add.s32 	%r186, %r155, 4;
	setp.gt.s32 	%p30, %r186, %r179;
	mov.b32 	%f171, %r166;
	add.f32 	%f172, %f170, %f171;
	selp.f32 	%f173, %f170, %f172, %p30;
	mov.b32 	%r172, %f173;
	mov.b32 	%r173, 8;
	// begin inline asm
	shfl.sync.down.b32 %r171, %r172, %r173, %r179, %r180;
	// end inline asm
	add.s32 	%r187, %r155, 8;
	setp.gt.s32 	%p31, %r187, %r179;
	mov.b32 	%f174, %r171;
	add.f32 	%f175, %f173, %f174;
	selp.f32 	%f176, %f173, %f175, %p31;
	mov.b32 	%r177, %f176;
	mov.b32 	%r178, 16;
	// begin inline asm
	shfl.sync.down.b32 %r176, %r177, %r178, %r179, %r180;
	// end inline asm
	add.s32 	%r188, %r155, 16;
	setp.gt.s32 	%p32, %r188, %r179;
	mov.b32 	%f177, %r176;
	add.f32 	%f178, %f176, %f177;
	selp.f32 	%f418, %f176, %f178, %p32;
	setp.ne.s32 	%p33, %r155, 0;
	@%p33 bra 	$L__BB12_54;
	shr.u32 	%r189, %r34, 3;
	and.b32  	%r190, %r189, 124;
	mov.u32 	%r191, _ZZN3cub18CUB_300001_SM_10006detail6reduce28DeviceReduceSingleTileKernelINS2_10policy_hubIfyN4cuda3std3__44plusIfEEE10Policy1000EPfSC_iS9_ffNS7_10__identityEEEvT0_T1_T2_T3_T4_T6_E12temp_storage;
	add.s32 	%r192, %r191, %r190;
	st.shared.f32 	[%r192+8], %f418;
$L__BB12_54:
	bar.sync 	0;
	setp.ne.s32 	%p34, %r34, 0;
	@%p34 bra 	$L__BB12_72;
	setp.gt.s32 	%p35, %r67, 32;
	ld.shared.f32 	%f179, [_ZZN3cub18CUB_300001_SM_10006detail6reduce28DeviceReduceSingleTileKernelINS2_10policy_hubIfyN4cuda3std3__44plusIfEEE10Policy1000EPfSC_iS9_ffNS7_10__identityEEEvT0_T1_T2_T3_T4_T6_E12temp_storage+12];
	add.f32 	%f180, %f418, %f179;
	selp.f32 	%f181, %f180, %f418, %p35;
	setp.gt.s32 	%p36, %r67, 64;
	ld.shared.f32 	%f182, [_ZZN3cub18CUB_300001_SM_10006detail6reduce28DeviceReduceSingleTileKernelINS2_10policy_hubIfyN4cuda3std3__44plusIfEEE10Policy1000EPfSC_iS9_ffNS7_10__identityEEEvT0_T1_T2_T3_T4_T6_E12temp_storage+16];
	add.f32 	%f183, %f182, %f181;
	selp.f32 	%f184, %f183, %f181, %p36;
	setp.gt.s32 	%p37, %r67, 96;
	ld.shared.f32 	%f185, [_ZZN3cub18CUB_300001_SM_10006detail6reduce28DeviceReduceSingleTileKernelINS2_10policy_hubIfyN4cuda3std3__44plusIfEEE10Policy1000EPfSC_iS9_ffNS7_10__identityEEEvT0_T1_T2_T3_T4_T6_E12temp_storage+20];
	add.f32 	%f186, %f185, %f184;
	selp.f32 	%f187, %f186, %f184, %p37;
	setp.gt.s32 	%p38, %r67, 128;
	ld.shared.f32 	%f188, [_ZZN3cub18CUB_300001_SM_10006detail6reduce28DeviceReduceSingleTileKernelINS2_10policy_hubIfyN4cuda3std3__44plusIfEEE10Policy1000EPfSC_iS9_ffNS7_10__identityEEEvT0_T1_T2_T3_T4_T6_E12temp_storage+24];
	add.f32 	%f189, %f188, %f187;
	selp.f32 	%f190, %f189, %f187, %p38;
	setp.gt.s32 	%p39, %r67, 160;
	ld.shared.f32 	%f191, [_ZZN3cub18CUB_300001_SM_10006detail6reduce28DeviceReduceSingleTileKernelINS2_10policy_hubIfyN4cuda3std3__44plusIfEEE10Policy1000EPfSC_iS9_ffNS7_10__identityEEEvT0_T1_T2_T3_T4_T6_E12temp_storage+28];
	add.f32 	%f192, %f191, %f190;
	selp.f32 	%f193, %f192, %f190, %p39;
	setp.gt.s32 	%p40, %r67, 192;
	ld.shared.f32 	%f194, [_ZZN3cub18CUB_300001_SM_10006detail6reduce28DeviceReduceSingleTileKernelINS2_10policy_hubIfyN4cuda3std3__44plusIfEEE10Policy1000EPfSC_iS9_ffNS7_10__identityEEEvT0_T1_T2_T3_T4_T6_E12temp_storage+32];
	add.f32 	%f195, %f194, %f193;
	selp.f32 	%f196, %f195, %f193, %p40;
	setp.gt.s32 	%p41, %r67, 224;
	ld.shared.f32 	%f197, [_ZZN3cub18CUB_300001_SM_10006detail6reduce28DeviceReduceSingleTileKernelINS2_10policy_hubIfyN4cuda3std3__44plusIfEEE10Policy1000EPfSC_iS9_ffNS7_10__identityEEEvT0_T1_T2_T3_T4_T6_E12temp_storage+36];
	add.f32 	%f198, %f197, %f196;
	selp.f32 	%f418, %f198, %f196, %p41;
	bra.uni 	$L__BB12_72;
$L__BB12_56:
	mov.u32 	%r46, %tid.x;
	mul.wide.u32 	%rd35, %r46, 4;
	add.s64 	%rd19, %rd16, %rd35;
	// begin inline asm
	ld.global.nc.u32 %r68, [%rd19];
	// end inline asm
	mov.b32 	%f59, %r68;
	add.s64 	%rd20, %rd19, 1024;
	// begin inline asm
	ld.global.nc.u32 %r69, [%rd20];
	// end inline asm
	mov.b32 	%f60, %r69;
	add.s64 	%rd21, %rd19, 2048;
	// begin inline asm
	ld.global.nc.u32 %r70, [%rd21];
	// end inline asm
	mov.b32 	%f61, %r70;
	add.s64 	%rd22, %rd19, 3072;
	// begin inline asm
	ld.global.nc.u32 %r71, [%rd22];
	// end inline asm
	mov.b32 	%f62, %r71;
	add.s64 	%rd23, %rd19, 4096;
	// begin inline asm
	ld.global.nc.u32 %r72, [%rd23];
	// end inline asm
	mov.b32 	%f63, %r72;
	add.s64 	%rd24, %rd19, 5120;
	// begin inline asm
	ld.global.nc.u32 %r73, [%rd24];
	// end inline asm
	mov.b32 	%f64, %r73;
	add.s64 	%rd25, %rd19, 6144;
	// begin inline asm
	ld.global.nc.u32 %r74, [%rd25];
	// end inline asm
	mov.b32 	%f65, %r74;
	add.s64 	%rd26, %rd19, 7168;
	// begin inline asm
	ld.global.nc.u32 %r75, [%rd26];
	// end inline asm
	mov.b32 	%f66, %r75;
	add.s64 	%rd27, %rd19, 8192;
	// begin inline asm
	ld.global.nc.u32 %r76, [%rd27];
	// end inline asm
	mov.b32 	%f67, %r76;
	add.s64 	%rd28, %rd19, 9216;
	// begin inline asm
	ld.global.nc.u32 %r77, [%rd28];
	// end inline asm
	mov.b32 	%f68, %r77;
	add.s64 	%rd29, %rd19, 10240;
	// begin inline asm
	ld.global.nc.u32 %r78, [%rd29];
	// end inline asm
	mov.b32 	%f69, %r78;
	add.s64 	%rd30, %rd19, 11264;
	// begin inline asm
	ld.global.nc.u32 %r79, [%rd30];
	// end inline asm
	mov.b32 	%f70, %r79;
	add.s64 	%rd31, %rd19, 12288;
	// begin inline asm
	ld.global.nc.u32 %r80, [%rd31];
	// end inline asm
	mov.b32 	%f71, %r80;
	add.s64 	%rd32, %rd19, 13312;
	// begin inline asm
	ld.global.nc.u32 %r81, [%rd32];
	// end inline asm
	mov.b32 	%f72, %r81;
	add.s64 	%rd33, %rd19, 14336;
	// begin inline asm
	ld.global.nc.u32 %r82, [%rd33];
	// end inline asm
	mov.b32 	%f73, %r82;
	add.s64 	%rd34, %rd19, 15360;
	// begin inline asm
	ld.global.nc.u32 %r83, [%rd34];
	// end inline asm
	mov.b32 	%f74, %r83;
	add.f32 	%f75, %f59, %f60;
	add.f32 	%f76, %f61, %f62;
	add.f32 	%f77, %f63, %f64;
	add.f32 	%f78, %f65, %f66;
	add.f32 	%f79, %f67, %f68;
	add.f32 	%f80, %f69, %f70;
	add.f32 	%f81, %f71, %f72;
	add.f32 	%f82, %f73, %f74;
	add.f32 	%f83, %f75, %f76;
	add.f32 	%f84, %f77, %f78;
	add.f32 	%f85, %f79, %f80;
	add.f32 	%f86, %f81, %f82;
	add.f32 	%f87, %f83, %f84;
	add.f32 	%f88, %f85, %f86;
	add.f32 	%f417, %f87, %f88;
	setp.lt.u32 	%p4, %r67, 8192;
	mov.b32 	%r400, 4096;
	@%p4 bra 	$L__BB12_60;
	add.s32 	%r47, %r67, -4096;
	mov.b32 	%r400, 4096;
$L__BB12_58:
	mul.wide.s32 	%rd52, %r400, 4;
	add.s64 	%rd36, %rd19, %rd52;
	// begin inline asm
	ld.global.nc.u32 %r86, [%rd36];
	// end inline asm
	mov.b32 	%f89, %r86;
	add.s64 	%rd37, %rd36, 1024;
	// begin inline asm
	ld.global.nc.u32 %r87, [%rd37];
	// end inline asm
	mov.b32 	%f90, %r87;
	add.s64 	%rd38, %rd36, 2048;
	// begin inline asm
	ld.global.nc.u32 %r88, [%rd38];
	// end inline asm
	mov.b32 	%f91, %r88;
	add.s64 	%rd39, %rd36, 3072;
	// begin inline asm
	ld.global.nc.u32 %r89, [%rd39];
	// end inline asm
	mov.b32 	%f92, %r89;
	add.s64 	%rd40, %rd36, 4096;
	// begin inline asm
	ld.global.nc.u32 %r90, [%rd40];
	// end inline asm
	mov.b32 	%f93, %r90;
	add.s64 	%rd41, %rd36, 5120;
	// begin inline asm
	ld.global.nc.u32 %r91, [%rd41];
	// end inline asm
	mov.b32 	%f94, %r91;
	add.s64 	%rd42, %rd36, 6144;
	// begin inline asm
	ld.global.nc.u32 %r92, [%rd42];
	// end inline asm
	mov.b32 	%f95, %r92;
	add.s64 	%rd43, %rd36, 7168;
	// begin inline asm
	ld.global.nc.u32 %r93, [%rd43];
	// end inline asm
	mov.b32 	%f96, %r93;
	add.s64 	%rd44, %rd36, 8192;
	// begin inline asm
	ld.global.nc.u32 %r94, [%rd44];
	// end inline asm
	mov.b32 	%f97, %r94;
	add.s64 	%rd45, %rd36, 9216;
	// begin inline asm
	ld.global.nc.u32 %r95, [%rd45];
	// end inline asm
	mov.b32 	%f98, %r95;
	add.s64 	%rd46, %rd36, 10240;
	// begin inline asm
	ld.global.nc.u32 %r96, [%rd46];
	// end inline asm
	mov.b32 	%f99, %r96;
	add.s64 	%rd47, %rd36, 11264;
	// begin inline asm
	ld.global.nc.u32 %r97, [%rd47];
	// end inline asm
	mov.b32 	%f100, %r97;
	add.s64 	%rd48, %rd36, 12288;
	// begin inline asm
	ld.global.nc.u32 %r98, [%rd48];
	// end inline asm
	mov.b32 	%f101, %r98;
	add.s64 	%rd49, %rd36, 13312;
	// begin inline asm
	ld.global.nc.u32 %r99, [%rd49];
	// end inline asm
	mov.b32 	%f102, %r99;
	add.s64 	%rd50, %rd36, 14336;
	// begin inline asm
	ld.global.nc.u32 %r100, [%rd50];
	// end inline asm
	mov.b32 	%f103, %r100;
	add.s64 	%rd51, %rd36, 15360;
	// begin inline asm
	ld.global.nc.u32 %r101, [%rd51];
	// end inline asm
	mov.b32 	%f104, %r101;
	add.f32 	%f105, %f417, %f89;
	add.f32 	%f106, %f90, %f91;
	add.f32 	%f107, %f92, %f93;
	add.f32 	%f108, %f94, %f95;
	add.f32 	%f109, %f96, %f97;
	add.f32 	%f110, %f98, %f99;
	add.f32 	%f111, %f100, %f101;
	add.f32 	%f112, %f102, %f103;
	add.f32 	%f113, %f105, %f106;
	add.f32 	%f114, %f107, %f108;
	add.f32 	%f115, %f109, %f110;
	add.f32 	%f116, %f111, %f112;
	add.f32 	%f117, %f113, %f114;
	add.f32 	%f118, %f115, %f116;
	add.f32 	%f119, %f117, %f118;
	add.f32 	%f417, %f119, %f104;
	sub.s32 	%r102, %r67, %r400;
	setp.lt.s32 	%p5, %r102, 4096;
	@%p5 bra 	$L__BB12_68;
	add.s32 	%r400, %r400, 4096;
	setp.le.s32 	%p6, %r400, %r47;
	@%p6 bra 	$L__BB12_58;
$L__BB12_60:
	setp.le.s32 	%p7, %r67, %r400;
	@%p7 bra 	$L__BB12_68;
	sub.s32 	%r51, %r67, %r400;
	setp.ge.s32 	%p8, %r46, %r51;
	@%p8 bra 	$L__BB12_68;
	not.b32 	%r103, %r46;
	add.s32 	%r104, %r67, %r103;
	sub.s32 	%r52, %r104, %r400;
	and.b32  	%r105, %r52, 768;
	setp.eq.s32 	%p9, %r105, 768;
	mov.u32 	%r404, %r46;
	@%p9 bra 	$L__BB12_65;
	add.s32 	%r402, %r46, %r400;
	shr.u32 	%r106, %r52, 8;
	add.s32 	%r107, %r106, 1;
	and.b32  	%r108, %r107, 3;
	neg.s32 	%r401, %r108;
	mov.u32 	%r404, %r46;
$L__BB12_64:
	.pragma "nounroll";
	mul.wide.u32 	%rd54, %r402, 4;
	add.s64 	%rd53, %rd16, %rd54;
	// begin inline asm
	ld.global.nc.u32 %r109, [%rd53];
	// end inline asm
	mov.b32 	%f121, %r109;
	add.f32 	%f417, %f417, %f121;
	add.s32 	%r404, %r404, 256;
	add.s32 	%r402, %r402, 256;
	add.s32 	%r401, %r401, 1;
	setp.ne.s32 	%p10, %r401, 0;
	@%p10 bra 	$L__BB12_64;
$L__BB12_65:
	setp.lt.u32 	%p11, %r52, 768;
	@%p11 bra 	$L__BB12_68;
	cvt.u64.u32 	%rd55, %r404;
	cvt.u64.u32 	%rd56, %r400;
	add.s64 	%rd57, %rd55, %rd56;
	shl.b64 	%rd58, %rd57, 2;
	add.s64 	%rd59, %rd58, %rd16;
	add.s64 	%rd124, %rd59, 2048;
	add.s32 	%r405, %r404, %r400;
$L__BB12_67:
	mul.wide.u32 	%rd64, %r405, 4;
	add.s64 	%rd60, %rd16, %rd64;
	// begin inline asm
	ld.global.nc.u32 %r110, [%rd60];
	// end inline asm
	mov.b32 	%f122, %r110;
	add.f32 	%f123, %f417, %f122;
	add.s64 	%rd61, %rd124, -1024;
	// begin inline asm
	ld.global.nc.u32 %r111, [%rd61];
	// end inline asm
	mov.b32 	%f124, %r111;
	add.f32 	%f125, %f123, %f124;
	// begin inline asm
	ld.global.nc.u32 %r112, [%rd124];
	// end inline asm
	mov.b32 	%f126, %r112;
	add.f32 	%f127, %f125, %f126;
	add.s64 	%rd63, %rd124, 1024;
	// begin inline asm
	ld.global.nc.u32 %r113, [%rd63];
	// end inline asm
	mov.b32 	%f128, %r113;
	add.f32 	%f417, %f127, %f128;
	add.s32 	%r404, %r404, 1024;
	add.s64 	%rd124, %rd124, 4096;
	add.s32 	%r405, %r405, 1024;
	setp.lt.s32 	%p12, %r404, %r51;
	@%p12 bra 	$L__BB12_67;
$L__BB12_68:
	// begin inline asm
	mov.u32 %r114, %laneid;
	// end inline asm
	mov.b32 	%r116, %f417;
	mov.b32 	%r117, 1;
	mov.b32 	%r138, 31;
	mov.b32 	%r139, -1;
	// begin inline asm
	shfl.sync.down.b32 %r115, %r116, %r117, %r138, %r139;
	// end inline asm
	setp.gt.s32 	%p13, %r114, 30;
	mov.b32 	%f129, %r115;
	add.f32 	%f130, %f417, %f129;
	selp.f32 	%f131, %f417, %f130, %p13;
	mov.b32 	%r121, %f131;
	mov.b32 	%r122, 2;
	// begin inline asm
	shfl.sync.down.b32 %r120, %r121, %r122, %r138, %r139;
	// end inline asm
	setp.gt.s32 	%p14, %r114, 29;
	mov.b32 	%f132, %r120;
	add.f32 	%f133, %f131, %f132;
	selp.f32 	%f134, %f131, %f133, %p14;
	mov.b32 	%r126, %f134;
	mov.b32 	%r127, 4;
	// begin inline asm
	shfl.sync.down.b32 %r125, %r126, %r127, %r138, %r139;
	// end inline asm
	setp.gt.s32 	%p15, %r114, 27;
	mov.b32 	%f135, %r125;
	add.f32 	%f136, %f134, %f135;
	selp.f32 	%f137, %f134, %f136, %p15;
	mov.b32 	%r131, %f137;
	mov.b32 	%r132, 8;
	// begin inline asm
	shfl.sync.down.b32 %r130, %r131, %r132, %r138, %r139;
	// end inline asm
	setp.gt.s32 	%p16, %r114, 23;
	mov.b32 	%f138, %r130;
	add.f32 	%f139, %f137, %f138;
	selp.f32 	%f140, %f137, %f139, %p16;
	mov.b32 	%r136, %f140;
	mov.b32 	%r137, 16;
	// begin inline asm
	shfl.sync.down.b32 %r135, %r136, %r137, %r138, %r139;
	// end inline asm
	setp.gt.s32 	%p17, %r114, 15;
	mov.b32 	%f141, %r135;
	add.f32 	%f54, %f140, %f141;
	selp.f32 	%f418, %f140, %f54, %p17;
	setp.ne.s32 	%p18, %r114, 0;
	@%p18 bra 	$L__BB12_70;
	shr.u32 	%r140, %r46, 3;
	and.b32  	%r141, %r140, 124;
	mov.u32 	%r142, _ZZN3cub18CUB_300001_SM_10006detail6reduce28DeviceReduceSingleTileKernelINS2_10policy_hubIfyN4cuda3std3__44plusIfEEE10Policy1000EPfSC_iS9_ffNS7_10__identityEEEvT0_T1_T2_T3_T4_T6_E12temp_storage;
	add.s32 	%r143, %r142, %r141;
	st.shared.f32 	[%r143+8], %f54;
$L__BB12_70:
	bar.sync 	0;
	setp.ne.s32 	%p19, %r46, 0;
	@%p19 bra 	$L__BB12_72;
	ld.shared.f32 	%f142, [_ZZN3cub18CUB_300001_SM_10006detail6reduce28DeviceReduceSingleTileKernelINS2_10policy_hubIfyN4cuda3std3__44plusIfEEE10Policy1000EPfSC_iS9_ffNS7_10__identityEEEvT0_T1_T2_T3_T4_T6_E12temp_storage+12];
	add.f32 	%f143, %f418, %f142;
	ld.shared.f32 	%f144, [_ZZN3cub18CUB_300001_SM_10006detail6reduce28DeviceReduceSingleTileKernelINS2_10policy_hubIfyN4cuda3std3__44plusIfEEE10Policy1000EPfSC_iS9_ffNS7_10__identityEEEvT0_T1_T2_T3_T4_T6_E12temp_storage+16];
	add.f32 	%f145, %f143, %f144;
	ld.shared.f32 	%f146, [_ZZN3cub18CUB_300001_SM_10006detail6reduce28DeviceReduceSingleTileKernelINS2_10policy_hubIfyN4cuda3std3__44plusIfEEE10Policy1000EPfSC_iS9_ffNS7_10__identityEEEvT0_T1_T2_T3_T4_T6_E12temp_storage+20];
	add.f32 	%f147, %f145, %f146;
	ld.shared.f32 	%f148, [_ZZN3cub18CUB_300001_SM_10006detail6reduce28DeviceReduceSingleTileKernelINS2_10policy_hubIfyN4cuda3std3__44plusIfEEE10Policy1000EPfSC_iS9_ffNS7_10__identityEEEvT0_T1_T2_T3_T4_T6_E12temp_storage+24];
	add.f32 	%f149, %f147, %f148;
	ld.shared.f32 	%f150, [_ZZN3cub18CUB_300001_SM_10006detail6reduce28DeviceReduceSingleTileKernelINS2_10policy_hubIfyN4cuda3std3__44plusIfEEE10Policy1000EPfSC_iS9_ffNS7_10__identityEEEvT0_T1_T2_T3_T4_T6_E12temp_storage+28];
	add.f32 	%f151, %f149, %f150;
	ld.shared.f32 	%f152, [_ZZN3cub18CUB_300001_SM_10006detail6reduce28DeviceReduceSingleTileKernelINS2_10policy_hubIfyN4cuda3std3__44plusIfEEE10Policy1000EPfSC_iS9_ffNS7_10__identityEEEvT0_T1_T2_T3_T4_T6_E12temp_storage+32];
	add.f32 	%f153, %f151, %f152;
	ld.shared.f32 	%f154, [_ZZN3cub18CUB_300001_SM_10006detail6reduce28DeviceReduceSingleTileKernelINS2_10policy_hubIfyN4cuda3std3__44plusIfEEE10Policy1000EPfSC_iS9_ffNS7_10__identityEEEvT0_T1_T2_T3_T4_T6_E12temp_storage+36];
	add.f32 	%f418, %f153, %f154;
$L__BB12_72:
	mov.u32 	%r379, %tid.x;
	setp.ne.s32 	%p95, %r379, 0;
	@%p95 bra 	$L__BB12_74;
	add.f32 	%f391, %f58, %f418;
	st.global.f32 	[%rd1], %f391;
$L__BB12_74:
	ret;

}


// ===== COMPILED SASS (sm_100) =====

	.target	sm_100

	.elftype	@"ET_EXEC"


//--------------------- .note.nv.tkinfo           --------------------------
	.section	.note.nv.tkinfo,"",@"SHT_NOTE"
	.sectionflags	@"SHF_NOTE_NV_TKINFO"
	.tkinfo
        /*0018*/ 	.word	0x00000002
        /*0030*/ 	.string	""
        /*0030*/ 	.string	"ptxas"
        /*0030*/ 	.string	"Cuda compilation tools, release 13.0, V13.0.88"
        /*0030*/ 	.string	"Build cuda_13.0.r13.0/compiler.36424714_0"
        /*0030*/ 	.string	"-arch sm_100 -m 64 "



//--------------------- .note.nv.cuinfo           --------------------------
	.section	.note.nv.cuinfo,"",@"SHT_NOTE"
	.sectionflags	@"SHF_NOTE_NV_CUINFO"
        /*0018*/ 	.short	0x0002
        /*001a*/ 	.short	0x0064
        /*001c*/ 	.short	0x0082
	.zero		2


//--------------------- .nv.info                  --------------------------
	.section	.nv.info,"",@"SHT_CUDA_INFO"
	.align	4


	//----- nvinfo : EIATTR_REGCOUNT
	.align		4
        /*0000*/ 	.byte	0x04, 0x2f
        /*0002*/ 	.short	(.L_44 - .L_43)
	.align		4
.L_43:
        /*0004*/ 	.word	index@(_ZN3cub18CUB_300001_SM_10006detail11EmptyKernelIvEEvv)
        /*0008*/ 	.word	0x00000004


	//----- nvinfo : EIATTR_FRAME_SIZE
	.align		4
.L_44:
        /*000c*/ 	.byte	0x04, 0x11
        /*000e*/ 	.short	(.L_46 - .L_45)
	.align		4
.L_45:
        /*0010*/ 	.word	index@(_ZN3cub18CUB_300001_SM_10006detail11EmptyKernelIvEEvv)
        /*0014*/ 	.word	0x00000000


	//----- nvinfo : EIATTR_REGCOUNT
	.align		4
.L_46:
        /*0018*/ 	.byte	0x04, 0x2f
        /*001a*/ 	.short	(.L_48 - .L_47)
	.align		4
.L_47:
        /*001c*/ 	.word	index@(_ZN3cub18CUB_300001_SM_10006detail6reduce28DeviceReduceSingleTileKernelINS2_10policy_hubIdjN4cuda3std3__44plusIdEEE10Policy1000EN6thrust24THRUST_300001_SM_1000_NS10device_ptrIdEEPdjS9_ddNS7_10__identityEEEvT0_T1_T2_T3_T4_T6_)
        /*0020*/ 	.word	0x0000002d


	//----- nvinfo : EIATTR_FRAME_SIZE
	.align		4
.L_48:
        /*0024*/ 	.byte	0x04, 0x11
        /*0026*/ 	.short	(.L_50 - .L_49)
	.align		4
.L_49:
        /*0028*/ 	.word	index@(_ZN3cub18CUB_300001_SM_10006detail6reduce28DeviceReduceSingleTileKernelINS2_10policy_hubIdjN4cuda3std3__44plusIdEEE10Policy1000EN6thrust24THRUST_300001_SM_1000_NS10device_ptrIdEEPdjS9_ddNS7_10__identityEEEvT0_T1_T2_T3_T4_T6_)
        /*002c*/ 	.word	0x00000000


	//----- nvinfo : EIATTR_REGCOUNT
	.align		4
.L_50:
        /*0030*/ 	.byte	0x04, 0x2f
        /*0032*/ 	.short	(.L_52 - .L_51)
	.align		4
.L_51:
        /*0034*/ 	.word	index@(_ZN3cub18CUB_300001_SM_10006detail6reduce18DeviceReduceKernelINS2_10policy_hubIdjN4cuda3std3__44plusIdEEE10Policy1000EN6thrust24THRUST_300001_SM_1000_NS10device_ptrIdEEjS9_dNS7_10__identityEEEvT0_PT3_T1_NS0_13GridEvenShareISK_EET2_T4_)
        /*0038*/ 	.word	0x00000020


	//----- nvinfo : EIATTR_FRAME_SIZE
	.align		4
.L_52:
        /*003c*/ 	.byte	0x04, 0x11
        /*003e*/ 	.short	(.L_54 - .L_53)
	.align		4
.L_53:
        /*0040*/ 	.word	index@(_ZN3cub18CUB_300001_SM_10006detail6reduce18DeviceReduceKernelINS2_10policy_hubIdjN4cuda3std3__44plusIdEEE10Policy1000EN6thrust24THRUST_300001_SM_1000_NS10device_ptrIdEEjS9_dNS7_10__identityEEEvT0_PT3_T1_NS0_13GridEvenShareISK_EET2_T4_)
        /*0044*/ 	.word	0x00000000


	//----- nvinfo : EIATTR_REGCOUNT
	.align		4
.L_54:
        /*0048*/ 	.byte	0x04, 0x2f
        /*004a*/ 	.short	(.L_56 - .L_55)
	.align		4
.L_55:
        /*004c*/ 	.word	index@(_ZN3cub18CUB_300001_SM_10006detail6reduce28DeviceReduceSingleTileKernelINS2_10policy_hubIdjN4cuda3std3__44plusIdEEE10Policy1000EPdSC_iS9_ddNS7_10__identityEEEvT0_T1_T2_T3_T4_T6_)
        /*0050*/ 	.word	0x00000030


	//----- nvinfo : EIATTR_FRAME_SIZE
	.align		4
.L_56:
        /*0054*/ 	.byte	0x04, 0x11
        /*0056*/ 	.short	(.L_58 - .L_57)
	.align		4
.L_57:
        /*0058*/ 	.word	index@(_ZN3cub18CUB_300001_SM_10006detail6reduce28DeviceReduceSingleTileKernelINS2_10policy_hubIdjN4cuda3std3__44plusIdEEE10Policy1000EPdSC_iS9_ddNS7_10__identityEEEvT0_T1_T2_T3_T4_T6_)
        /*005c*/ 	.word	0x00000000


	//----- nvinfo : EIATTR_REGCOUNT
	.align		4
.L_58:
        /*0060*/ 	.byte	0x04, 0x2f
        /*0062*/ 	.short	(.L_60 - .L_59)
	.align		4
.L_59:
        /*0064*/ 	.word	index@(_ZN3cub18CUB_300001_SM_10006detail6reduce28DeviceReduceSingleTileKernelINS2_10policy_hubIdyN4cuda3std3__44plusIdEEE10Policy1000EN6thrust24THRUST_300001_SM_1000_NS10device_ptrIdEEPdyS9_ddNS7_10__identityEEEvT0_T1_T2_T3_T4_T6_)
        /*0068*/ 	.word	0x0000002e


	//----- nvinfo : EIATTR_FRAME_SIZE
	.align		4
.L_60:
        /*006c*/ 	.byte	0x04, 0x11
        /*006e*/ 	.short	(.L_62 - .L_61)
	.align		4
.L_61:
        /*0070*/ 	.word	index@(_ZN3cub18CUB_300001_SM_10006detail6reduce28DeviceReduceSingleTileKernelINS2_10policy_hubIdyN4cuda3std3__44plusIdEEE10Policy1000EN6thrust24THRUST_300001_SM_1000_NS10device_ptrIdEEPdyS9_ddNS7_10__identityEEEvT0_T1_T2_T3_T4_T6_)
        /*0074*/ 	.word	0x00000000


	//----- nvinfo : EIATTR_REGCOUNT
	.align		4
.L_62:
        /*0078*/ 	.byte	0x04, 0x2f
        /*007a*/ 	.short	(.L_64 - .L_63)
	.align		4
.L_63:
        /*007c*/ 	.word	index@(_ZN3cub18CUB_300001_SM_10006detail6reduce18DeviceReduceKernelINS2_10policy_hubIdyN4cuda3std3__44plusIdEEE10Policy1000EN6thrust24THRUST_300001_SM_1000_NS10device_ptrIdEEyS9_dNS7_10__identityEEEvT0_PT3_T1_NS0_13GridEvenShareISK_EET2_T4_)
        /*0080*/ 	.word	0x0000001d


	//----- nvinfo : EIATTR_FRAME_SIZE
	.align		4
.L_64:
        /*0084*/ 	.byte	0x04, 0x11
        /*0086*/ 	.short	(.L_66 - .L_65)
	.align		4
.L_65:
        /*0088*/ 	.word	index@(_ZN3cub18CUB_300001_SM_10006detail6reduce18DeviceReduceKernelINS2_10policy_hubIdyN4cuda3std3__44plusIdEEE10Policy1000EN6thrust24THRUST_300001_SM_1000_NS10device_ptrIdEEyS9_dNS7_10__identityEEEvT0_PT3_T1_NS0_13GridEvenShareISK_EET2_T4_)
        /*008c*/ 	.word	0x00000000


	//----- nvinfo : EIATTR_REGCOUNT
	.align		4
.L_66:
        /*0090*/ 	.byte	0x04, 0x2f
        /*0092*/ 	.short	(.L_68 - .L_67)
	.align		4
.L_67:
        /*0094*/ 	.word	index@(_ZN3cub18CUB_300001_SM_10006detail6reduce28DeviceReduceSingleTileKernelINS2_10policy_hubIdyN4cuda3std3__44plusIdEEE10Policy1000EPdSC_iS9_ddNS7_10__identityEEEvT0_T1_T2_T3_T4_T6_)
        /*0098*/ 	.word	0x00000030


	//----- nvinfo : EIATTR_FRAME_SIZE
	.align		4
.L_68:
        /*009c*/ 	.byte	0x04, 0x11
        /*009e*/ 	.short	(.L_70 - .L_69)
	.align		4
.L_69:
        /*00a0*/ 	.word	index@(_ZN3cub18CUB_300001_SM_10006detail6reduce28DeviceReduceSingleTileKernelINS2_10policy_hubIdyN4cuda3std3__44plusIdEEE10Policy1000EPdSC_iS9_ddNS7_10__identityEEEvT0_T1_T2_T3_T4_T6_)
        /*00a4*/ 	.word	0x00000000


	//----- nvinfo : EIATTR_REGCOUNT
	.align		4
.L_70:
        /*00a8*/ 	.byte	0x04, 0x2f
        /*00aa*/ 	.short	(.L_72 - .L_71)
	.align		4
.L_71:
        /*00ac*/ 	.word	index@(_ZN3cub18CUB_300001_SM_10006detail6reduce28DeviceReduceSingleTileKernelINS2_10policy_hubIfjN4cuda3std3__44plusIfEEE10Policy1000EN6thrust24THRUST_300001_SM_1000_NS6detail15normal_iteratorINSD_10device_ptrIfEEEEPfjS9_ff6squareIfEEEvT0_T1_T2_T3_T4_T6_)
        /*00b0*/ 	.word	0x00000020


	//----- nvinfo : EIATTR_FRAME_SIZE
	.align		4
.L_72:
        /*00b4*/ 	.byte	0x04, 0x11
        /*00b6*/ 	.short	(.L_74 - .L_73)
	.align		4
.L_73:
        /*00b8*/ 	.word	index@(_ZN3cub18CUB_300001_SM_10006detail6reduce28DeviceReduceSingleTileKernelINS2_10policy_hubIfjN4cuda3std3__44plusIfEEE10Policy1000EN6thrust24THRUST_300001_SM_1000_NS6detail15normal_iteratorINSD_10device_ptrIfEEEEPfjS9_ff6squareIfEEEvT0_T1_T2_T3_T4_T6_)
        /*00bc*/ 	.word	0x00000000


	//----- nvinfo : EIATTR_REGCOUNT
	.align		4
.L_74:
        /*00c0*/ 	.byte	0x04, 0x2f
        /*00c2*/ 	.short	(.L_76 - .L_75)
	.align		4
.L_75:
        /*00c4*/ 	.word	index@(_ZN3cub18CUB_300001_SM_10006detail6reduce18DeviceReduceKernelINS2_10policy_hubIfjN4cuda3std3__44plusIfEEE10Policy1000EN6thrust24THRUST_300001_SM_1000_NS6detail15normal_iteratorINSD_10device_ptrIfEEEEjS9_f6squareIfEEEvT0_PT3_T1_NS0_13GridEvenShareISO_EET2_T4_)
        /*00c8*/ 	.word	0x00000020


	//----- nvinfo : EIATTR_FRAME_SIZE
	.align		4
.L_76:
        /*00cc*/ 	.byte	0x04, 0x11
        /*00ce*/ 	.short	(.L_78 - .L_77)
	.align		4
.L_77:
        /*00d0*/ 	.word	index@(_ZN3cub18CUB_300001_SM_10006detail6reduce18DeviceReduceKernelINS2_10policy_hubIfjN4cuda3std3__44plusIfEEE10Policy1000EN6thrust24THRUST_300001_SM_1000_NS6detail15normal_iteratorINSD_10device_ptrIfEEEEjS9_f6squareIfEEEvT0_PT3_T1_NS0_13GridEvenShareISO_EET2_T4_)
        /*00d4*/ 	.word	0x00000000


	//----- nvinfo : EIATTR_REGCOUNT
	.align		4
.L_78:
        /*00d8*/ 	.byte	0x04, 0x2f
        /*00da*/ 	.short	(.L_80 - .L_79)
	.align		4
.L_79:
        /*00dc*/ 	.word	index@(_ZN3cub18CUB_300001_SM_10006detail6reduce28DeviceReduceSingleTileKernelINS2_10policy_hubIfjN4cuda3std3__44plusIfEEE10Policy1000EPfSC_iS9_ffNS7_10__identityEEEvT0_T1_T2_T3_T4_T6_)
        /*00e0*/ 	.word	0x0000001e


	//----- nvinfo : EIATTR_FRAME_SIZE
	.align		4
.L_80:
        /*00e4*/ 	.byte	0x04, 0x11
        /*00e6*/ 	.short	(.L_82 - .L_81)
	.align		4
.L_81:
        /*00e8*/ 	.word	index@(_ZN3cub18CUB_300001_SM_10006detail6reduce28DeviceReduceSingleTileKernelINS2_10policy_hubIfjN4cuda3std3__44plusIfEEE10Policy1000EPfSC_iS9_ffNS7_10__identityEEEvT0_T1_T2_T3_T4_T6_)
        /*00ec*/ 	.word	0x00000000


	//----- nvinfo : EIATTR_REGCOUNT
	.align		4
.L_82:
        /*00f0*/ 	.byte	0x04, 0x2f
        /*00f2*/ 	.short	(.L_84 - .L_83)
	.align		4
.L_83:
        /*00f4*/ 	.word	index@(_ZN3cub18CUB_300001_SM_10006detail6reduce28DeviceReduceSingleTileKernelINS2_10policy_hubIfyN4cuda3std3__44plusIfEEE10Policy1000EN6thrust24THRUST_300001_SM_1000_NS6detail15normal_iteratorINSD_10device_ptrIfEEEEPfyS9_ff6squareIfEEEvT0_T1_T2_T3_T4_T6_)
        /*00f8*/ 	.word	0x00000020


	//----- nvinfo : EIATTR_FRAME_SIZE
	.align		4
.L_84:
        /*00fc*/ 	.byte	0x04, 0x11
        /*00fe*/ 	.short	(.L_86 - .L_85)
	.align		4
.L_85:
        /*0100*/ 	.word	index@(_ZN3cub18CUB_300001_SM_10006detail6reduce28DeviceReduceSingleTileKernelINS2_10policy_hubIfyN4cuda3std3__44plusIfEEE10Policy1000EN6thrust24THRUST_300001_SM_1000_NS6detail15normal_iteratorINSD_10device_ptrIfEEEEPfyS9_ff6squareIfEEEvT0_T1_T2_T3_T4_T6_)
        /*0104*/ 	.word	0x00000000


	//----- nvinfo : EIATTR_REGCOUNT
	.align		4
.L_86:
        /*0108*/ 	.byte	0x04, 0x2f
        /*010a*/ 	.short	(.L_88 - .L_87)
	.align		4
.L_87:
        /*010c*/ 	.word	index@(_ZN3cub18CUB_300001_SM_10006detail6reduce18DeviceReduceKernelINS2_10policy_hubIfyN4cuda3std3__44plusIfEEE10Policy1000EN6thrust24THRUST_300001_SM_1000_NS6detail15normal_iteratorINSD_10device_ptrIfEEEEyS9_f6squareIfEEEvT0_PT3_T1_NS0_13GridEvenShareISO_EET2_T4_)
        /*0110*/ 	.word	0x0000001f


	//----- nvinfo : EIATTR_FRAME_SIZE
	.align		4
.L_88:
        /*0114*/ 	.byte	0x04, 0x11
        /*0116*/ 	.short	(.L_90 - .L_89)
	.align		4
.L_89:
        /*0118*/ 	.word	index@(_ZN3cub18CUB_300001_SM_10006detail6reduce18DeviceReduceKernelINS2_10policy_hubIfyN4cuda3std3__44plusIfEEE10Policy1000EN6thrust24THRUST_300001_SM_1000_NS6detail15normal_iteratorINSD_10device_ptrIfEEEEyS9_f6squareIfEEEvT0_PT3_T1_NS0_13GridEvenShareISO_EET2_T4_)
        /*011c*/ 	.word	0x00000000


	//----- nvinfo : EIATTR_REGCOUNT
	.align		4
.L_90:
        /*0120*/ 	.byte	0x04, 0x2f
        /*0122*/ 	.short	(.L_92 - .L_91)
	.align		4
.L_91:
        /*0124*/ 	.word	index@(_ZN3cub18CUB_300001_SM_10006detail6reduce28DeviceReduceSingleTileKernelINS2_10policy_hubIfyN4cuda3std3__44plusIfEEE10Policy1000EPfSC_iS9_ffNS7_10__identityEEEvT0_T1_T2_T3_T4_T6_)
        /*0128*/ 	.word	0x0000001e


	//----- nvinfo : EIATTR_FRAME_SIZE
	.align		4
.L_92:
        /*012c*/ 	.byte	0x04, 0x11
        /*012e*/ 	.short	(.L_94 - .L_93)
	.align		4
.L_93:
        /*0130*/ 	.word	index@(_ZN3cub18CUB_300001_SM_10006detail6reduce28DeviceReduceSingleTileKernelINS2_10policy_hubIfyN4cuda3std3__44plusIfEEE10Policy1000EPfSC_iS9_ffNS7_10__identityEEEvT0_T1_T2_T3_T4_T6_)
        /*0134*/ 	.word	0x00000000


	//----- nvinfo : EIATTR_MIN_STACK_SIZE
	.align		4
.L_94:
        /*0138*/ 	.byte	0x04, 0x12
        /*013a*/ 	.short	(.L_96 - .L_95)
	.align		4
.L_95:
        /*013c*/ 	.word	index@(_ZN3cub18CUB_300001_SM_10006detail6reduce28DeviceReduceSingleTileKernelINS2_10policy_hubIfyN4cuda3std3__44plusIfEEE10Policy1000EPfSC_iS9_ffNS7_10__identityEEEvT0_T1_T2_T3_T4_T6_)
        /*0140*/ 	.word	0x00000000


	//----- nvinfo : EIATTR_MIN_STACK_SIZE
	.align		4
.L_96:
        /*0144*/ 	.byte	0x04, 0x12
        /*0146*/ 	.short	(.L_98 - .L_97)
	.align		4
.L_97:
        /*0148*/ 	.word	index@(_ZN3cub18CUB_300001_SM_10006detail6reduce18DeviceReduceKernelINS2_10policy_hubIfyN4cuda3std3__44plusIfEEE10Policy1000EN6thrust24THRUST_300001_SM_1000_NS6detail15normal_iteratorINSD_10device_ptrIfEEEEyS9_f6squareIfEEEvT0_PT3_T1_NS0_13GridEvenShareISO_EET2_T4_)
        /*014c*/ 	.word	0x00000000


	//----- nvinfo : EIATTR_MIN_STACK_SIZE
	.align		4
.L_98:
        /*0150*/ 	.byte	0x04, 0x12
        /*0152*/ 	.short	(.L_100 - .L_99)
	.align		4
.L_99:
        /*0154*/ 	.word	index@(_ZN3cub18CUB_300001_SM_10006detail6reduce28DeviceReduceSingleTileKernelINS2_10policy_hubIfyN4cuda3std3__44plusIfEEE10Policy1000EN6thrust24THRUST_300001_SM_1000_NS6detail15normal_iteratorINSD_10device_ptrIfEEEEPfyS9_ff6squareIfEEEvT0_T1_T2_T3_T4_T6_)
        /*0158*/ 	.word	0x00000000


	//----- nvinfo : EIATTR_MIN_STACK_SIZE
	.align		4
.L_100:
        /*015c*/ 	.byte	0x04, 0x12
        /*015e*/ 	.short	(.L_102 - .L_101)
	.align		4
.L_101:
        /*0160*/ 	.word	index@(_ZN3cub18CUB_300001_SM_10006detail6reduce28DeviceReduceSingleTileKernelINS2_10policy_hubIfjN4cuda3std3__44plusIfEEE10Policy1000EPfSC_iS9_ffNS7_10__identityEEEvT0_T1_T2_T3_T4_T6_)
        /*0164*/ 	.word	0x00000000


	//----- nvinfo : EIATTR_MIN_STACK_SIZE
	.align		4
.L_102:
        /*0168*/ 	.byte	0x04, 0x12
        /*016a*/ 	.short	(.L_104 - .L_103)
	.align		4
.L_103:
        /*016c*/ 	.word	index@(_ZN3cub18CUB_300001_SM_10006detail6reduce18DeviceReduceKernelINS2_10policy_hubIfjN4cuda3std3__44plusIfEEE10Policy1000EN6thrust24THRUST_300001_SM_1000_NS6detail15normal_iteratorINSD_10device_ptrIfEEEEjS9_f6squareIfEEEvT0_PT3_T1_NS0_13GridEvenShareISO_EET2_T4_)
        /*0170*/ 	.word	0x00000000


	//----- nvinfo : EIATTR_MIN_STACK_SIZE
	.align		4
.L_104:
        /*0174*/ 	.byte	0x04, 0x12
        /*0176*/ 	.short	(.L_106 - .L_105)
	.align		4
.L_105:
        /*0178*/ 	.word	index@(_ZN3cub18CUB_300001_SM_10006detail6reduce28DeviceReduceSingleTileKernelINS2_10policy_hubIfjN4cuda3std3__44plusIfEEE10Policy1000EN6thrust24THRUST_300001_SM_1000_NS6detail15normal_iteratorINSD_10device_ptrIfEEEEPfjS9_ff6squareIfEEEvT0_T1_T2_T3_T4_T6_)
        /*017c*/ 	.word	0x00000000


	//----- nvinfo : EIATTR_MIN_STACK_SIZE
	.align		4
.L_106:
        /*0180*/ 	.byte	0x04, 0x12
        /*0182*/ 	.short	(.L_108 - .L_107)
	.align		4
.L_107:
        /*0184*/ 	.word	index@(_ZN3cub18CUB_300001_SM_10006detail6reduce28DeviceReduceSingleTileKernelINS2_10policy_hubIdyN4cuda3std3__44plusIdEEE10Policy1000EPdSC_iS9_ddNS7_10__identityEEEvT0_T1_T2_T3_T4_T6_)
        /*0188*/ 	.word	0x00000000


	//----- nvinfo : EIATTR_MIN_STACK_SIZE
	.align		4
.L_108:
        /*018c*/ 	.byte	0x04, 0x12
        /*018e*/ 	.short	(.L_110 - .L_109)
	.align		4
.L_109:
        /*0190*/ 	.word	index@(_ZN3cub18CUB_300001_SM_10006detail6reduce18DeviceReduceKernelINS2_10policy_hubIdyN4cuda3std3__44plusIdEEE10Policy1000EN6thrust24THRUST_300001_SM_1000_NS10device_ptrIdEEyS9_dNS7_10__identityEEEvT0_PT3_T1_NS0_13GridEvenShareISK_EET2_T4_)
        /*0194*/ 	.word	0x00000000


	//----- nvinfo : EIATTR_MIN_STACK_SIZE
	.align		4
.L_110:
        /*0198*/ 	.byte	0x04, 0x12
        /*019a*/ 	.short	(.L_112 - .L_111)
	.align		4
.L_111:
        /*019c*/ 	.word	index@(_ZN3cub18CUB_300001_SM_10006detail6reduce28DeviceReduceSingleTileKernelINS2_10policy_hubIdyN4cuda3std3__44plusIdEEE10Policy1000EN6thrust24THRUST_300001_SM_1000_NS10device_ptrIdEEPdyS9_ddNS7_10__identityEEEvT0_T1_T2_T3_T4_T6_)
        /*01a0*/ 	.word	0x00000000


	//----- nvinfo : EIATTR_MIN_STACK_SIZE
	.align		4
.L_112:
        /*01a4*/ 	.byte	0x04, 0x12
        /*01a6*/ 	.short	(.L_114 - .L_113)
	.align		4
.L_113:
        /*01a8*/ 	.word	index@(_ZN3cub18CUB_300001_SM_10006detail6reduce28DeviceReduceSingleTileKernelINS2_10policy_hubIdjN4cuda3std3__44plusIdEEE10Policy1000EPdSC_iS9_ddNS7_10__identityEEEvT0_T1_T2_T3_T4_T6_)
        /*01ac*/ 	.word	0x00000000


	//----- nvinfo : EIATTR_MIN_STACK_SIZE
	.align		4
.L_114:
        /*01b0*/ 	.byte	0x04, 0x12
        /*01b2*/ 	.short	(.L_116 - .L_115)
	.align		4
.L_115:
        /*01b4*/ 	.word	index@(_ZN3cub18CUB_300001_SM_10006detail6reduce18DeviceReduceKernelINS2_10policy_hubIdjN4cuda3std3__44plusIdEEE10Policy1000EN6thrust24THRUST_300001_SM_1000_NS10device_ptrIdEEjS9_dNS7_10__identityEEEvT0_PT3_T1_NS0_13GridEvenShareISK_EET2_T4_)
        /*01b8*/ 	.word	0x00000000


	//----- nvinfo : EIATTR_MIN_STACK_SIZE
	.align		4
.L_116:
        /*01bc*/ 	.byte	0x04, 0x12
        /*01be*/ 	.short	(.L_118 - .L_117)
	.align		4
.L_117:
        /*01c0*/ 	.word	index@(_ZN3cub18CUB_300001_SM_10006detail6reduce28DeviceReduceSingleTileKernelINS2_10policy_hubIdjN4cuda3std3__44plusIdEEE10Policy1000EN6thrust24THRUST_300001_SM_1000_NS10device_ptrIdEEPdjS9_ddNS7_10__identityEEEvT0_T1_T2_T3_T4_T6_)
        /*01c4*/ 	.word	0x00000000


	//----- nvinfo : EIATTR_MIN_STACK_SIZE
	.align		4
.L_118:
        /*01c8*/ 	.byte	0x04, 0x12
        /*01ca*/ 	.short	(.L_120 - .L_119)
	.align		4
.L_119:
        /*01cc*/ 	.word	index@(_ZN3cub18CUB_300001_SM_10006detail11EmptyKernelIvEEvv)
        /*01d0*/ 	.word	0x00000000
.L_120:


//--------------------- .nv.compat                --------------------------
	.section	.nv.compat,"",@"SHT_CUDA_COMPAT_INFO"
	.align	4
        /*0000*/ 	.byte	0x02, 0x09, 0x00, 0x00, 0x02, 0x02, 0x01, 0x00, 0x02, 0x05, 0x05, 0x00, 0x03, 0x07, 0x01, 0x01
        /*0010*/ 	.byte	0x02, 0x03, 0x00, 0x00, 0x02, 0x06, 0x01, 0x00, 0x04, 0x0b, 0x08, 0x00, 0x01, 0x00, 0x00, 0x00
        /*0020*/ 	.byte	0x00, 0x00, 0x00, 0x00


//--------------------- .nv.info._ZN3cub18CUB_300001_SM_10006detail6reduce28DeviceReduceSingleTileKernelINS2_10policy_hubIfyN4cuda3std3__44plusIfEEE10Policy1000EPfSC_iS9_ffNS7_10__identityEEEvT0_T1_T2_T3_T4_T6_ --------------------------
	.section	.nv.info._ZN3cub18CUB_300001_SM_10006detail6reduce28DeviceReduceSingleTileKernelINS2_10policy_hubIfyN4cuda3std3__44plusIfEEE10Policy1000EPfSC_iS9_ffNS7_10__identityEEEvT0_T1_T2_T3_T4_T6_,"",@"SHT_CUDA_INFO"
	.sectionflags	@""
	.align	4


	//----- nvinfo : EIATTR_CUDA_API_VERSION
	.align		4
        /*0000*/ 	.byte	0x04, 0x37
        /*0002*/ 	.short	(.L_122 - .L_121)
.L_121:
        /*0004*/ 	.word	0x00000082


	//----- nvinfo : EIATTR_KPARAM_INFO
	.align		4
.L_122:
        /*0008*/ 	.byte	0x04, 0x17
        /*000a*/ 	.short	(.L_124 - .L_123)
.L_123:
        /*000c*/ 	.word	0x00000000
        /*0010*/ 	.short	0x0005
        /*0012*/ 	.short	0x001c
        /*0014*/ 	.byte	0x00, 0xf0, 0x05, 0x00


	//----- nvinfo : EIATTR_KPARAM_INFO
	.align		4
.L_124:
        /*0018*/ 	.byte	0x04, 0x17
        /*001a*/ 	.short	(.L_126 - .L_125)
.L_125:
        /*001c*/ 	.word	0x00000000
        /*0020*/ 	.short	0x0004
        /*0022*/ 	.short	0x0018
        /*0024*/ 	.byte	0x00, 0xf0, 0x11, 0x00


	//----- nvinfo : EIATTR_KPARAM_INFO
	.align		4
.L_126:
        /*0028*/ 	.byte	0x04, 0x17
        /*002a*/ 	.short	(.L_128 - .L_127)
.L_127:
        /*002c*/ 	.word	0x00000000
        /*0030*/ 	.short	0x0003
        /*0032*/ 	.short	0x0014
        /*0034*/ 	.byte	0x00, 0xf0, 0x05, 0x00


	//----- nvinfo : EIATTR_KPARAM_INFO
	.align		4
.L_128:
        /*0038*/ 	.byte	0x04, 0x17
        /*003a*/ 	.short	(.L_130 - .L_129)
.L_129:
        /*003c*/ 	.word	0x00000000
        /*0040*/ 	.short	0x0002
        /*0042*/ 	.short	0x0010
        /*0044*/ 	.byte	0x00, 0xf0, 0x11, 0x00


	//----- nvinfo : EIATTR_KPARAM_INFO
	.align		4
.L_130:
        /*0048*/ 	.byte	0x04, 0x17
        /*004a*/ 	.short	(.L_132 - .L_131)
.L_131:
        /*004c*/ 	.word	0x00000000
        /*0050*/ 	.short	0x0001
        /*0052*/ 	.short	0x0008
        /*0054*/ 	.byte	0x00, 0xf5, 0x21, 0x00


	//----- nvinfo : EIATTR_KPARAM_INFO
	.align		4
.L_132:
        /*0058*/ 	.byte	0x04, 0x17
        /*005a*/ 	.short	(.L_134 - .L_133)
.L_133:
        /*005c*/ 	.word	0x00000000
        /*0060*/ 	.short	0x0000
        /*0062*/ 	.short	0x0000
        /*0064*/ 	.byte	0x00, 0xf5, 0x21, 0x00


	//----- nvinfo : EIATTR_SPARSE_MMA_MASK
	.align		4
.L_134:
        /*0068*/ 	.byte	0x03, 0x50
        /*006a*/ 	.short	0x0000


	//----- nvinfo : EIATTR_MAXREG_COUNT
	.align		4
        /*006c*/ 	.byte	0x03, 0x1b
        /*006e*/ 	.short	0x00ff


	//----- nvinfo : EIATTR_NUM_BARRIERS
	.align		4
        /*0070*/ 	.byte	0x02, 0x4c
        /*0072*/ 	.byte	0x01
	.zero		1


	//----- nvinfo : EIATTR_MERCURY_ISA_VERSION
	.align		4
        /*0074*/ 	.byte	0x03, 0x5f
        /*0076*/ 	.short	0x0101


	//----- nvinfo : EIATTR_COOP_GROUP_MASK_REGIDS
	.align		4
        /*0078*/ 	.byte	0x04, 0x29
        /*007a*/ 	.short	(.L_136 - .L_135)


	//   ....[0]....
.L_135:
        /*007c*/ 	.word	0xffffffff


	//   ....[1]....
        /*0080*/ 	.word	0xffffffff


	//   ....[2]....
        /*0084*/ 	.word	0xffffffff


	//   ....[3]....
        /*0088*/ 	.word	0xffffffff


	//   ....[4]....
        /*008c*/ 	.word	0xffffffff


	//   ....[5]....
        /*0090*/ 	.word	0xffffffff


	//   ....[6]....
        /*0094*/ 	.word	0xffffffff


	//   ....[7]....
        /*0098*/ 	.word	0xffffffff


	//   ....[8]....
        /*009c*/ 	.word	0xffffffff


	//   ....[9]....
        /*00a0*/ 	.word	0xffffffff


	//   ....[10]....
        /*00a4*/ 	.word	0xffffffff


	//   ....[11]....
        /*00a8*/ 	.word	0xffffffff


	//   ....[12]....
        /*00ac*/ 	.word	0xffffffff


	//   ....[13]....
        /*00b0*/ 	.word	0xffffffff


	//   ....[14]....
        /*00b4*/ 	.word	0xffffffff


	//   ....[15]....
        /*00b8*/ 	.word	0xffffffff


	//   ....[16]....
        /*00bc*/ 	.word	0xffffffff


	//   ....[17]....
        /*00c0*/ 	.word	0xffffffff


	//   ....[18]....
        /*00c4*/ 	.word	0xffffffff


	//   ....[19]....
        /*00c8*/ 	.word	0xffffffff


	//   ....[20]....
        /*00cc*/ 	.word	0xffffffff


	//   ....[21]....
        /*00d0*/ 	.word	0xffffffff


	//   ....[22]....
        /*00d4*/ 	.word	0xffffffff


	//   ....[23]....
        /*00d8*/ 	.word	0xffffffff


	//   ....[24]....
        /*00dc*/ 	.word	0xffffffff


	//   ....[25]....
        /*00e0*/ 	.word	0xffffffff


	//   ....[26]....
        /*00e4*/ 	.word	0xffffffff


	//   ....[27]....
        /*00e8*/ 	.word	0xffffffff


	//   ....[28]....
        /*00ec*/ 	.word	0xffffffff


	//   ....[29]....
        /*00f0*/ 	.word	0xffffffff


	//----- nvinfo : EIATTR_COOP_GROUP_INSTR_OFFSETS
	.align		4
.L_136:
        /*00f4*/ 	.byte	0x04, 0x28
        /*00f6*/ 	.short	(.L_138 - .L_137)


	//   ....[0]....
.L_137:
        /*00f8*/ 	.word	0x00000980


	//   ....[1]....
        /*00fc*/ 	.word	0x000009e0


	//   ....[2]....
        /*0100*/ 	.word	0x00000a50


	//   ....[3]....
        /*0104*/ 	.word	0x00000aa0


	//   ....[4]....
        /*0108*/ 	.word	0x00000ad0


	//   ....[5]....
        /*010c*/ 	.word	0x00000c90


	//   ....[6]....
        /*0110*/ 	.word	0x00000d20


	//   ....[7]....
        /*0114*/ 	.word	0x00000d60


	//   ....[8]....
        /*0118*/ 	.word	0x00000db0


	//   ....[9]....
        /*011c*/ 	.word	0x00000df0


	//   ....[10]....
        /*0120*/ 	.word	0x00001c00


	//   ....[11]....
        /*0124*/ 	.word	0x00001c80


	//   ....[12]....
        /*0128*/ 	.word	0x00001cd0


	//   ....[13]....
        /*012c*/ 	.word	0x00001d10


	//   ....[14]....
        /*0130*/ 	.word	0x00001d40


	//   ....[15]....
        /*0134*/ 	.word	0x00002700


	//   ....[16]....
        /*0138*/ 	.word	0x00002760


	//   ....[17]....
        /*013c*/ 	.word	0x000027d0


	//   ....[18]....
        /*0140*/ 	.word	0x00002820


	//   ....[19]....
        /*0144*/ 	.word	0x00002850


	//   ....[20]....
        /*0148*/ 	.word	0x00002a10


	//   ....[21]....
        /*014c*/ 	.word	0x00002a90


	//   ....[22]....
        /*0150*/ 	.word	0x00002ad0


	//   ....[23]....
        /*0154*/ 	.word	0x00002b10


	//   ....[24]....
        /*0158*/ 	.word	0x00002b70


	//   ....[25]....
        /*015c*/ 	.word	0x00003b00


	//   ....[26]....
        /*0160*/ 	.word	0x00003b80


	//   ....[27]....
        /*0164*/ 	.word	0x00003bd0


	//   ....[28]....
        /*0168*/ 	.word	0x00003c10


	//   ....[29]....
        /*016c*/ 	.word	0x00003c40


	//----- nvinfo : EIATTR_VRC_CTA_INIT_COUNT
	.align		4
.L_138:
        /*0170*/ 	.byte	0x02, 0x4a
	.zero		1
	.zero		1


	//----- nvinfo : EIATTR_EXIT_INSTR_OFFSETS
	.align		4
        /*0174*/ 	.byte	0x04, 0x1c
        /*0176*/ 	.short	(.L_140 - .L_139)


	//   ....[0]....
.L_139:
        /*0178*/ 	.word	0x00000080


	//   ....[1]....
        /*017c*/ 	.word	0x000000c0


	//   ....[2]....
        /*0180*/ 	.word	0x00003d90


	//   ....[3]....
        /*0184*/ 	.word	0x00003de0


	//----- nvinfo : EIATTR_MAX_THREADS
	.align		4
.L_140:
        /*0188*/ 	.byte	0x04, 0x05
        /*018a*/ 	.short	(.L_142 - .L_141)
.L_141:
        /*018c*/ 	.word	0x00000100
        /*0190*/ 	.word	0x00000001
        /*0194*/ 	.word	0x00000001


	//----- nvinfo : EIATTR_CRS_STACK_SIZE
	.align		4
.L_142:
        /*0198*/ 	.byte	0x04, 0x1e
        /*019a*/ 	.short	(.L_144 - .L_143)
.L_143:
        /*019c*/ 	.word	0x00000000


	//----- nvinfo : EIATTR_CBANK_PARAM_SIZE
	.align		4
.L_144:
        /*01a0*/ 	.byte	0x03, 0x19
        /*01a2*/ 	.short	0x001d


	//----- nvinfo : EIATTR_PARAM_CBANK
	.align		4
        /*01a4*/ 	.byte	0x04, 0x0a
        /*01a6*/ 	.short	(.L_146 - .L_145)
	.align		4
.L_145:
        /*01a8*/ 	.word	index@(.nv.constant0._ZN3cub18CUB_300001_SM_10006detail6reduce28DeviceReduceSingleTileKernelINS2_10policy_hubIfyN4cuda3std3__44plusIfEEE10Policy1000EPfSC_iS9_ffNS7_10__identityEEEvT0_T1_T2_T3_T4_T6_)
        /*01ac*/ 	.short	0x0380
        /*01ae*/ 	.short	0x001d


	//----- nvinfo : EIATTR_SW_WAR
	.align		4
.L_146:
        /*01b0*/ 	.byte	0x04, 0x36
        /*01b2*/ 	.short	(.L_148 - .L_147)
.L_147:
        /*01b4*/ 	.word	0x00000008
.L_148:


//--------------------- .nv.info._ZN3cub18CUB_300001_SM_10006detail6reduce18DeviceReduceKernelINS2_10policy_hubIfyN4cuda3std3__44plusIfEEE10Policy1000EN6thrust24THRUST_300001_SM_1000_NS6detail15normal_iteratorINSD_10device_ptrIfEEEEyS9_f6squareIfEEEvT0_PT3_T1_NS0_13GridEvenShareISO_EET2_T4_ --------------------------
	.section	.nv.info._ZN3cub18CUB_300001_SM_10006detail6reduce18DeviceReduceKernelINS2_10policy_hubIfyN4cuda3std3__44plusIfEEE10Policy1000EN6thrust24THRUST_300001_SM_1000_NS6detail15normal_iteratorINSD_10device_ptrIfEEEEyS9_f6squareIfEEEvT0_PT3_T1_NS0_13GridEvenShareISO_EET2_T4_,"",@"SHT_CUDA_INFO"
	.sectionflags	@""
	.align	4


	//----- nvinfo : EIATTR_CUDA_API_VERSION
	.align		4
        /*0000*/ 	.byte	0x04, 0x37
        /*0002*/ 	.short	(.L_150 - .L_149)
.L_149:
        /*0004*/ 	.word	0x00000082


	//----- nvinfo : EIATTR_KPARAM_INFO
	.align		4
.L_150:
        /*0008*/ 	.byte	0x04, 0x17
        /*000a*/ 	.short	(.L_152 - .L_151)
.L_151:
        /*000c*/ 	.word	0x00000000
        /*0010*/ 	.short	0x0005
        /*0012*/ 	.short	0x0061
        /*0014*/ 	.byte	0x00, 0xf0, 0x05, 0x00


	//----- nvinfo : EIATTR_KPARAM_INFO
	.align		4
.L_152:
        /*0018*/ 	.byte	0x04, 0x17
        /*001a*/ 	.short	(.L_154 - .L_153)
.L_153:
        /*001c*/ 	.word	0x00000000
        /*0020*/ 	.short	0x0004
        /*0022*/ 	.short	0x0060
        /*0024*/ 	.byte	0x00, 0xf0, 0x05, 0x00


	//----- nvinfo : EIATTR_KPARAM_INFO
	.align		4
.L_154:
        /*0028*/ 	.byte	0x04, 0x17
        /*002a*/ 	.short	(.L_156 - .L_155)
.L_155:
        /*002c*/ 	.word	0x00000000
        /*0030*/ 	.short	0x0003
        /*0032*/ 	.short	0x0018
        /*0034*/ 	.byte	0x00, 0xf0, 0x21, 0x01


	//----- nvinfo : EIATTR_KPARAM_INFO
	.align		4
.L_156:
        /*0038*/ 	.byte	0x04, 0x17
        /*003a*/ 	.short	(.L_158 - .L_157)
.L_157:
        /*003c*/ 	.word	0x00000000
        /*0040*/ 	.short	0x0002
        /*0042*/ 	.short	0x0010
        /*0044*/ 	.byte	0x00, 0xf0, 0x21, 0x00


	//----- nvinfo : EIATTR_KPARAM_INFO
	.align		4
.L_158:
        /*0048*/ 	.byte	0x04, 0x17
        /*004a*/ 	.short	(.L_160 - .L_159)
.L_159:
        /*004c*/ 	.word	0x00000000
        /*0050*/ 	.short	0x0001
        /*0052*/ 	.short	0x0008
        /*0054*/ 	.byte	0x00, 0xf5, 0x21, 0x00


	//----- nvinfo : EIATTR_KPARAM_INFO
	.align		4
.L_160:
        /*0058*/ 	.byte	0x04, 0x17
        /*005a*/ 	.short	(.L_162 - .L_161)
.L_161:
        /*005c*/ 	.word	0x00000000
        /*0060*/ 	.short	0x0000
        /*0062*/ 	.short	0x0000
        /*0064*/ 	.byte	0x00, 0xf0, 0x21, 0x00


	//----- nvinfo : EIATTR_SPARSE_MMA_MASK
	.align		4
.L_162:
        /*0068*/ 	.byte	0x03, 0x50
        /*006a*/ 	.short	0x0000


	//----- nvinfo : EIATTR_MAXREG_COUNT
	.align		4
        /*006c*/ 	.byte	0x03, 0x1b
        /*006e*/ 	.short	0x00ff


	//----- nvinfo : EIATTR_NUM_BARRIERS
	.align		4
        /*0070*/ 	.byte	0x02, 0x4c
        /*0072*/ 	.byte	0x01
	.zero		1


	//----- nvinfo : EIATTR_MERCURY_ISA_VERSION
	.align		4
        /*0074*/ 	.byte	0x03, 0x5f
        /*0076*/ 	.short	0x0101


	//----- nvinfo : EIATTR_COOP_GROUP_MASK_REGIDS
	.align		4
        /*0078*/ 	.byte	0x04, 0x29
        /*007a*/ 	.short	(.L_164 - .L_163)


	//   ....[0]....
.L_163:
        /*007c*/ 	.word	0xffffffff


	//   ....[1]....
        /*0080*/ 	.word	0xffffffff


	//   ....[2]....
        /*0084*/ 	.word	0xffffffff


	//   ....[3]....
        /*0088*/ 	.word	0xffffffff


	//   ....[4]....
        /*008c*/ 	.word	0xffffffff


	//   ....[5]....
        /*0090*/ 	.word	0xffffffff


	//   ....[6]....
        /*0094*/ 	.word	0xffffffff


	//   ....[7]....
        /*0098*/ 	.word	0xffffffff


	//   ....[8]....
        /*009c*/ 	.word	0xffffffff


	//   ....[9]....
        /*00a0*/ 	.word	0xffffffff


	//   ....[10]....
        /*00a4*/ 	.word	0xffffffff


	//   ....[11]....
        /*00a8*/ 	.word	0xffffffff


	//   ....[12]....
        /*00ac*/ 	.word	0xffffffff


	//   ....[13]....
        /*00b0*/ 	.word	0xffffffff


	//   ....[14]....
        /*00b4*/ 	.word	0xffffffff


	//----- nvinfo : EIATTR_COOP_GROUP_INSTR_OFFSETS
	.align		4
.L_164:
        /*00b8*/ 	.byte	0x04, 0x28
        /*00ba*/ 	.short	(.L_166 - .L_165)


	//   ....[0]....
.L_165:
        /*00bc*/ 	.word	0x000009c0


	//   ....[1]....
        /*00c0*/ 	.word	0x00000a20


	//   ....[2]....
        /*00c4*/ 	.word	0x00000a90


	//   ....[3]....
        /*00c8*/ 	.word	0x00000ae0


	//   ....[4]....
        /*00cc*/ 	.word	0x00000b10


	//   ....[5]....
        /*00d0*/ 	.word	0x00000cd0


	//   ....[6]....
        /*00d4*/ 	.word	0x00000d60


	//   ....[7]....
        /*00d8*/ 	.word	0x00000da0


	//   ....[8]....
        /*00dc*/ 	.word	0x00000df0


	//   ....[9]....
        /*00e0*/ 	.word	0x00000e30


	//   ....[10]....
        /*00e4*/ 	.word	0x000020e0


	//   ....[11]....
        /*00e8*/ 	.word	0x00002170


	//   ....[12]....
        /*00ec*/ 	.word	0x000021c0


	//   ....[13]....
        /*00f0*/ 	.word	0x00002200


	//   ....[14]....
        /*00f4*/ 	.word	0x00002230


	//----- nvinfo : EIATTR_VRC_CTA_INIT_COUNT
	.align		4
.L_166:
        /*00f8*/ 	.byte	0x02, 0x4a
	.zero		1
	.zero		1


	//----- nvinfo : EIATTR_EXIT_INSTR_OFFSETS
	.align		4
        /*00fc*/ 	.byte	0x04, 0x1c
        /*00fe*/ 	.short	(.L_168 - .L_167)


	//   ....[0]....
.L_167:
        /*0100*/ 	.word	0x00002380


	//   ....[1]....
        /*0104*/ 	.word	0x000023e0


	//----- nvinfo : EIATTR_MAX_THREADS
	.align		4
.L_168:
        /*0108*/ 	.byte	0x04, 0x05
        /*010a*/ 	.short	(.L_170 - .L_169)
.L_169:
        /*010c*/ 	.word	0x00000100
        /*0110*/ 	.word	0x00000001
        /*0114*/ 	.word	0x00000001


	//----- nvinfo : EIATTR_CRS_STACK_SIZE
	.align		4
.L_170:
        /*0118*/ 	.byte	0x04, 0x1e
        /*011a*/ 	.short	(.L_172 - .L_171)
.L_171:
        /*011c*/ 	.word	0x00000000


	//----- nvinfo : EIATTR_CBANK_PARAM_SIZE
	.align		4
.L_172:
        /*0120*/ 	.byte	0x03, 0x19
        /*0122*/ 	.short	0x0062


	//----- nvinfo : EIATTR_PARAM_CBANK
	.align		4
        /*0124*/ 	.byte	0x04, 0x0a
        /*0126*/ 	.short	(.L_174 - .L_173)
	.align		4
.L_173:
        /*0128*/ 	.word	index@(.nv.constant0._ZN3cub18CUB_300001_SM_10006detail6reduce18DeviceReduceKernelINS2_10policy_hubIfyN4cuda3std3__44plusIfEEE10Policy1000EN6thrust24THRUST_300001_SM_1000_NS6detail15normal_iteratorINSD_10device_ptrIfEEEEyS9_f6squareIfEEEvT0_PT3_T1_NS0_13GridEvenShareISO_EET2_T4_)
        /*012c*/ 	.short	0x0380
        /*012e*/ 	.short	0x0062


	//----- nvinfo : EIATTR_SW_WAR
	.align		4
.L_174:
        /*0130*/ 	.byte	0x04, 0x36
        /*0132*/ 	.short	(.L_176 - .L_175)
.L_175:
        /*0134*/ 	.word	0x00000008
.L_176:


//--------------------- .nv.info._ZN3cub18CUB_300001_SM_10006detail6reduce28DeviceReduceSingleTileKernelINS2_10policy_hubIfyN4cuda3std3__44plusIfEEE10Policy1000EN6thrust24THRUST_300001_SM_1000_NS6detail15normal_iteratorINSD_10device_ptrIfEEEEPfyS9_ff6squareIfEEEvT0_T1_T2_T3_T4_T6_ --------------------------
	.section	.nv.info._ZN3cub18CUB_300001_SM_10006detail6reduce28DeviceReduceSingleTileKernelINS2_10policy_hubIfyN4cuda3std3__44plusIfEEE10Policy1000EN6thrust24THRUST_300001_SM_1000_NS6detail15normal_iteratorINSD_10device_ptrIfEEEEPfyS9_ff6squareIfEEEvT0_T1_T2_T3_T4_T6_,"",@"SHT_CUDA_INFO"
	.sectionflags	@""
	.align	4


	//----- nvinfo : EIATTR_CUDA_API_VERSION
	.align		4
        /*0000*/ 	.byte	0x04, 0x37
        /*0002*/ 	.short	(.L_178 - .L_177)
.L_177:
        /*0004*/ 	.word	0x00000082


	//----- nvinfo : EIATTR_KPARAM_INFO
	.align		4
.L_178:
        /*0008*/ 	.byte	0x04, 0x17
        /*000a*/ 	.short	(.L_180 - .L_179)
.L_179:
        /*000c*/ 	.word	0x00000000
        /*0010*/ 	.short	0x0005
        /*0012*/ 	.short	0x0020
        /*0014*/ 	.byte	0x00, 0xf0, 0x05, 0x00


	//----- nvinfo : EIATTR_KPARAM_INFO
	.align		4
.L_180:
        /*0018*/ 	.byte	0x04, 0x17
        /*001a*/ 	.short	(.L_182 - .L_181)
.L_181:
        /*001c*/ 	.word	0x00000000
        /*0020*/ 	.short	0x0004
        /*0022*/ 	.short	0x001c
        /*0024*/ 	.byte	0x00, 0xf0, 0x11, 0x00


	//----- nvinfo : EIATTR_KPARAM_INFO
	.align		4
.L_182:
        /*0028*/ 	.byte	0x04, 0x17
        /*002a*/ 	.short	(.L_184 - .L_183)
.L_183:
        /*002c*/ 	.word	0x00000000
        /*0030*/ 	.short	0x0003
        /*0032*/ 	.short	0x0018
        /*0034*/ 	.byte	0x00, 0xf0, 0x05, 0x00


	//----- nvinfo : EIATTR_KPARAM_INFO
	.align		4
.L_184:
        /*0038*/ 	.byte	0x04, 0x17
        /*003a*/ 	.short	(.L_186 - .L_185)
.L_185:
        /*003c*/ 	.word	0x00000000
        /*0040*/ 	.short	0x0002
        /*0042*/ 	.short	0x0010
        /*0044*/ 	.byte	0x00, 0xf0, 0x21, 0x00


	//----- nvinfo : EIATTR_KPARAM_INFO
	.align		4
.L_186:
        /*0048*/ 	.byte	0x04, 0x17
        /*004a*/ 	.short	(.L_188 - .L_187)
.L_187:
        /*004c*/ 	.word	0x00000000
        /*0050*/ 	.short	0x0001
        /*0052*/ 	.short	0x0008
        /*0054*/ 	.byte	0x00, 0xf5, 0x21, 0x00


	//----- nvinfo : EIATTR_KPARAM_INFO
	.align		4
.L_188:
        /*0058*/ 	.byte	0x04, 0x17
        /*005a*/ 	.short	(.L_190 - .L_189)
.L_189:
        /*005c*/ 	.word	0x00000000
        /*0060*/ 	.short	0x0000
        /*0062*/ 	.short	0x0000
        /*0064*/ 	.byte	0x00, 0xf0, 0x21, 0x00


	//----- nvinfo : EIATTR_SPARSE_MMA_MASK
	.align		4
.L_190:
        /*0068*/ 	.byte	0x03, 0x50
        /*006a*/ 	.short	0x0000


	//----- nvinfo : EIATTR_MAXREG_COUNT
	.align		4
        /*006c*/ 	.byte	0x03, 0x1b
        /*006e*/ 	.short	0x00ff


	//----- nvinfo : EIATTR_NUM_BARRIERS
	.align		4
        /*0070*/ 	.byte	0x02, 0x4c
        /*0072*/ 	.byte	0x01
	.zero		1


	//----- nvinfo : EIATTR_MERCURY_ISA_VERSION
	.align		4
        /*0074*/ 	.byte	0x03, 0x5f
        /*0076*/ 	.short	0x0101


	//----- nvinfo : EIATTR_COOP_GROUP_MASK_REGIDS
	.align		4
        /*0078*/ 	.byte	0x04, 0x29
        /*007a*/ 	.short	(.L_192 - .L_191)


	//   ....[0]....
.L_191:
        /*007c*/ 	.word	0xffffffff


	//   ....[1]....
        /*0080*/ 	.word	0xffffffff


	//   ....[2]....
        /*0084*/ 	.word	0xffffffff


	//   ....[3]....
        /*0088*/ 	.word	0xffffffff


	//   ....[4]....
        /*008c*/ 	.word	0xffffffff


	//   ....[5]....
        /*0090*/ 	.word	0xffffffff


	//   ....[6]....
        /*0094*/ 	.word	0xffffffff


	//   ....[7]....
        /*0098*/ 	.word	0xffffffff


	//   ....[8]....
        /*009c*/ 	.word	0xffffffff


	//   ....[9]....
        /*00a0*/ 	.word	0xffffffff


	//   ....[10]....
        /*00a4*/ 	.word	0xffffffff


	//   ....[11]....
        /*00a8*/ 	.word	0xffffffff


	//   ....[12]....
        /*00ac*/ 	.word	0xffffffff


	//   ....[13]....
        /*00b0*/ 	.word	0xffffffff


	//   ....[14]....
        /*00b4*/ 	.word	0xffffffff


	//----- nvinfo : EIATTR_COOP_GROUP_INSTR_OFFSETS
	.align		4
.L_192:
        /*00b8*/ 	.byte	0x04, 0x28
        /*00ba*/ 	.short	(.L_194 - .L_193)


	//   ....[0]....
.L_193:
        /*00bc*/ 	.word	0x00000940


	//   ....[1]....
        /*00c0*/ 	.word	0x000009a0


	//   ....[2]....
        /*00c4*/ 	.word	0x00000a10


	//   ....[3]....
        /*00c8*/ 	.word	0x00000a60


	//   ....[4]....
        /*00cc*/ 	.word	0x00000a90


	//   ....[5]....
        /*00d0*/ 	.word	0x00000c50


	//   ....[6]....
        /*00d4*/ 	.word	0x00000ce0


	//   ....[7]....
        /*00d8*/ 	.word	0x00000d30


	//   ....[8]....
        /*00dc*/ 	.word	0x00000d70


	//   ....[9]....
        /*00e0*/ 	.word	0x00000db0


	//   ....[10]....
        /*00e4*/ 	.word	0x00001ed0


	//   ....[11]....
        /*00e8*/ 	.word	0x00001f50


	//   ....[12]....
        /*00ec*/ 	.word	0x00001fa0


	//   ....[13]....
        /*00f0*/ 	.word	0x00001fe0


	//   ....[14]....
        /*00f4*/ 	.word	0x00002010


	//----- nvinfo : EIATTR_VRC_CTA_INIT_COUNT
	.align		4
.L_194:
        /*00f8*/ 	.byte	0x02, 0x4a
	.zero		1
	.zero		1


	//----- nvinfo : EIATTR_EXIT_INSTR_OFFSETS
	.align		4
        /*00fc*/ 	.byte	0x04, 0x1c
        /*00fe*/ 	.short	(.L_196 - .L_195)


	//   ....[0]....
.L_195:
        /*0100*/ 	.word	0x000000a0


	//   ....[1]....
        /*0104*/ 	.word	0x000000e0


	//   ....[2]....
        /*0108*/ 	.word	0x00002150


	//   ....[3]....
        /*010c*/ 	.word	0x000021a0


	//----- nvinfo : EIATTR_MAX_THREADS
	.align		4
.L_196:
        /*0110*/ 	.byte	0x04, 0x05
        /*0112*/ 	.short	(.L_198 - .L_197)
.L_197:
        /*0114*/ 	.word	0x00000100
        /*0118*/ 	.word	0x00000001
        /*011c*/ 	.word	0x00000001


	//----- nvinfo : EIATTR_CRS_STACK_SIZE
	.align		4
.L_198:
        /*0120*/ 	.byte	0x04, 0x1e
        /*0122*/ 	.short	(.L_200 - .L_199)
.L_199:
        /*0124*/ 	.word	0x00000000


	//----- nvinfo : EIATTR_CBANK_PARAM_SIZE
	.align		4
.L_200:
        /*0128*/ 	.byte	0x03, 0x19
        /*012a*/ 	.short	0x0021


	//----- nvinfo : EIATTR_PARAM_CBANK
	.align		4
        /*012c*/ 	.byte	0x04, 0x0a
        /*012e*/ 	.short	(.L_202 - .L_201)
	.align		4
.L_201:
        /*0130*/ 	.word	index@(.nv.constant0._ZN3cub18CUB_300001_SM_10006detail6reduce28DeviceReduceSingleTileKernelINS2_10policy_hubIfyN4cuda3std3__44plusIfEEE10Policy1000EN6thrust24THRUST_300001_SM_1000_NS6detail15normal_iteratorINSD_10device_ptrIfEEEEPfyS9_ff6squareIfEEEvT0_T1_T2_T3_T4_T6_)
        /*0134*/ 	.short	0x0380
        /*0136*/ 	.short	0x0021


	//----- nvinfo : EIATTR_SW_WAR
	.align		4
.L_202:
        /*0138*/ 	.byte	0x04, 0x36
        /*013a*/ 	.short	(.L_204 - .L_203)
.L_203:
        /*013c*/ 	.word	0x00000008
.L_204:


//--------------------- .nv.info._ZN3cub18CUB_300001_SM_10006detail6reduce28DeviceReduceSingleTileKernelINS2_10policy_hubIfjN4cuda3std3__44plusIfEEE10Policy1000EPfSC_iS9_ffNS7_10__identityEEEvT0_T1_T2_T3_T4_T6_ --------------------------
	.section	.nv.info._ZN3cub18CUB_300001_SM_10006detail6reduce28DeviceReduceSingleTileKernelINS2_10policy_hubIfjN4cuda3std3__44plusIfEEE10Policy1000EPfSC_iS9_ffNS7_10__identityEEEvT0_T1_T2_T3_T4_T6_,"",@"SHT_CUDA_INFO"
	.sectionflags	@""
	.align	4


	//----- nvinfo : EIATTR_CUDA_API_VERSION
	.align		4
        /*0000*/ 	.byte	0x04, 0x37
        /*0002*/ 	.short	(.L_206 - .L_205)
.L_205:
        /*0004*/ 	.word	0x00000082


	//----- nvinfo : EIATTR_KPARAM_INFO
	.align		4
.L_206:
        /*0008*/ 	.byte	0x04, 0x17
        /*000a*/ 	.short	(.L_208 - .L_207)
.L_207:
        /*000c*/ 	.word	0x00000000
        /*0010*/ 	.short	0x0005
        /*0012*/ 	.short	0x001c
        /*0014*/ 	.byte	0x00, 0xf0, 0x05, 0x00


	//----- nvinfo : EIATTR_KPARAM_INFO
	.align		4
.L_208:
        /*0018*/ 	.byte	0x04, 0x17
        /*001a*/ 	.short	(.L_210 - .L_209)
.L_209:
        /*001c*/ 	.word	0x00000000
        /*0020*/ 	.short	0x0004
        /*0022*/ 	.short	0x0018
        /*0024*/ 	.byte	0x00, 0xf0, 0x11, 0x00


	//----- nvinfo : EIATTR_KPARAM_INFO
	.align		4
.L_210:
        /*0028*/ 	.byte	0x04, 0x17
        /*002a*/ 	.short	(.L_212 - .L_211)
.L_211:
        /*002c*/ 	.word	0x00000000
        /*0030*/ 	.short	0x0003
        /*0032*/ 	.short	0x0014
        /*0034*/ 	.byte	0x00, 0xf0, 0x05, 0x00


	//----- nvinfo : EIATTR_KPARAM_INFO
	.align		4
.L_212:
        /*0038*/ 	.byte	0x04, 0x17
        /*003a*/ 	.short	(.L_214 - .L_213)
.L_213:
        /*003c*/ 	.word	0x00000000
        /*0040*/ 	.short	0x0002
        /*0042*/ 	.short	0x0010
        /*0044*/ 	.byte	0x00, 0xf0, 0x11, 0x00


	//----- nvinfo : EIATTR_KPARAM_INFO
	.align		4
.L_214:
        /*0048*/ 	.byte	0x04, 0x17
        /*004a*/ 	.short	(.L_216 - .L_215)
.L_215:
        /*004c*/ 	.word	0x00000000
        /*0050*/ 	.short	0x0001
        /*0052*/ 	.short	0x0008
        /*0054*/ 	.byte	0x00, 0xf5, 0x21, 0x00


	//----- nvinfo : EIATTR_KPARAM_INFO
	.align		4
.L_216:
        /*0058*/ 	.byte	0x04, 0x17
        /*005a*/ 	.short	(.L_218 - .L_217)
.L_217:
        /*005c*/ 	.word	0x00000000
        /*0060*/ 	.short	0x0000
        /*0062*/ 	.short	0x0000
        /*0064*/ 	.byte	0x00, 0xf5, 0x21, 0x00


	//----- nvinfo : EIATTR_SPARSE_MMA_MASK
	.align		4
.L_218:
        /*0068*/ 	.byte	0x03, 0x50
        /*006a*/ 	.short	0x0000


	//----- nvinfo : EIATTR_MAXREG_COUNT
	.align		4
        /*006c*/ 	.byte	0x03, 0x1b
        /*006e*/ 	.short	0x0080


	//----- nvinfo : EIATTR_NUM_BARRIERS
	.align		4
        /*0070*/ 	.byte	0x02, 0x4c
        /*0072*/ 	.byte	0x01
	.zero		1


	//----- nvinfo : EIATTR_MERCURY_ISA_VERSION
	.align		4
        /*0074*/ 	.byte	0x03, 0x5f
        /*0076*/ 	.short	0x0101


	//----- nvinfo : EIATTR_UNUSED_LOAD_BYTE_OFFSET
	.align		4
        /*0078*/ 	.byte	0x04, 0x44
        /*007a*/ 	.short	(.L_220 - .L_219)


	//   ....[0]....
.L_219:
        /*007c*/ 	.word	0x00000b70
        /*0080*/ 	.word	0x0000fff0


	//   ....[1]....
        /*0084*/ 	.word	0x00000f80
        /*0088*/ 	.word	0x0000fff0


	//   ....[2]....
        /*008c*/ 	.word	0x00002010
        /*0090*/ 	.word	0x0000fff0


	//   ....[3]....
        /*0094*/ 	.word	0x00002bb0
        /*0098*/ 	.word	0x0000fff0


	//   ....[4]....
        /*009c*/ 	.word	0x00002fc0
        /*00a0*/ 	.word	0x0000fff0


	//   ....[5]....
        /*00a4*/ 	.word	0x00004140
        /*00a8*/ 	.word	0x0000fff0


	//----- nvinfo : EIATTR_COOP_GROUP_MASK_REGIDS
	.align		4
.L_220:
        /*00ac*/ 	.byte	0x04, 0x29
        /*00ae*/ 	.short	(.L_222 - .L_221)


	//   ....[0]....
.L_221:
        /*00b0*/ 	.word	0xffffffff


	//   ....[1]....
        /*00b4*/ 	.word	0xffffffff


	//   ....[2]....
        /*00b8*/ 	.word	0xffffffff


	//   ....[3]....
        /*00bc*/ 	.word	0xffffffff


	//   ....[4]....
        /*00c0*/ 	.word	0xffffffff


	//   ....[5]....
        /*00c4*/ 	.word	0xffffffff


	//   ....[6]....
        /*00c8*/ 	.word	0xffffffff


	//   ....[7]....
        /*00cc*/ 	.word	0xffffffff


	//   ....[8]....
        /*00d0*/ 	.word	0xffffffff


	//   ....[9]....
        /*00d4*/ 	.word	0xffffffff


	//   ....[10]....
        /*00d8*/ 	.word	0xffffffff


	//   ....[11]....
        /*00dc*/ 	.word	0xffffffff


	//   ....[12]....
        /*00e0*/ 	.word	0xffffffff


	//   ....[13]....
        /*00e4*/ 	.word	0xffffffff


	//   ....[14]....
        /*00e8*/ 	.word	0xffffffff


	//   ....[15]....
        /*00ec*/ 	.word	0xffffffff


	//   ....[16]....
        /*00f0*/ 	.word	0xffffffff


	//   ....[17]....
        /*00f4*/ 	.word	0xffffffff


	//   ....[18]....
        /*00f8*/ 	.word	0xffffffff


	//   ....[19]....
        /*00fc*/ 	.word	0xffffffff


	//   ....[20]....
        /*0100*/ 	.word	0xffffffff


	//   ....[21]....
        /*0104*/ 	.word	0xffffffff


	//   ....[22]....
        /*0108*/ 	.word	0xffffffff


	//   ....[23]....
        /*010c*/ 	.word	0xffffffff


	//   ....[24]....
        /*0110*/ 	.word	0xffffffff


	//   ....[25]....
        /*0114*/ 	.word	0xffffffff


	//   ....[26]....
        /*0118*/ 	.word	0xffffffff


	//   ....[27]....
        /*011c*/ 	.word	0xffffffff


	//   ....[28]....
        /*0120*/ 	.word	0xffffffff


	//   ....[29]....
        /*0124*/ 	.word	0xffffffff


	//----- nvinfo : EIATTR_COOP_GROUP_INSTR_OFFSETS
	.align		4
.L_222:
        /*0128*/ 	.byte	0x04, 0x28
        /*012a*/ 	.short	(.L_224 - .L_223)


	//   ....[0]....
.L_223:
        /*012c*/ 	.word	0x00000980


	//   ....[1]....
        /*0130*/ 	.word	0x000009e0


	//   ....[2]....
        /*0134*/ 	.word	0x00000a50


	//   ....[3]....
        /*0138*/ 	.word	0x00000aa0


	//   ....[4]....
        /*013c*/ 	.word	0x00000ad0


	//   ....[5]....
        /*0140*/ 	.word	0x00000d20


	//   ....[6]....
        /*0144*/ 	.word	0x00000db0


	//   ....[7]....
        /*0148*/ 	.word	0x00000df0


	//   ....[8]....
        /*014c*/ 	.word	0x00000e40


	//   ....[9]....
        /*0150*/ 	.word	0x00000e80


	//   ....[10]....
        /*0154*/ 	.word	0x00001e30


	//   ....[11]....
        /*0158*/ 	.word	0x00001eb0


	//   ....[12]....
        /*015c*/ 	.word	0x00001f00


	//   ....[13]....
        /*0160*/ 	.word	0x00001f40


	//   ....[14]....
        /*0164*/ 	.word	0x00001f70


	//   ....[15]....
        /*0168*/ 	.word	0x000029c0


	//   ....[16]....
        /*016c*/ 	.word	0x00002a20


	//   ....[17]....
        /*0170*/ 	.word	0x00002a90


	//   ....[18]....
        /*0174*/ 	.word	0x00002ae0


	//   ....[19]....
        /*0178*/ 	.word	0x00002b10


	//   ....[20]....
        /*017c*/ 	.word	0x00002d60


	//   ....[21]....
        /*0180*/ 	.word	0x00002de0


	//   ....[22]....
        /*0184*/ 	.word	0x00002e20


	//   ....[23]....
        /*0188*/ 	.word	0x00002e60


	//   ....[24]....
        /*018c*/ 	.word	0x00002ec0


	//   ....[25]....
        /*0190*/ 	.word	0x00003f60


	//   ....[26]....
        /*0194*/ 	.word	0x00003fe0


	//   ....[27]....
        /*0198*/ 	.word	0x00004030


	//   ....[28]....
        /*019c*/ 	.word	0x00004070


	//   ....[29]....
        /*01a0*/ 	.word	0x000040a0


	//----- nvinfo : EIATTR_VRC_CTA_INIT_COUNT
	.align		4
.L_224:
        /*01a4*/ 	.byte	0x02, 0x4a
	.zero		1
	.zero		1


	//----- nvinfo : EIATTR_EXIT_INSTR_OFFSETS
	.align		4
        /*01a8*/ 	.byte	0x04, 0x1c
        /*01aa*/ 	.short	(.L_226 - .L_225)


	//   ....[0]....
.L_225:
        /*01ac*/ 	.word	0x00000080


	//   ....[1]....
        /*01b0*/ 	.word	0x000000c0


	//   ....[2]....
        /*01b4*/ 	.word	0x00004280


	//   ....[3]....
        /*01b8*/ 	.word	0x000042d0


	//----- nvinfo : EIATTR_MAX_THREADS
	.align		4
.L_226:
        /*01bc*/ 	.byte	0x04, 0x05
        /*01be*/ 	.short	(.L_228 - .L_227)
.L_227:
        /*01c0*/ 	.word	0x00000200
        /*01c4*/ 	.word	0x00000001
        /*01c8*/ 	.word	0x00000001


	//----- nvinfo : EIATTR_CRS_STACK_SIZE
	.align		4
.L_228:
        /*01cc*/ 	.byte	0x04, 0x1e
        /*01ce*/ 	.short	(.L_230 - .L_229)
.L_229:
        /*01d0*/ 	.word	0x00000000


	//----- nvinfo : EIATTR_CBANK_PARAM_SIZE
	.align		4
.L_230:
        /*01d4*/ 	.byte	0x03, 0x19
        /*01d6*/ 	.short	0x001d


	//----- nvinfo : EIATTR_PARAM_CBANK
	.align		4
        /*01d8*/ 	.byte	0x04, 0x0a
        /*01da*/ 	.short	(.L_232 - .L_231)
	.align		4
.L_231:
        /*01dc*/ 	.word	index@(.nv.constant0._ZN3cub18CUB_300001_SM_10006detail6reduce28DeviceReduceSingleTileKernelINS2_10policy_hubIfjN4cuda3std3__44plusIfEEE10Policy1000EPfSC_iS9_ffNS7_10__identityEEEvT0_T1_T2_T3_T4_T6_)
        /*01e0*/ 	.short	0x0380
        /*01e2*/ 	.short	0x001d


	//----- nvinfo : EIATTR_SW_WAR
	.align		4
.L_232:
        /*01e4*/ 	.byte	0x04, 0x36
        /*01e6*/ 	.short	(.L_234 - .L_233)
.L_233:
        /*01e8*/ 	.word	0x00000008
.L_234:


//--------------------- .nv.info._ZN3cub18CUB_300001_SM_10006detail6reduce18DeviceReduceKernelINS2_10policy_hubIfjN4cuda3std3__44plusIfEEE10Policy1000EN6thrust24THRUST_300001_SM_1000_NS6detail15normal_iteratorINSD_10device_ptrIfEEEEjS9_f6squareIfEEEvT0_PT3_T1_NS0_13GridEvenShareISO_EET2_T4_ --------------------------
	.section	.nv.info._ZN3cub18CUB_300001_SM_10006detail6reduce18DeviceReduceKernelINS2_10policy_hubIfjN4cuda3std3__44plusIfEEE10Policy1000EN6thrust24THRUST_300001_SM_1000_NS6detail15normal_iteratorINSD_10device_ptrIfEEEEjS9_f6squareIfEEEvT0_PT3_T1_NS0_13GridEvenShareISO_EET2_T4_,"",@"SHT_CUDA_INFO"
	.sectionflags	@""
	.align	4


	//----- nvinfo : EIATTR_CUDA_API_VERSION
	.align		4
        /*0000*/ 	.byte	0x04, 0x37
        /*0002*/ 	.short	(.L_236 - .L_235)
.L_235:
        /*0004*/ 	.word	0x00000082


	//----- nvinfo : EIATTR_KPARAM_INFO
	.align		4
.L_236:
        /*0008*/ 	.byte	0x04, 0x17
        /*000a*/ 	.short	(.L_238 - .L_237)
.L_237:
        /*000c*/ 	.word	0x00000000
        /*0010*/ 	.short	0x0005
        /*0012*/ 	.short	0x003d
        /*0014*/ 	.byte	0x00, 0xf0, 0x05, 0x00


	//----- nvinfo : EIATTR_KPARAM_INFO
	.align		4
.L_238:
        /*0018*/ 	.byte	0x04, 0x17
        /*001a*/ 	.short	(.L_240 - .L_239)
.L_239:
        /*001c*/ 	.word	0x00000000
        /*0020*/ 	.short	0x0004
        /*0022*/ 	.short	0x003c
        /*0024*/ 	.byte	0x00, 0xf0, 0x05, 0x00


	//----- nvinfo : EIATTR_KPARAM_INFO
	.align		4
.L_240:
        /*0028*/ 	.byte	0x04, 0x17
        /*002a*/ 	.short	(.L_242 - .L_241)
.L_241:
        /*002c*/ 	.word	0x00000000
        /*0030*/ 	.short	0x0003
        /*0032*/ 	.short	0x0014
        /*0034*/ 	.byte	0x00, 0xf0, 0xa1, 0x00


	//----- nvinfo : EIATTR_KPARAM_INFO
	.align		4
.L_242:
        /*0038*/ 	.byte	0x04, 0x17
        /*003a*/ 	.short	(.L_244 - .L_243)
.L_243:
        /*003c*/ 	.word	0x00000000
        /*0040*/ 	.short	0x0002
        /*0042*/ 	.short	0x0010
        /*0044*/ 	.byte	0x00, 0xf0, 0x11, 0x00


	//----- nvinfo : EIATTR_KPARAM_INFO
	.align		4
.L_244:
        /*0048*/ 	.byte	0x04, 0x17
        /*004a*/ 	.short	(.L_246 - .L_245)
.L_245:
        /*004c*/ 	.word	0x00000000
        /*0050*/ 	.short	0x0001
        /*0052*/ 	.short	0x0008
        /*0054*/ 	.byte	0x00, 0xf5, 0x21, 0x00


	//----- nvinfo : EIATTR_KPARAM_INFO
	.align		4
.L_246:
        /*0058*/ 	.byte	0x04, 0x17
        /*005a*/ 	.short	(.L_248 - .L_247)
.L_247:
        /*005c*/ 	.word	0x00000000
        /*0060*/ 	.short	0x0000
        /*0062*/ 	.short	0x0000
        /*0064*/ 	.byte	0x00, 0xf0, 0x21, 0x00


	//----- nvinfo : EIATTR_SPARSE_MMA_MASK
	.align		4
.L_248:
        /*0068*/ 	.byte	0x03, 0x50
        /*006a*/ 	.short	0x0000


	//----- nvinfo : EIATTR_MAXREG_COUNT
	.align		4
        /*006c*/ 	.byte	0x03, 0x1b
        /*006e*/ 	.short	0x0080


	//----- nvinfo : EIATTR_NUM_BARRIERS
	.align		4
        /*0070*/ 	.byte	0x02, 0x4c
        /*0072*/ 	.byte	0x01
	.zero		1


	//----- nvinfo : EIATTR_MERCURY_ISA_VERSION
	.align		4
        /*0074*/ 	.byte	0x03, 0x5f
        /*0076*/ 	.short	0x0101


	//----- nvinfo : EIATTR_UNUSED_LOAD_BYTE_OFFSET
	.align		4
        /*0078*/ 	.byte	0x04, 0x44
        /*007a*/ 	.short	(.L_250 - .L_249)


	//   ....[0]....
.L_249:
        /*007c*/ 	.word	0x00000df0
        /*0080*/ 	.word	0x0000fff0


	//   ....[1]....
        /*0084*/ 	.word	0x00001200
        /*0088*/ 	.word	0x0000fff0


	//   ....[2]....
        /*008c*/ 	.word	0x000027c0
        /*0090*/ 	.word	0x0000fff0


	//----- nvinfo : EIATTR_COOP_GROUP_MASK_REGIDS
	.align		4
.L_250:
        /*0094*/ 	.byte	0x04, 0x29
        /*0096*/ 	.short	(.L_252 - .L_251)


	//   ....[0]....
.L_251:
        /*0098*/ 	.word	0xffffffff


	//   ....[1]....
        /*009c*/ 	.word	0xffffffff


	//   ....[2]....
        /*00a0*/ 	.word	0xffffffff


	//   ....[3]....
        /*00a4*/ 	.word	0xffffffff


	//   ....[4]....
        /*00a8*/ 	.word	0xffffffff


	//   ....[5]....
        /*00ac*/ 	.word	0xffffffff


	//   ....[6]....
        /*00b0*/ 	.word	0xffffffff


	//   ....[7]....
        /*00b4*/ 	.word	0xffffffff


	//   ....[8]....
        /*00b8*/ 	.word	0xffffffff


	//   ....[9]....
        /*00bc*/ 	.word	0xffffffff


	//   ....[10]....
        /*00c0*/ 	.word	0xffffffff


	//   ....[11]....
        /*00c4*/ 	.word	0xffffffff


	//   ....[12]....
        /*00c8*/ 	.word	0xffffffff


	//   ....[13]....
        /*00cc*/ 	.word	0xffffffff


	//   ....[14]....
        /*00d0*/ 	.word	0xffffffff


	//----- nvinfo : EIATTR_COOP_GROUP_INSTR_OFFSETS
	.align		4
.L_252:
        /*00d4*/ 	.byte	0x04, 0x28
        /*00d6*/ 	.short	(.L_254 - .L_253)


	//   ....[0]....
.L_253:
        /*00d8*/ 	.word	0x00000c00


	//   ....[1]....
        /*00dc*/ 	.word	0x00000c60


	//   ....[2]....
        /*00e0*/ 	.word	0x00000cd0


	//   ....[3]....
        /*00e4*/ 	.word	0x00000d20


	//   ....[4]....
        /*00e8*/ 	.word	0x00000d50


	//   ....[5]....
        /*00ec*/ 	.word	0x00000fa0


	//   ....[6]....
        /*00f0*/ 	.word	0x00001030


	//   ....[7]....
        /*00f4*/ 	.word	0x00001080


	//   ....[8]....
        /*00f8*/ 	.word	0x000010c0


	//   ....[9]....
        /*00fc*/ 	.word	0x00001100


	//   ....[10]....
        /*0100*/ 	.word	0x000025d0


	//   ....[11]....
        /*0104*/ 	.word	0x00002660


	//   ....[12]....
        /*0108*/ 	.word	0x000026b0


	//   ....[13]....
        /*010c*/ 	.word	0x000026f0


	//   ....[14]....
        /*0110*/ 	.word	0x00002720


	//----- nvinfo : EIATTR_VRC_CTA_INIT_COUNT
	.align		4
.L_254:
        /*0114*/ 	.byte	0x02, 0x4a
	.zero		1
	.zero		1


	//----- nvinfo : EIATTR_EXIT_INSTR_OFFSETS
	.align		4
        /*0118*/ 	.byte	0x04, 0x1c
        /*011a*/ 	.short	(.L_256 - .L_255)


	//   ....[0]....
.L_255:
        /*011c*/ 	.word	0x00002900


	//   ....[1]....
        /*0120*/ 	.word	0x00002940


	//----- nvinfo : EIATTR_MAX_THREADS
	.align		4
.L_256:
        /*0124*/ 	.byte	0x04, 0x05
        /*0126*/ 	.short	(.L_258 - .L_257)
.L_257:
        /*0128*/ 	.word	0x00000200
        /*012c*/ 	.word	0x00000001
        /*0130*/ 	.word	0x00000001


	//----- nvinfo : EIATTR_CRS_STACK_SIZE
	.align		4
.L_258:
        /*0134*/ 	.byte	0x04, 0x1e
        /*0136*/ 	.short	(.L_260 - .L_259)
.L_259:
        /*0138*/ 	.word	0x00000000


	//----- nvinfo : EIATTR_CBANK_PARAM_SIZE
	.align		4
.L_260:
        /*013c*/ 	.byte	0x03, 0x19
        /*013e*/ 	.short	0x003e


	//----- nvinfo : EIATTR_PARAM_CBANK
	.align		4
        /*0140*/ 	.byte	0x04, 0x0a
        /*0142*/ 	.short	(.L_262 - .L_261)
	.align		4
.L_261:
        /*0144*/ 	.word	index@(.nv.constant0._ZN3cub18CUB_300001_SM_10006detail6reduce18DeviceReduceKernelINS2_10policy_hubIfjN4cuda3std3__44plusIfEEE10Policy1000EN6thrust24THRUST_300001_SM_1000_NS6detail15normal_iteratorINSD_10device_ptrIfEEEEjS9_f6squareIfEEEvT0_PT3_T1_NS0_13GridEvenShareISO_EET2_T4_)
        /*0148*/ 	.short	0x0380
        /*014a*/ 	.short	0x003e


	//----- nvinfo : EIATTR_SW_WAR
	.align		4
.L_262:
        /*014c*/ 	.byte	0x04, 0x36
        /*014e*/ 	.short	(.L_264 - .L_263)
.L_263:
        /*0150*/ 	.word	0x00000008
.L_264:


//--------------------- .nv.info._ZN3cub18CUB_300001_SM_10006detail6reduce28DeviceReduceSingleTileKernelINS2_10policy_hubIfjN4cuda3std3__44plusIfEEE10Policy1000EN6thrust24THRUST_300001_SM_1000_NS6detail15normal_iteratorINSD_10device_ptrIfEEEEPfjS9_ff6squareIfEEEvT0_T1_T2_T3_T4_T6_ --------------------------
	.section	.nv.info._ZN3cub18CUB_300001_SM_10006detail6reduce28DeviceReduceSingleTileKernelINS2_10policy_hubIfjN4cuda3std3__44plusIfEEE10Policy1000EN6thrust24THRUST_300001_SM_1000_NS6detail15normal_iteratorINSD_10device_ptrIfEEEEPfjS9_ff6squareIfEEEvT0_T1_T2_T3_T4_T6_,"",@"SHT_CUDA_INFO"
	.sectionflags	@""
	.align	4


	//----- nvinfo : EIATTR_CUDA_API_VERSION
	.align		4
        /*0000*/ 	.byte	0x04, 0x37
        /*0002*/ 	.short	(.L_266 - .L_265)
.L_265:
        /*0004*/ 	.word	0x00000082


	//----- nvinfo : EIATTR_KPARAM_INFO
	.align		4
.L_266:
        /*0008*/ 	.byte	0x04, 0x17
        /*000a*/ 	.short	(.L_268 - .L_267)
.L_267:
        /*000c*/ 	.word	0x00000000
        /*0010*/ 	.short	0x0005
        /*0012*/ 	.short	0x001c
        /*0014*/ 	.byte	0x00, 0xf0, 0x05, 0x00


	//----- nvinfo : EIATTR_KPARAM_INFO
	.align		4
.L_268:
        /*0018*/ 	.byte	0x04, 0x17
        /*001a*/ 	.short	(.L_270 - .L_269)
.L_269:
        /*001c*/ 	.word	0x00000000
        /*0020*/ 	.short	0x0004
        /*0022*/ 	.short	0x0018
        /*0024*/ 	.byte	0x00, 0xf0, 0x11, 0x00


	//----- nvinfo : EIATTR_KPARAM_INFO
	.align		4
.L_270:
        /*0028*/ 	.byte	0x04, 0x17
        /*002a*/ 	.short	(.L_272 - .L_271)
.L_271:
        /*002c*/ 	.word	0x00000000
        /*0030*/ 	.short	0x0003
        /*0032*/ 	.short	0x0014
        /*0034*/ 	.byte	0x00, 0xf0, 0x05, 0x00


	//----- nvinfo : EIATTR_KPARAM_INFO
	.align		4
.L_272:
        /*0038*/ 	.byte	0x04, 0x17
        /*003a*/ 	.short	(.L_274 - .L_273)
.L_273:
        /*003c*/ 	.word	0x00000000
        /*0040*/ 	.short	0x0002
        /*0042*/ 	.short	0x0010
        /*0044*/ 	.byte	0x00, 0xf0, 0x11, 0x00


	//----- nvinfo : EIATTR_KPARAM_INFO
	.align		4
.L_274:
        /*0048*/ 	.byte	0x04, 0x17
        /*004a*/ 	.short	(.L_276 - .L_275)
.L_275:
        /*004c*/ 	.word	0x00000000
        /*0050*/ 	.short	0x0001
        /*0052*/ 	.short	0x0008
        /*0054*/ 	.byte	0x00, 0xf5, 0x21, 0x00


	//----- nvinfo : EIATTR_KPARAM_INFO
	.align		4
.L_276:
        /*0058*/ 	.byte	0x04, 0x17
        /*005a*/ 	.short	(.L_278 - .L_277)
.L_277:
        /*005c*/ 	.word	0x00000000
        /*0060*/ 	.short	0x0000
        /*0062*/ 	.short	0x0000
        /*0064*/ 	.byte	0x00, 0xf0, 0x21, 0x00


	//----- nvinfo : EIATTR_SPARSE_MMA_MASK
	.align		4
.L_278:
        /*0068*/ 	.byte	0x03, 0x50
        /*006a*/ 	.short	0x0000


	//----- nvinfo : EIATTR_MAXREG_COUNT
	.align		4
        /*006c*/ 	.byte	0x03, 0x1b
        /*006e*/ 	.short	0x0080


	//----- nvinfo : EIATTR_NUM_BARRIERS
	.align		4
        /*0070*/ 	.byte	0x02, 0x4c
        /*0072*/ 	.byte	0x01
	.zero		1


	//----- nvinfo : EIATTR_MERCURY_ISA_VERSION
	.align		4
        /*0074*/ 	.byte	0x03, 0x5f
        /*0076*/ 	.short	0x0101


	//----- nvinfo : EIATTR_UNUSED_LOAD_BYTE_OFFSET
	.align		4
        /*0078*/ 	.byte	0x04, 0x44
        /*007a*/ 	.short	(.L_280 - .L_279)


	//   ....[0]....
.L_279:
        /*007c*/ 	.word	0x00000b10
        /*0080*/ 	.word	0x0000fff0


	//   ....[1]....
        /*0084*/ 	.word	0x00000f20
        /*0088*/ 	.word	0x0000fff0


	//   ....[2]....
        /*008c*/ 	.word	0x00002370
        /*0090*/ 	.word	0x0000fff0


	//----- nvinfo : EIATTR_COOP_GROUP_MASK_REGIDS
	.align		4
.L_280:
        /*0094*/ 	.byte	0x04, 0x29
        /*0096*/ 	.short	(.L_282 - .L_281)


	//   ....[0]....
.L_281:
        /*0098*/ 	.word	0xffffffff


	//   ....[1]....
        /*009c*/ 	.word	0xffffffff


	//   ....[2]....
        /*00a0*/ 	.word	0xffffffff


	//   ....[3]....
        /*00a4*/ 	.word	0xffffffff


	//   ....[4]....
        /*00a8*/ 	.word	0xffffffff


	//   ....[5]....
        /*00ac*/ 	.word	0xffffffff


	//   ....[6]....
        /*00b0*/ 	.word	0xffffffff


	//   ....[7]....
        /*00b4*/ 	.word	0xffffffff


	//   ....[8]....
        /*00b8*/ 	.word	0xffffffff


	//   ....[9]....
        /*00bc*/ 	.word	0xffffffff


	//   ....[10]....
        /*00c0*/ 	.word	0xffffffff


	//   ....[11]....
        /*00c4*/ 	.word	0xffffffff


	//   ....[12]....
        /*00c8*/ 	.word	0xffffffff


	//   ....[13]....
        /*00cc*/ 	.word	0xffffffff


	//   ....[14]....
        /*00d0*/ 	.word	0xffffffff


	//----- nvinfo : EIATTR_COOP_GROUP_INSTR_OFFSETS
	.align		4
.L_282:
        /*00d4*/ 	.byte	0x04, 0x28
        /*00d6*/ 	.short	(.L_284 - .L_283)


	//   ....[0]....
.L_283:
        /*00d8*/ 	.word	0x00000920


	//   ....[1]....
        /*00dc*/ 	.word	0x00000980


	//   ....[2]....
        /*00e0*/ 	.word	0x000009f0


	//   ....[3]....
        /*00e4*/ 	.word	0x00000a40


	//   ....[4]....
        /*00e8*/ 	.word	0x00000a70


	//   ....[5]....
        /*00ec*/ 	.word	0x00000cc0


	//   ....[6]....
        /*00f0*/ 	.word	0x00000d50


	//   ....[7]....
        /*00f4*/ 	.word	0x00000d90


	//   ....[8]....
        /*00f8*/ 	.word	0x00000de0


	//   ....[9]....
        /*00fc*/ 	.word	0x00000e20


	//   ....[10]....
        /*0100*/ 	.word	0x00002190


	//   ....[11]....
        /*0104*/ 	.word	0x00002210


	//   ....[12]....
        /*0108*/ 	.word	0x00002260


	//   ....[13]....
        /*010c*/ 	.word	0x000022a0


	//   ....[14]....
        /*0110*/ 	.word	0x000022d0


	//----- nvinfo : EIATTR_VRC_CTA_INIT_COUNT
	.align		4
.L_284:
        /*0114*/ 	.byte	0x02, 0x4a
	.zero		1
	.zero		1


	//----- nvinfo : EIATTR_EXIT_INSTR_OFFSETS
	.align		4
        /*0118*/ 	.byte	0x04, 0x1c
        /*011a*/ 	.short	(.L_286 - .L_285)


	//   ....[0]....
.L_285:
        /*011c*/ 	.word	0x00000080


	//   ....[1]....
        /*0120*/ 	.word	0x000000c0


	//   ....[2]....
        /*0124*/ 	.word	0x000024b0


	//   ....[3]....
        /*0128*/ 	.word	0x00002500


	//----- nvinfo : EIATTR_MAX_THREADS
	.align		4
.L_286:
        /*012c*/ 	.byte	0x04, 0x05
        /*012e*/ 	.short	(.L_288 - .L_287)
.L_287:
        /*0130*/ 	.word	0x00000200
        /*0134*/ 	.word	0x00000001
        /*0138*/ 	.word	0x00000001


	//----- nvinfo : EIATTR_CRS_STACK_SIZE
	.align		4
.L_288:
        /*013c*/ 	.byte	0x04, 0x1e
        /*013e*/ 	.short	(.L_290 - .L_289)
.L_289:
        /*0140*/ 	.word	0x00000000


	//----- nvinfo : EIATTR_CBANK_PARAM_SIZE
	.align		4
.L_290:
        /*0144*/ 	.byte	0x03, 0x19
        /*0146*/ 	.short	0x001d


	//----- nvinfo : EIATTR_PARAM_CBANK
	.align		4
        /*0148*/ 	.byte	0x04, 0x0a
        /*014a*/ 	.short	(.L_292 - .L_291)
	.align		4
.L_291:
        /*014c*/ 	.word	index@(.nv.constant0._ZN3cub18CUB_300001_SM_10006detail6reduce28DeviceReduceSingleTileKernelINS2_10policy_hubIfjN4cuda3std3__44plusIfEEE10Policy1000EN6thrust24THRUST_300001_SM_1000_NS6detail15normal_iteratorINSD_10device_ptrIfEEEEPfjS9_ff6squareIfEEEvT0_T1_T2_T3_T4_T6_)
        /*0150*/ 	.short	0x0380
        /*0152*/ 	.short	0x001d


	//----- nvinfo : EIATTR_SW_WAR
	.align		4
.L_292:
        /*0154*/ 	.byte	0x04, 0x36
        /*0156*/ 	.short	(.L_294 - .L_293)
.L_293:
        /*0158*/ 	.word	0x00000008
.L_294:


//--------------------- .nv.info._ZN3cub18CUB_300001_SM_10006detail6reduce28DeviceReduceSingleTileKernelINS2_10policy_hubIdyN4cuda3std3__44plusIdEEE10Policy1000EPdSC_iS9_ddNS7_10__identityEEEvT0_T1_T2_T3_T4_T6_ --------------------------
	.section	.nv.info._ZN3cub18CUB_300001_SM_10006detail6reduce28DeviceReduceSingleTileKernelINS2_10policy_hubIdyN4cuda3std3__44plusIdEEE10Policy1000EPdSC_iS9_ddNS7_10__identityEEEvT0_T1_T2_T3_T4_T6_,"",@"SHT_CUDA_INFO"
	.sectionflags	@""
	.align	4


	//----- nvinfo : EIATTR_CUDA_API_VERSION
	.align		4
        /*0000*/ 	.byte	0x04, 0x37
        /*0002*/ 	.short	(.L_296 - .L_295)
.L_295:
        /*0004*/ 	.word	0x00000082


	//----- nvinfo : EIATTR_KPARAM_INFO
	.align		4
.L_296:
        /*0008*/ 	.byte	0x04, 0x17
        /*000a*/ 	.short	(.L_298 - .L_297)
.L_297:
        /*000c*/ 	.word	0x00000000
        /*0010*/ 	.short	0x0005
        /*0012*/ 	.short	0x0020
        /*0014*/ 	.byte	0x00, 0xf0, 0x05, 0x00


	//----- nvinfo : EIATTR_KPARAM_INFO
	.align		4
.L_298:
        /*0018*/ 	.byte	0x04, 0x17
        /*001a*/ 	.short	(.L_300 - .L_299)
.L_299:
        /*001c*/ 	.word	0x00000000
        /*0020*/ 	.short	0x0004
        /*0022*/ 	.short	0x0018
        /*0024*/ 	.byte	0x00, 0xf0, 0x21, 0x00


	//----- nvinfo : EIATTR_KPARAM_INFO
	.align		4
.L_300:
        /*0028*/ 	.byte	0x04, 0x17
        /*002a*/ 	.short	(.L_302 - .L_301)
.L_301:
        /*002c*/ 	.word	0x00000000
        /*0030*/ 	.short	0x0003
        /*0032*/ 	.short	0x0014
        /*0034*/ 	.byte	0x00, 0xf0, 0x05, 0x00


	//----- nvinfo : EIATTR_KPARAM_INFO
	.align		4
.L_302:
        /*0038*/ 	.byte	0x04, 0x17
        /*003a*/ 	.short	(.L_304 - .L_303)
.L_303:
        /*003c*/ 	.word	0x00000000
        /*0040*/ 	.short	0x0002
        /*0042*/ 	.short	0x0010
        /*0044*/ 	.byte	0x00, 0xf0, 0x11, 0x00


	//----- nvinfo : EIATTR_KPARAM_INFO
	.align		4
.L_304:
        /*0048*/ 	.byte	0x04, 0x17
        /*004a*/ 	.short	(.L_306 - .L_305)
.L_305:
        /*004c*/ 	.word	0x00000000
        /*0050*/ 	.short	0x0001
        /*0052*/ 	.short	0x0008
        /*0054*/ 	.byte	0x00, 0xf5, 0x21, 0x00


	//----- nvinfo : EIATTR_KPARAM_INFO
	.align		4
.L_306:
        /*0058*/ 	.byte	0x04, 0x17
        /*005a*/ 	.short	(.L_308 - .L_307)
.L_307:
        /*005c*/ 	.word	0x00000000
        /*0060*/ 	.short	0x0000
        /*0062*/ 	.short	0x0000
        /*0064*/ 	.byte	0x00, 0xf5, 0x21, 0x00


	//----- nvinfo : EIATTR_SPARSE_MMA_MASK
	.align		4
.L_308:
        /*0068*/ 	.byte	0x03, 0x50
        /*006a*/ 	.short	0x0000


	//----- nvinfo : EIATTR_MAXREG_COUNT
	.align		4
        /*006c*/ 	.byte	0x03, 0x1b
        /*006e*/ 	.short	0x0080


	//----- nvinfo : EIATTR_NUM_BARRIERS
	.align		4
        /*0070*/ 	.byte	0x02, 0x4c
        /*0072*/ 	.byte	0x01
	.zero		1


	//----- nvinfo : EIATTR_MERCURY_ISA_VERSION
	.align		4
        /*0074*/ 	.byte	0x03, 0x5f
        /*0076*/ 	.short	0x0101


	//----- nvinfo : EIATTR_COOP_GROUP_MASK_REGIDS
	.align		4
        /*0078*/ 	.byte	0x04, 0x29
        /*007a*/ 	.short	(.L_310 - .L_309)


	//   ....[0]....
.L_309:
        /*007c*/ 	.word	0xffffffff


	//   ....[1]....
        /*0080*/ 	.word	0xffffffff


	//   ....[2]....
        /*0084*/ 	.word	0xffffffff


	//   ....[3]....
        /*0088*/ 	.word	0xffffffff


	//   ....[4]....
        /*008c*/ 	.word	0xffffffff


	//   ....[5]....
        /*0090*/ 	.word	0xffffffff


	//   ....[6]....
        /*0094*/ 	.word	0xffffffff


	//   ....[7]....
        /*0098*/ 	.word	0xffffffff


	//   ....[8]....
        /*009c*/ 	.word	0xffffffff


	//   ....[9]....
        /*00a0*/ 	.word	0xffffffff


	//   ....[10]....
        /*00a4*/ 	.word	0xffffffff


	//   ....[11]....
        /*00a8*/ 	.word	0xffffffff


	//   ....[12]....
        /*00ac*/ 	.word	0xffffffff


	//   ....[13]....
        /*00b0*/ 	.word	0xffffffff


	//   ....[14]....
        /*00b4*/ 	.word	0xffffffff


	//   ....[15]....
        /*00b8*/ 	.word	0xffffffff


	//   ....[16]....
        /*00bc*/ 	.word	0xffffffff


	//   ....[17]....
        /*00c0*/ 	.word	0xffffffff


	//   ....[18]....
        /*00c4*/ 	.word	0xffffffff


	//   ....[19]....
        /*00c8*/ 	.word	0xffffffff


	//   ....[20]....
        /*00cc*/ 	.word	0xffffffff


	//   ....[21]....
        /*00d0*/ 	.word	0xffffffff


	//   ....[22]....
        /*00d4*/ 	.word	0xffffffff


	//   ....[23]....
        /*00d8*/ 	.word	0xffffffff


	//   ....[24]....
        /*00dc*/ 	.word	0xffffffff


	//   ....[25]....
        /*00e0*/ 	.word	0xffffffff


	//   ....[26]....
        /*00e4*/ 	.word	0xffffffff


	//   ....[27]....
        /*00e8*/ 	.word	0xffffffff


	//   ....[28]....
        /*00ec*/ 	.word	0xffffffff


	//   ....[29]....
        /*00f0*/ 	.word	0xffffffff


	//----- nvinfo : EIATTR_COOP_GROUP_INSTR_OFFSETS
	.align		4
.L_310:
        /*00f4*/ 	.byte	0x04, 0x28
        /*00f6*/ 	.short	(.L_312 - .L_311)


	//   ....[0]....
.L_311:
        /*00f8*/ 	.word	0x00000960


	//   ....[1]....
        /*00fc*/ 	.word	0x00000970


	//   ....[2]....
        /*0100*/ 	.word	0x000009e0


	//   ....[3]....
        /*0104*/ 	.word	0x00000a10


	//   ....[4]....
        /*0108*/ 	.word	0x00000a70


	//   ....[5]....
        /*010c*/ 	.word	0x00000a80


	//   ....[6]....
        /*0110*/ 	.word	0x00000ae0


	//   ....[7]....
        /*0114*/ 	.word	0x00000af0


	//   ....[8]....
        /*0118*/ 	.word	0x00000b40


	//   ....[9]....
        /*011c*/ 	.word	0x00000b60


	//   ....[10]....
        /*0120*/ 	.word	0x00000e10


	//   ....[11]....
        /*0124*/ 	.word	0x00000e20


	//   ....[12]....
        /*0128*/ 	.word	0x00000eb0


	//   ....[13]....
        /*012c*/ 	.word	0x00000ed0


	//   ....[14]....
        /*0130*/ 	.word	0x00000f20


	//   ....[15]....
        /*0134*/ 	.word	0x00000f40


	//   ....[16]....
        /*0138*/ 	.word	0x00000f90


	//   ....[17]....
        /*013c*/ 	.word	0x00000fb0


	//   ....[18]....
        /*0140*/ 	.word	0x00001000


	//   ....[19]....
        /*0144*/ 	.word	0x00001030


	//   ....[20]....
        /*0148*/ 	.word	0x000020b0


	//   ....[21]....
        /*014c*/ 	.word	0x000020c0


	//   ....[22]....
        /*0150*/ 	.word	0x00002130


	//   ....[23]....
        /*0154*/ 	.word	0x00002140


	//   ....[24]....
        /*0158*/ 	.word	0x000021a0


	//   ....[25]....
        /*015c*/ 	.word	0x000021b0


	//   ....[26]....
        /*0160*/ 	.word	0x00002200


	//   ....[27]....
        /*0164*/ 	.word	0x00002220


	//   ....[28]....
        /*0168*/ 	.word	0x00002280


	//   ....[29]....
        /*016c*/ 	.word	0x000022b0


	//----- nvinfo : EIATTR_VRC_CTA_INIT_COUNT
	.align		4
.L_312:
        /*0170*/ 	.byte	0x02, 0x4a
	.zero		1
	.zero		1


	//----- nvinfo : EIATTR_EXIT_INSTR_OFFSETS
	.align		4
        /*0174*/ 	.byte	0x04, 0x1c
        /*0176*/ 	.short	(.L_314 - .L_313)


	//   ....[0]....
.L_313:
        /*0178*/ 	.word	0x00000080


	//   ....[1]....
        /*017c*/ 	.word	0x000000c0


	//   ....[2]....
        /*0180*/ 	.word	0x00002510


	//   ....[3]....
        /*0184*/ 	.word	0x00002560


	//----- nvinfo : EIATTR_MAX_THREADS
	.align		4
.L_314:
        /*0188*/ 	.byte	0x04, 0x05
        /*018a*/ 	.short	(.L_316 - .L_315)
.L_315:
        /*018c*/ 	.word	0x00000200
        /*0190*/ 	.word	0x00000001
        /*0194*/ 	.word	0x00000001


	//----- nvinfo : EIATTR_CRS_STACK_SIZE
	.align		4
.L_316:
        /*0198*/ 	.byte	0x04, 0x1e
        /*019a*/ 	.short	(.L_318 - .L_317)
.L_317:
        /*019c*/ 	.word	0x00000000


	//----- nvinfo : EIATTR_CBANK_PARAM_SIZE
	.align		4
.L_318:
        /*01a0*/ 	.byte	0x03, 0x19
        /*01a2*/ 	.short	0x0021


	//----- nvinfo : EIATTR_PARAM_CBANK
	.align		4
        /*01a4*/ 	.byte	0x04, 0x0a
        /*01a6*/ 	.short	(.L_320 - .L_319)
	.align		4
.L_319:
        /*01a8*/ 	.word	index@(.nv.constant0._ZN3cub18CUB_300001_SM_10006detail6reduce28DeviceReduceSingleTileKernelINS2_10policy_hubIdyN4cuda3std3__44plusIdEEE10Policy1000EPdSC_iS9_ddNS7_10__identityEEEvT0_T1_T2_T3_T4_T6_)
        /*01ac*/ 	.short	0x0380
        /*01ae*/ 	.short	0x0021


	//----- nvinfo : EIATTR_SW_WAR
	.align		4
.L_320:
        /*01b0*/ 	.byte	0x04, 0x36
        /*01b2*/ 	.short	(.L_322 - .L_321)
.L_321:
        /*01b4*/ 	.word	0x00000008
.L_322:


//--------------------- .nv.info._ZN3cub18CUB_300001_SM_10006detail6reduce18DeviceReduceKernelINS2_10policy_hubIdyN4cuda3std3__44plusIdEEE10Policy1000EN6thrust24THRUST_300001_SM_1000_NS10device_ptrIdEEyS9_dNS7_10__identityEEEvT0_PT3_T1_NS0_13GridEvenShareISK_EET2_T4_ --------------------------
	.section	.nv.info._ZN3cub18CUB_300001_SM_10006detail6reduce18DeviceReduceKernelINS2_10policy_hubIdyN4cuda3std3__44plusIdEEE10Policy1000EN6thrust24THRUST_300001_SM_1000_NS10device_ptrIdEEyS9_dNS7_10__identityEEEvT0_PT3_T1_NS0_13GridEvenShareISK_EET2_T4_,"",@"SHT_CUDA_INFO"
	.sectionflags	@""
	.align	4


	//----- nvinfo : EIATTR_CUDA_API_VERSION
	.align		4
        /*0000*/ 	.byte	0x04, 0x37
        /*0002*/ 	.short	(.L_324 - .L_323)
.L_323:
        /*0004*/ 	.word	0x00000082


	//----- nvinfo : EIATTR_KPARAM_INFO
	.align		4
.L_324:
        /*0008*/ 	.byte	0x04, 0x17
        /*000a*/ 	.short	(.L_326 - .L_325)
.L_325:
        /*000c*/ 	.word	0x00000000
        /*0010*/ 	.short	0x0005
        /*0012*/ 	.short	0x0061
        /*0014*/ 	.byte	0x00, 0xf0, 0x05, 0x00


	//----- nvinfo : EIATTR_KPARAM_INFO
	.align		4
.L_326:
        /*0018*/ 	.byte	0x04, 0x17
        /*001a*/ 	.short	(.L_328 - .L_327)
.L_327:
        /*001c*/ 	.word	0x00000000
        /*0020*/ 	.short	0x0004
        /*0022*/ 	.short	0x0060
        /*0024*/ 	.byte	0x00, 0xf0, 0x05, 0x00


	//----- nvinfo : EIATTR_KPARAM_INFO
	.align		4
.L_328:
        /*0028*/ 	.byte	0x04, 0x17
        /*002a*/ 	.short	(.L_330 - .L_329)
.L_329:
        /*002c*/ 	.word	0x00000000
        /*0030*/ 	.short	0x0003
        /*0032*/ 	.short	0x0018
        /*0034*/ 	.byte	0x00, 0xf0, 0x21, 0x01


	//----- nvinfo : EIATTR_KPARAM_INFO
	.align		4
.L_330:
        /*0038*/ 	.byte	0x04, 0x17
        /*003a*/ 	.short	(.L_332 - .L_331)
.L_331:
        /*003c*/ 	.word	0x00000000
        /*0040*/ 	.short	0x0002
        /*0042*/ 	.short	0x0010
        /*0044*/ 	.byte	0x00, 0xf0, 0x21, 0x00


	//----- nvinfo : EIATTR_KPARAM_INFO
	.align		4
.L_332:
        /*0048*/ 	.byte	0x04, 0x17
        /*004a*/ 	.short	(.L_334 - .L_333)
.L_333:
        /*004c*/ 	.word	0x00000000
        /*0050*/ 	.short	0x0001
        /*0052*/ 	.short	0x0008
        /*0054*/ 	.byte	0x00, 0xf5, 0x21, 0x00


	//----- nvinfo : EIATTR_KPARAM_INFO
	.align		4
.L_334:
        /*0058*/ 	.byte	0x04, 0x17
        /*005a*/ 	.short	(.L_336 - .L_335)
.L_335:
        /*005c*/ 	.word	0x00000000
        /*0060*/ 	.short	0x0000
        /*0062*/ 	.short	0x0000
        /*0064*/ 	.byte	0x00, 0xf0, 0x21, 0x00


	//----- nvinfo : EIATTR_SPARSE_MMA_MASK
	.align		4
.L_336:
        /*0068*/ 	.byte	0x03, 0x50
        /*006a*/ 	.short	0x0000


	//----- nvinfo : EIATTR_MAXREG_COUNT
	.align		4
        /*006c*/ 	.byte	0x03, 0x1b
        /*006e*/ 	.short	0x0080


	//----- nvinfo : EIATTR_NUM_BARRIERS
	.align		4
        /*0070*/ 	.byte	0x02, 0x4c
        /*0072*/ 	.byte	0x01
	.zero		1


	//----- nvinfo : EIATTR_MERCURY_ISA_VERSION
	.align		4
        /*0074*/ 	.byte	0x03, 0x5f
        /*0076*/ 	.short	0x0101


	//----- nvinfo : EIATTR_COOP_GROUP_MASK_REGIDS
	.align		4
        /*0078*/ 	.byte	0x04, 0x29
        /*007a*/ 	.short	(.L_338 - .L_337)


	//   ....[0]....
.L_337:
        /*007c*/ 	.word	0xffffffff


	//   ....[1]....
        /*0080*/ 	.word	0xffffffff


	//   ....[2]....
        /*0084*/ 	.word	0xffffffff


	//   ....[3]....
        /*0088*/ 	.word	0xffffffff


	//   ....[4]....
        /*008c*/ 	.word	0xffffffff


	//   ....[5]....
        /*0090*/ 	.word	0xffffffff


	//   ....[6]....
        /*0094*/ 	.word	0xffffffff


	//   ....[7]....
        /*0098*/ 	.word	0xffffffff


	//   ....[8]....
        /*009c*/ 	.word	0xffffffff


	//   ....[9]....
        /*00a0*/ 	.word	0xffffffff


	//   ....[10]....
        /*00a4*/ 	.word	0xffffffff


	//   ....[11]....
        /*00a8*/ 	.word	0xffffffff


	//   ....[12]....
        /*00ac*/ 	.word	0xffffffff


	//   ....[13]....
        /*00b0*/ 	.word	0xffffffff


	//   ....[14]....
        /*00b4*/ 	.word	0xffffffff


	//   ....[15]....
        /*00b8*/ 	.word	0xffffffff


	//   ....[16]....
        /*00bc*/ 	.word	0xffffffff


	//   ....[17]....
        /*00c0*/ 	.word	0xffffffff


	//   ....[18]....
        /*00c4*/ 	.word	0xffffffff


	//   ....[19]....
        /*00c8*/ 	.word	0xffffffff


	//   ....[20]....
        /*00cc*/ 	.word	0xffffffff


	//   ....[21]....
        /*00d0*/ 	.word	0xffffffff


	//   ....[22]....
        /*00d4*/ 	.word	0xffffffff


	//   ....[23]....
        /*00d8*/ 	.word	0xffffffff


	//   ....[24]....
        /*00dc*/ 	.word	0xffffffff


	//   ....[25]....
        /*00e0*/ 	.word	0xffffffff


	//   ....[26]....
        /*00e4*/ 	.word	0xffffffff


	//   ....[27]....
        /*00e8*/ 	.word	0xffffffff


	//   ....[28]....
        /*00ec*/ 	.word	0xffffffff


	//   ....[29]....
        /*00f0*/ 	.word	0xffffffff


	//----- nvinfo : EIATTR_COOP_GROUP_INSTR_OFFSETS
	.align		4
.L_338:
        /*00f4*/ 	.byte	0x04, 0x28
        /*00f6*/ 	.short	(.L_340 - .L_339)


	//   ....[0]....
.L_339:
        /*00f8*/ 	.word	0x000009a0


	//   ....[1]....
        /*00fc*/ 	.word	0x000009b0


	//   ....[2]....
        /*0100*/ 	.word	0x00000a20


	//   ....[3]....
        /*0104*/ 	.word	0x00000a40


	//   ....[4]....
        /*0108*/ 	.word	0x00000ab0


	//   ....[5]....
        /*010c*/ 	.word	0x00000ac0


	//   ....[6]....
        /*0110*/ 	.word	0x00000b10


	//   ....[7]....
        /*0114*/ 	.word	0x00000b30


	//   ....[8]....
        /*0118*/ 	.word	0x00000ba0


	//   ....[9]....
        /*011c*/ 	.word	0x00000bb0


	//   ....[10]....
        /*0120*/ 	.word	0x00000e50


	//   ....[11]....
        /*0124*/ 	.word	0x00000e60


	//   ....[12]....
        /*0128*/ 	.word	0x00000ee0


	//   ....[13]....
        /*012c*/ 	.word	0x00000f00


	//   ....[14]....
        /*0130*/ 	.word	0x00000f50


	//   ....[15]....
        /*0134*/ 	.word	0x00000f80


	//   ....[16]....
        /*0138*/ 	.word	0x00000fd0


	//   ....[17]....
        /*013c*/ 	.word	0x00000ff0


	//   ....[18]....
        /*0140*/ 	.word	0x00001060


	//   ....[19]....
        /*0144*/ 	.word	0x00001090


	//   ....[20]....
        /*0148*/ 	.word	0x00002360


	//   ....[21]....
        /*014c*/ 	.word	0x00002370


	//   ....[22]....
        /*0150*/ 	.word	0x000023f0


	//   ....[23]....
        /*0154*/ 	.word	0x00002400


	//   ....[24]....
        /*0158*/ 	.word	0x00002460


	//   ....[25]....
        /*015c*/ 	.word	0x00002470


	//   ....[26]....
        /*0160*/ 	.word	0x000024c0


	//   ....[27]....
        /*0164*/ 	.word	0x000024f0


	//   ....[28]....
        /*0168*/ 	.word	0x00002570


	//   ....[29]....
        /*016c*/ 	.word	0x00002580


	//----- nvinfo : EIATTR_VRC_CTA_INIT_COUNT
	.align		4
.L_340:
        /*0170*/ 	.byte	0x02, 0x4a
	.zero		1
	.zero		1


	//----- nvinfo : EIATTR_EXIT_INSTR_OFFSETS
	.align		4
        /*0174*/ 	.byte	0x04, 0x1c
        /*0176*/ 	.short	(.L_342 - .L_341)


	//   ....[0]....
.L_341:
        /*0178*/ 	.word	0x000027b0


	//   ....[1]....
        /*017c*/ 	.word	0x00002810


	//----- nvinfo : EIATTR_MAX_THREADS
	.align		4
.L_342:
        /*0180*/ 	.byte	0x04, 0x05
        /*0182*/ 	.short	(.L_344 - .L_343)
.L_343:
        /*0184*/ 	.word	0x00000200
        /*0188*/ 	.word	0x00000001
        /*018c*/ 	.word	0x00000001


	//----- nvinfo : EIATTR_CRS_STACK_SIZE
	.align		4
.L_344:
        /*0190*/ 	.byte	0x04, 0x1e
        /*0192*/ 	.short	(.L_346 - .L_345)
.L_345:
        /*0194*/ 	.word	0x00000000


	//----- nvinfo : EIATTR_CBANK_PARAM_SIZE
	.align		4
.L_346:
        /*0198*/ 	.byte	0x03, 0x19
        /*019a*/ 	.short	0x0062


	//----- nvinfo : EIATTR_PARAM_CBANK
	.align		4
        /*019c*/ 	.byte	0x04, 0x0a
        /*019e*/ 	.short	(.L_348 - .L_347)
	.align		4
.L_347:
        /*01a0*/ 	.word	index@(.nv.constant0._ZN3cub18CUB_300001_SM_10006detail6reduce18DeviceReduceKernelINS2_10policy_hubIdyN4cuda3std3__44plusIdEEE10Policy1000EN6thrust24THRUST_300001_SM_1000_NS10device_ptrIdEEyS9_dNS7_10__identityEEEvT0_PT3_T1_NS0_13GridEvenShareISK_EET2_T4_)
        /*01a4*/ 	.short	0x0380
        /*01a6*/ 	.short	0x0062


	//----- nvinfo : EIATTR_SW_WAR
	.align		4
.L_348:
        /*01a8*/ 	.byte	0x04, 0x36
        /*01aa*/ 	.short	(.L_350 - .L_349)
.L_349:
        /*01ac*/ 	.word	0x00000008
.L_350:


//--------------------- .nv.info._ZN3cub18CUB_300001_SM_10006detail6reduce28DeviceReduceSingleTileKernelINS2_10policy_hubIdyN4cuda3std3__44plusIdEEE10Policy1000EN6thrust24THRUST_300001_SM_1000_NS10device_ptrIdEEPdyS9_ddNS7_10__identityEEEvT0_T1_T2_T3_T4_T6_ --------------------------
	.section	.nv.info._ZN3cub18CUB_300001_SM_10006detail6reduce28DeviceReduceSingleTileKernelINS2_10policy_hubIdyN4cuda3std3__44plusIdEEE10Policy1000EN6thrust24THRUST_300001_SM_1000_NS10device_ptrIdEEPdyS9_ddNS7_10__identityEEEvT0_T1_T2_T3_T4_T6_,"",@"SHT_CUDA_INFO"
	.sectionflags	@""
	.align	4


	//----- nvinfo : EIATTR_CUDA_API_VERSION
	.align		4
        /*0000*/ 	.byte	0x04, 0x37
        /*0002*/ 	.short	(.L_352 - .L_351)
.L_351:
        /*0004*/ 	.word	0x00000082


	//----- nvinfo : EIATTR_KPARAM_INFO
	.align		4
.L_352:
        /*0008*/ 	.byte	0x04, 0x17
        /*000a*/ 	.short	(.L_354 - .L_353)
.L_353:
        /*000c*/ 	.word	0x00000000
        /*0010*/ 	.short	0x0005
        /*0012*/ 	.short	0x0028
        /*0014*/ 	.byte	0x00, 0xf0, 0x05, 0x00


	//----- nvinfo : EIATTR_KPARAM_INFO
	.align		4
.L_354:
        /*0018*/ 	.byte	0x04, 0x17
        /*001a*/ 	.short	(.L_356 - .L_355)
.L_355:
        /*001c*/ 	.word	0x00000000
        /*0020*/ 	.short	0x0004
        /*0022*/ 	.short	0x0020
        /*0024*/ 	.byte	0x00, 0xf0, 0x21, 0x00


	//----- nvinfo : EIATTR_KPARAM_INFO
	.align		4
.L_356:
        /*0028*/ 	.byte	0x04, 0x17
        /*002a*/ 	.short	(.L_358 - .L_357)
.L_357:
        /*002c*/ 	.word	0x00000000
        /*0030*/ 	.short	0x0003
        /*0032*/ 	.short	0x0018
        /*0034*/ 	.byte	0x00, 0xf0, 0x05, 0x00


	//----- nvinfo : EIATTR_KPARAM_INFO
	.align		4
.L_358:
        /*0038*/ 	.byte	0x04, 0x17
        /*003a*/ 	.short	(.L_360 - .L_359)
.L_359:
        /*003c*/ 	.word	0x00000000
        /*0040*/ 	.short	0x0002
        /*0042*/ 	.short	0x0010
        /*0044*/ 	.byte	0x00, 0xf0, 0x21, 0x00


	//----- nvinfo : EIATTR_KPARAM_INFO
	.align		4
.L_360:
        /*0048*/ 	.byte	0x04, 0x17
        /*004a*/ 	.short	(.L_362 - .L_361)
.L_361:
        /*004c*/ 	.word	0x00000000
        /*0050*/ 	.short	0x0001
        /*0052*/ 	.short	0x0008
        /*0054*/ 	.byte	0x00, 0xf5, 0x21, 0x00


	//----- nvinfo : EIATTR_KPARAM_INFO
	.align		4
.L_362:
        /*0058*/ 	.byte	0x04, 0x17
        /*005a*/ 	.short	(.L_364 - .L_363)
.L_363:
        /*005c*/ 	.word	0x00000000
        /*0060*/ 	.short	0x0000
        /*0062*/ 	.short	0x0000
        /*0064*/ 	.byte	0x00, 0xf0, 0x21, 0x00


	//----- nvinfo : EIATTR_SPARSE_MMA_MASK
	.align		4
.L_364:
        /*0068*/ 	.byte	0x03, 0x50
        /*006a*/ 	.short	0x0000


	//----- nvinfo : EIATTR_MAXREG_COUNT
	.align		4
        /*006c*/ 	.byte	0x03, 0x1b
        /*006e*/ 	.short	0x0080


	//----- nvinfo : EIATTR_NUM_BARRIERS
	.align		4
        /*0070*/ 	.byte	0x02, 0x4c
        /*0072*/ 	.byte	0x01
	.zero		1


	//----- nvinfo : EIATTR_MERCURY_ISA_VERSION
	.align		4
        /*0074*/ 	.byte	0x03, 0x5f
        /*0076*/ 	.short	0x0101


	//----- nvinfo : EIATTR_COOP_GROUP_MASK_REGIDS
	.align		4
        /*0078*/ 	.byte	0x04, 0x29
        /*007a*/ 	.short	(.L_366 - .L_365)


	//   ....[0]....
.L_365:
        /*007c*/ 	.word	0xffffffff


	//   ....[1]....
        /*0080*/ 	.word	0xffffffff


	//   ....[2]....
        /*0084*/ 	.word	0xffffffff


	//   ....[3]....
        /*0088*/ 	.word	0xffffffff


	//   ....[4]....
        /*008c*/ 	.word	0xffffffff


	//   ....[5]....
        /*0090*/ 	.word	0xffffffff


	//   ....[6]....
        /*0094*/ 	.word	0xffffffff


	//   ....[7]....
        /*0098*/ 	.word	0xffffffff


	//   ....[8]....
        /*009c*/ 	.word	0xffffffff


	//   ....[9]....
        /*00a0*/ 	.word	0xffffffff


	//   ....[10]....
        /*00a4*/ 	.word	0xffffffff


	//   ....[11]....
        /*00a8*/ 	.word	0xffffffff


	//   ....[12]....
        /*00ac*/ 	.word	0xffffffff


	//   ....[13]....
        /*00b0*/ 	.word	0xffffffff


	//   ....[14]....
        /*00b4*/ 	.word	0xffffffff


	//   ....[15]....
        /*00b8*/ 	.word	0xffffffff


	//   ....[16]....
        /*00bc*/ 	.word	0xffffffff


	//   ....[17]....
        /*00c0*/ 	.word	0xffffffff


	//   ....[18]....
        /*00c4*/ 	.word	0xffffffff


	//   ....[19]....
        /*00c8*/ 	.word	0xffffffff


	//   ....[20]....
        /*00cc*/ 	.word	0xffffffff


	//   ....[21]....
        /*00d0*/ 	.word	0xffffffff


	//   ....[22]....
        /*00d4*/ 	.word	0xffffffff


	//   ....[23]....
        /*00d8*/ 	.word	0xffffffff


	//   ....[24]....
        /*00dc*/ 	.word	0xffffffff


	//   ....[25]....
        /*00e0*/ 	.word	0xffffffff


	//   ....[26]....
        /*00e4*/ 	.word	0xffffffff


	//   ....[27]....
        /*00e8*/ 	.word	0xffffffff


	//   ....[28]....
        /*00ec*/ 	.word	0xffffffff


	//   ....[29]....
        /*00f0*/ 	.word	0xffffffff


	//----- nvinfo : EIATTR_COOP_GROUP_INSTR_OFFSETS
	.align		4
.L_366:
        /*00f4*/ 	.byte	0x04, 0x28
        /*00f6*/ 	.short	(.L_368 - .L_367)


	//   ....[0]....
.L_367:
        /*00f8*/ 	.word	0x00000910


	//   ....[1]....
        /*00fc*/ 	.word	0x00000920


	//   ....[2]....
        /*0100*/ 	.word	0x00000990


	//   ....[3]....
        /*0104*/ 	.word	0x000009a0


	//   ....[4]....
        /*0108*/ 	.word	0x00000a00


	//   ....[5]....
        /*010c*/ 	.word	0x00000a10


	//   ....[6]....
        /*0110*/ 	.word	0x00000a60


	//   ....[7]....
        /*0114*/ 	.word	0x00000a80


	//   ....[8]....
        /*0118*/ 	.word	0x00000ae0


	//   ....[9]....
        /*011c*/ 	.word	0x00000b10


	//   ....[10]....
        /*0120*/ 	.word	0x00000dc0


	//   ....[11]....
        /*0124*/ 	.word	0x00000dd0


	//   ....[12]....
        /*0128*/ 	.word	0x00000e60


	//   ....[13]....
        /*012c*/ 	.word	0x00000e70


	//   ....[14]....
        /*0130*/ 	.word	0x00000ed0


	//   ....[15]....
        /*0134*/ 	.word	0x00000ee0


	//   ....[16]....
        /*0138*/ 	.word	0x00000f30


	//   ....[17]....
        /*013c*/ 	.word	0x00000f50


	//   ....[18]....
        /*0140*/ 	.word	0x00000fc0


	//   ....[19]....
        /*0144*/ 	.word	0x00000ff0


	//   ....[20]....
        /*0148*/ 	.word	0x00002180


	//   ....[21]....
        /*014c*/ 	.word	0x00002190


	//   ....[22]....
        /*0150*/ 	.word	0x00002200


	//   ....[23]....
        /*0154*/ 	.word	0x00002210


	//   ....[24]....
        /*0158*/ 	.word	0x00002270


	//   ....[25]....
        /*015c*/ 	.word	0x00002280


	//   ....[26]....
        /*0160*/ 	.word	0x000022d0


	//   ....[27]....
        /*0164*/ 	.word	0x000022f0


	//   ....[28]....
        /*0168*/ 	.word	0x00002350


	//   ....[29]....
        /*016c*/ 	.word	0x00002380


	//----- nvinfo : EIATTR_VRC_CTA_INIT_COUNT
	.align		4
.L_368:
        /*0170*/ 	.byte	0x02, 0x4a
	.zero		1
	.zero		1


	//----- nvinfo : EIATTR_EXIT_INSTR_OFFSETS
	.align		4
        /*0174*/ 	.byte	0x04, 0x1c
        /*0176*/ 	.short	(.L_370 - .L_369)


	//   ....[0]....
.L_369:
        /*0178*/ 	.word	0x000000a0


	//   ....[1]....
        /*017c*/ 	.word	0x000000e0


	//   ....[2]....
        /*0180*/ 	.word	0x000025e0


	//   ....[3]....
        /*0184*/ 	.word	0x00002630


	//----- nvinfo : EIATTR_MAX_THREADS
	.align		4
.L_370:
        /*0188*/ 	.byte	0x04, 0x05
        /*018a*/ 	.short	(.L_372 - .L_371)
.L_371:
        /*018c*/ 	.word	0x00000200
        /*0190*/ 	.word	0x00000001
        /*0194*/ 	.word	0x00000001


	//----- nvinfo : EIATTR_CRS_STACK_SIZE
	.align		4
.L_372:
        /*0198*/ 	.byte	0x04, 0x1e
        /*019a*/ 	.short	(.L_374 - .L_373)
.L_373:
        /*019c*/ 	.word	0x00000000


	//----- nvinfo : EIATTR_CBANK_PARAM_SIZE
	.align		4
.L_374:
        /*01a0*/ 	.byte	0x03, 0x19
        /*01a2*/ 	.short	0x0029


	//----- nvinfo : EIATTR_PARAM_CBANK
	.align		4
        /*01a4*/ 	.byte	0x04, 0x0a
        /*01a6*/ 	.short	(.L_376 - .L_375)
	.align		4
.L_375:
        /*01a8*/ 	.word	index@(.nv.constant0._ZN3cub18CUB_300001_SM_10006detail6reduce28DeviceReduceSingleTileKernelINS2_10policy_hubIdyN4cuda3std3__44plusIdEEE10Policy1000EN6thrust24THRUST_300001_SM_1000_NS10device_ptrIdEEPdyS9_ddNS7_10__identityEEEvT0_T1_T2_T3_T4_T6_)
        /*01ac*/ 	.short	0x0380
        /*01ae*/ 	.short	0x0029


	//----- nvinfo : EIATTR_SW_WAR
	.align		4
.L_376:
        /*01b0*/ 	.byte	0x04, 0x36
        /*01b2*/ 	.short	(.L_378 - .L_377)
.L_377:
        /*01b4*/ 	.word	0x00000008
.L_378:


//--------------------- .nv.info._ZN3cub18CUB_300001_SM_10006detail6reduce28DeviceReduceSingleTileKernelINS2_10policy_hubIdjN4cuda3std3__44plusIdEEE10Policy1000EPdSC_iS9_ddNS7_10__identityEEEvT0_T1_T2_T3_T4_T6_ --------------------------
	.section	.nv.info._ZN3cub18CUB_300001_SM_10006detail6reduce28DeviceReduceSingleTileKernelINS2_10policy_hubIdjN4cuda3std3__44plusIdEEE10Policy1000EPdSC_iS9_ddNS7_10__identityEEEvT0_T1_T2_T3_T4_T6_,"",@"SHT_CUDA_INFO"
	.sectionflags	@""
	.align	4


	//----- nvinfo : EIATTR_CUDA_API_VERSION
	.align		4
        /*0000*/ 	.byte	0x04, 0x37
        /*0002*/ 	.short	(.L_380 - .L_379)
.L_379:
        /*0004*/ 	.word	0x00000082


	//----- nvinfo : EIATTR_KPARAM_INFO
	.align		4
.L_380:
        /*0008*/ 	.byte	0x04, 0x17
        /*000a*/ 	.short	(.L_382 - .L_381)
.L_381:
        /*000c*/ 	.word	0x00000000
        /*0010*/ 	.short	0x0005
        /*0012*/ 	.short	0x0020
        /*0014*/ 	.byte	0x00, 0xf0, 0x05, 0x00


	//----- nvinfo : EIATTR_KPARAM_INFO
	.align		4
.L_382:
        /*0018*/ 	.byte	0x04, 0x17
        /*001a*/ 	.short	(.L_384 - .L_383)
.L_383:
        /*001c*/ 	.word	0x00000000
        /*0020*/ 	.short	0x0004
        /*0022*/ 	.short	0x0018
        /*0024*/ 	.byte	0x00, 0xf0, 0x21, 0x00


	//----- nvinfo : EIATTR_KPARAM_INFO
	.align		4
.L_384:
        /*0028*/ 	.byte	0x04, 0x17
        /*002a*/ 	.short	(.L_386 - .L_385)
.L_385:
        /*002c*/ 	.word	0x00000000
        /*0030*/ 	.short	0x0003
        /*0032*/ 	.short	0x0014
        /*0034*/ 	.byte	0x00, 0xf0, 0x05, 0x00


	//----- nvinfo : EIATTR_KPARAM_INFO
	.align		4
.L_386:
        /*0038*/ 	.byte	0x04, 0x17
        /*003a*/ 	.short	(.L_388 - .L_387)
.L_387:
        /*003c*/ 	.word	0x00000000
        /*0040*/ 	.short	0x0002
        /*0042*/ 	.short	0x0010
        /*0044*/ 	.byte	0x00, 0xf0, 0x11, 0x00


	//----- nvinfo : EIATTR_KPARAM_INFO
	.align		4
.L_388:
        /*0048*/ 	.byte	0x04, 0x17
        /*004a*/ 	.short	(.L_390 - .L_389)
.L_389:
        /*004c*/ 	.word	0x00000000
        /*0050*/ 	.short	0x0001
        /*0052*/ 	.short	0x0008
        /*0054*/ 	.byte	0x00, 0xf5, 0x21, 0x00


	//----- nvinfo : EIATTR_KPARAM_INFO
	.align		4
.L_390:
        /*0058*/ 	.byte	0x04, 0x17
        /*005a*/ 	.short	(.L_392 - .L_391)
.L_391:
        /*005c*/ 	.word	0x00000000
        /*0060*/ 	.short	0x0000
        /*0062*/ 	.short	0x0000
        /*0064*/ 	.byte	0x00, 0xf5, 0x21, 0x00


	//----- nvinfo : EIATTR_SPARSE_MMA_MASK
	.align		4
.L_392:
        /*0068*/ 	.byte	0x03, 0x50
        /*006a*/ 	.short	0x0000


	//----- nvinfo : EIATTR_MAXREG_COUNT
	.align		4
        /*006c*/ 	.byte	0x03, 0x1b
        /*006e*/ 	.short	0x0060


	//----- nvinfo : EIATTR_NUM_BARRIERS
	.align		4
        /*0070*/ 	.byte	0x02, 0x4c
        /*0072*/ 	.byte	0x01
	.zero		1


	//----- nvinfo : EIATTR_MERCURY_ISA_VERSION
	.align		4
        /*0074*/ 	.byte	0x03, 0x5f
        /*0076*/ 	.short	0x0101


	//----- nvinfo : EIATTR_COOP_GROUP_MASK_REGIDS
	.align		4
        /*0078*/ 	.byte	0x04, 0x29
        /*007a*/ 	.short	(.L_394 - .L_393)


	//   ....[0]....
.L_393:
        /*007c*/ 	.word	0xffffffff


	//   ....[1]....
        /*0080*/ 	.word	0xffffffff


	//   ....[2]....
        /*0084*/ 	.word	0xffffffff


	//   ....[3]....
        /*0088*/ 	.word	0xffffffff


	//   ....[4]....
        /*008c*/ 	.word	0xffffffff


	//   ....[5]....
        /*0090*/ 	.word	0xffffffff


	//   ....[6]....
        /*0094*/ 	.word	0xffffffff


	//   ....[7]....
        /*0098*/ 	.word	0xffffffff


	//   ....[8]....
        /*009c*/ 	.word	0xffffffff


	//   ....[9]....
        /*00a0*/ 	.word	0xffffffff


	//   ....[10]....
        /*00a4*/ 	.word	0xffffffff


	//   ....[11]....
        /*00a8*/ 	.word	0xffffffff


	//   ....[12]....
        /*00ac*/ 	.word	0xffffffff


	//   ....[13]....
        /*00b0*/ 	.word	0xffffffff


	//   ....[14]....
        /*00b4*/ 	.word	0xffffffff


	//   ....[15]....
        /*00b8*/ 	.word	0xffffffff


	//   ....[16]....
        /*00bc*/ 	.word	0xffffffff


	//   ....[17]....
        /*00c0*/ 	.word	0xffffffff


	//   ....[18]....
        /*00c4*/ 	.word	0xffffffff


	//   ....[19]....
        /*00c8*/ 	.word	0xffffffff


	//   ....[20]....
        /*00cc*/ 	.word	0xffffffff


	//   ....[21]....
        /*00d0*/ 	.word	0xffffffff


	//   ....[22]....
        /*00d4*/ 	.word	0xffffffff


	//   ....[23]....
        /*00d8*/ 	.word	0xffffffff


	//   ....[24]....
        /*00dc*/ 	.word	0xffffffff


	//   ....[25]....
        /*00e0*/ 	.word	0xffffffff


	//   ....[26]....
        /*00e4*/ 	.word	0xffffffff


	//   ....[27]....
        /*00e8*/ 	.word	0xffffffff


	//   ....[28]....
        /*00ec*/ 	.word	0xffffffff


	//   ....[29]....
        /*00f0*/ 	.word	0xffffffff


	//----- nvinfo : EIATTR_COOP_GROUP_INSTR_OFFSETS
	.align		4
.L_394:
        /*00f4*/ 	.byte	0x04, 0x28
        /*00f6*/ 	.short	(.L_396 - .L_395)


	//   ....[0]....
.L_395:
        /*00f8*/ 	.word	0x00000980


	//   ....[1]....
        /*00fc*/ 	.word	0x00000990


	//   ....[2]....
        /*0100*/ 	.word	0x00000a00


	//   ....[3]....
        /*0104*/ 	.word	0x00000a30


	//   ....[4]....
        /*0108*/ 	.word	0x00000aa0


	//   ....[5]....
        /*010c*/ 	.word	0x00000ab0


	//   ....[6]....
        /*0110*/ 	.word	0x00000b00


	//   ....[7]....
        /*0114*/ 	.word	0x00000b10


	//   ....[8]....
        /*0118*/ 	.word	0x00000b60


	//   ....[9]....
        /*011c*/ 	.word	0x00000b80


	//   ....[10]....
        /*0120*/ 	.word	0x00000e90


	//   ....[11]....
        /*0124*/ 	.word	0x00000ea0


	//   ....[12]....
        /*0128*/ 	.word	0x00000f30


	//   ....[13]....
        /*012c*/ 	.word	0x00000f50


	//   ....[14]....
        /*0130*/ 	.word	0x00000fa0


	//   ....[15]....
        /*0134*/ 	.word	0x00000fc0


	//   ....[16]....
        /*0138*/ 	.word	0x00001010


	//   ....[17]....
        /*013c*/ 	.word	0x00001040


	//   ....[18]....
        /*0140*/ 	.word	0x000010a0


	//   ....[19]....
        /*0144*/ 	.word	0x000010d0


	//   ....[20]....
        /*0148*/ 	.word	0x000022b0


	//   ....[21]....
        /*014c*/ 	.word	0x000022c0


	//   ....[22]....
        /*0150*/ 	.word	0x00002330


	//   ....[23]....
        /*0154*/ 	.word	0x00002340


	//   ....[24]....
        /*0158*/ 	.word	0x000023a0


	//   ....[25]....
        /*015c*/ 	.word	0x000023d0


	//   ....[26]....
        /*0160*/ 	.word	0x00002450


	//   ....[27]....
        /*0164*/ 	.word	0x00002460


	//   ....[28]....
        /*0168*/ 	.word	0x000024b0


	//   ....[29]....
        /*016c*/ 	.word	0x000024c0


	//----- nvinfo : EIATTR_VRC_CTA_INIT_COUNT
	.align		4
.L_396:
        /*0170*/ 	.byte	0x02, 0x4a
	.zero		1
	.zero		1


	//----- nvinfo : EIATTR_EXIT_INSTR_OFFSETS
	.align		4
        /*0174*/ 	.byte	0x04, 0x1c
        /*0176*/ 	.short	(.L_398 - .L_397)


	//   ....[0]....
.L_397:
        /*0178*/ 	.word	0x00000080


	//   ....[1]....
        /*017c*/ 	.word	0x000000c0


	//   ....[2]....
        /*0180*/ 	.word	0x00002750


	//   ....[3]....
        /*0184*/ 	.word	0x000027a0


	//----- nvinfo : EIATTR_MAX_THREADS
	.align		4
.L_398:
        /*0188*/ 	.byte	0x04, 0x05
        /*018a*/ 	.short	(.L_400 - .L_399)
.L_399:
        /*018c*/ 	.word	0x00000280
        /*0190*/ 	.word	0x00000001
        /*0194*/ 	.word	0x00000001


	//----- nvinfo : EIATTR_CRS_STACK_SIZE
	.align		4
.L_400:
        /*0198*/ 	.byte	0x04, 0x1e
        /*019a*/ 	.short	(.L_402 - .L_401)
.L_401:
        /*019c*/ 	.word	0x00000000


	//----- nvinfo : EIATTR_CBANK_PARAM_SIZE
	.align		4
.L_402:
        /*01a0*/ 	.byte	0x03, 0x19
        /*01a2*/ 	.short	0x0021


	//----- nvinfo : EIATTR_PARAM_CBANK
	.align		4
        /*01a4*/ 	.byte	0x04, 0x0a
        /*01a6*/ 	.short	(.L_404 - .L_403)
	.align		4
.L_403:
        /*01a8*/ 	.word	index@(.nv.constant0._ZN3cub18CUB_300001_SM_10006detail6reduce28DeviceReduceSingleTileKernelINS2_10policy_hubIdjN4cuda3std3__44plusIdEEE10Policy1000EPdSC_iS9_ddNS7_10__identityEEEvT0_T1_T2_T3_T4_T6_)
        /*01ac*/ 	.short	0x0380
        /*01ae*/ 	.short	0x0021


	//----- nvinfo : EIATTR_SW_WAR
	.align		4
.L_404:
        /*01b0*/ 	.byte	0x04, 0x36
        /*01b2*/ 	.short	(.L_406 - .L_405)
.L_405:
        /*01b4*/ 	.word	0x00000008
.L_406:


//--------------------- .nv.info._ZN3cub18CUB_300001_SM_10006detail6reduce18DeviceReduceKernelINS2_10policy_hubIdjN4cuda3std3__44plusIdEEE10Policy1000EN6thrust24THRUST_300001_SM_1000_NS10device_ptrIdEEjS9_dNS7_10__identityEEEvT0_PT3_T1_NS0_13GridEvenShareISK_EET2_T4_ --------------------------
	.section	.nv.info._ZN3cub18CUB_300001_SM_10006detail6reduce18DeviceReduceKernelINS2_10policy_hubIdjN4cuda3std3__44plusIdEEE10Policy1000EN6thrust24THRUST_300001_SM_1000_NS10device_ptrIdEEjS9_dNS7_10__identityEEEvT0_PT3_T1_NS0_13GridEvenShareISK_EET2_T4_,"",@"SHT_CUDA_INFO"
	.sectionflags	@""
	.align	4


	//----- nvinfo : EIATTR_CUDA_API_VERSION
	.align		4
        /*0000*/ 	.byte	0x04, 0x37
        /*0002*/ 	.short	(.L_408 - .L_407)
.L_407:
        /*0004*/ 	.word	0x00000082


	//----- nvinfo : EIATTR_KPARAM_INFO
	.align		4
.L_408:
        /*0008*/ 	.byte	0x04, 0x17
        /*000a*/ 	.short	(.L_410 - .L_409)
.L_409:
        /*000c*/ 	.word	0x00000000
        /*0010*/ 	.short	0x0005
        /*0012*/ 	.short	0x003d
        /*0014*/ 	.byte	0x00, 0xf0, 0x05, 0x00


	//----- nvinfo : EIATTR_KPARAM_INFO
	.align		4
.L_410:
        /*0018*/ 	.byte	0x04, 0x17
        /*001a*/ 	.short	(.L_412 - .L_411)
.L_411:
        /*001c*/ 	.word	0x00000000
        /*0020*/ 	.short	0x0004
        /*0022*/ 	.short	0x003c
        /*0024*/ 	.byte	0x00, 0xf0, 0x05, 0x00


	//----- nvinfo : EIATTR_KPARAM_INFO
	.align		4
.L_412:
        /*0028*/ 	.byte	0x04, 0x17
        /*002a*/ 	.short	(.L_414 - .L_413)
.L_413:
        /*002c*/ 	.word	0x00000000
        /*0030*/ 	.short	0x0003
        /*0032*/ 	.short	0x0014
        /*0034*/ 	.byte	0x00, 0xf0, 0xa1, 0x00


	//----- nvinfo : EIATTR_KPARAM_INFO
	.align		4
.L_414:
        /*0038*/ 	.byte	0x04, 0x17
        /*003a*/ 	.short	(.L_416 - .L_415)
.L_415:
        /*003c*/ 	.word	0x00000000
        /*0040*/ 	.short	0x0002
        /*0042*/ 	.short	0x0010
        /*0044*/ 	.byte	0x00, 0xf0, 0x11, 0x00


	//----- nvinfo : EIATTR_KPARAM_INFO
	.align		4
.L_416:
        /*0048*/ 	.byte	0x04, 0x17
        /*004a*/ 	.short	(.L_418 - .L_417)
.L_417:
        /*004c*/ 	.word	0x00000000
        /*0050*/ 	.short	0x0001
        /*0052*/ 	.short	0x0008
        /*0054*/ 	.byte	0x00, 0xf5, 0x21, 0x00


	//----- nvinfo : EIATTR_KPARAM_INFO
	.align		4
.L_418:
        /*0058*/ 	.byte	0x04, 0x17
        /*005a*/ 	.short	(.L_420 - .L_419)
.L_419:
        /*005c*/ 	.word	0x00000000
        /*0060*/ 	.short	0x0000
        /*0062*/ 	.short	0x0000
        /*0064*/ 	.byte	0x00, 0xf0, 0x21, 0x00


	//----- nvinfo : EIATTR_SPARSE_MMA_MASK
	.align		4
.L_420:
        /*0068*/ 	.byte	0x03, 0x50
        /*006a*/ 	.short	0x0000


	//----- nvinfo : EIATTR_MAXREG_COUNT
	.align		4
        /*006c*/ 	.byte	0x03, 0x1b
        /*006e*/ 	.short	0x0060


	//----- nvinfo : EIATTR_NUM_BARRIERS
	.align		4
        /*0070*/ 	.byte	0x02, 0x4c
        /*0072*/ 	.byte	0x01
	.zero		1


	//----- nvinfo : EIATTR_MERCURY_ISA_VERSION
	.align		4
        /*0074*/ 	.byte	0x03, 0x5f
        /*0076*/ 	.short	0x0101


	//----- nvinfo : EIATTR_COOP_GROUP_MASK_REGIDS
	.align		4
        /*0078*/ 	.byte	0x04, 0x29
        /*007a*/ 	.short	(.L_422 - .L_421)


	//   ....[0]....
.L_421:
        /*007c*/ 	.word	0xffffffff


	//   ....[1]....
        /*0080*/ 	.word	0xffffffff


	//   ....[2]....
        /*0084*/ 	.word	0xffffffff


	//   ....[3]....
        /*0088*/ 	.word	0xffffffff


	//   ....[4]....
        /*008c*/ 	.word	0xffffffff


	//   ....[5]....
        /*0090*/ 	.word	0xffffffff


	//   ....[6]....
        /*0094*/ 	.word	0xffffffff


	//   ....[7]....
        /*0098*/ 	.word	0xffffffff


	//   ....[8]....
        /*009c*/ 	.word	0xffffffff


	//   ....[9]....
        /*00a0*/ 	.word	0xffffffff


	//   ....[10]....
        /*00a4*/ 	.word	0xffffffff


	//   ....[11]....
        /*00a8*/ 	.word	0xffffffff


	//   ....[12]....
        /*00ac*/ 	.word	0xffffffff


	//   ....[13]....
        /*00b0*/ 	.word	0xffffffff


	//   ....[14]....
        /*00b4*/ 	.word	0xffffffff


	//   ....[15]....
        /*00b8*/ 	.word	0xffffffff


	//   ....[16]....
        /*00bc*/ 	.word	0xffffffff


	//   ....[17]....
        /*00c0*/ 	.word	0xffffffff


	//   ....[18]....
        /*00c4*/ 	.word	0xffffffff


	//   ....[19]....
        /*00c8*/ 	.word	0xffffffff


	//   ....[20]....
        /*00cc*/ 	.word	0xffffffff


	//   ....[21]....
        /*00d0*/ 	.word	0xffffffff


	//   ....[22]....
        /*00d4*/ 	.word	0xffffffff


	//   ....[23]....
        /*00d8*/ 	.word	0xffffffff


	//   ....[24]....
        /*00dc*/ 	.word	0xffffffff


	//   ....[25]....
        /*00e0*/ 	.word	0xffffffff


	//   ....[26]....
        /*00e4*/ 	.word	0xffffffff


	//   ....[27]....
        /*00e8*/ 	.word	0xffffffff


	//   ....[28]....
        /*00ec*/ 	.word	0xffffffff


	//   ....[29]....
        /*00f0*/ 	.word	0xffffffff


	//----- nvinfo : EIATTR_COOP_GROUP_INSTR_OFFSETS
	.align		4
.L_422:
        /*00f4*/ 	.byte	0x04, 0x28
        /*00f6*/ 	.short	(.L_424 - .L_423)


	//   ....[0]....
.L_423:
        /*00f8*/ 	.word	0x00000c10


	//   ....[1]....
        /*00fc*/ 	.word	0x00000c20


	//   ....[2]....
        /*0100*/ 	.word	0x00000c90


	//   ....[3]....
        /*0104*/ 	.word	0x00000cb0


	//   ....[4]....
        /*0108*/ 	.word	0x00000d20


	//   ....[5]....
        /*010c*/ 	.word	0x00000d30


	//   ....[6]....
        /*0110*/ 	.word	0x00000d80


	//   ....[7]....
        /*0114*/ 	.word	0x00000da0


	//   ....[8]....
        /*0118*/ 	.word	0x00000df0


	//   ....[9]....
        /*011c*/ 	.word	0x00000e10


	//   ....[10]....
        /*0120*/ 	.word	0x00001120


	//   ....[11]....
        /*0124*/ 	.word	0x00001130


	//   ....[12]....
        /*0128*/ 	.word	0x000011a0


	//   ....[13]....
        /*012c*/ 	.word	0x000011c0


	//   ....[14]....
        /*0130*/ 	.word	0x00001210


	//   ....[15]....
        /*0134*/ 	.word	0x00001230


	//   ....[16]....
        /*0138*/ 	.word	0x00001290


	//   ....[17]....
        /*013c*/ 	.word	0x000012b0


	//   ....[18]....
        /*0140*/ 	.word	0x00001330


	//   ....[19]....
        /*0144*/ 	.word	0x00001360


	//   ....[20]....
        /*0148*/ 	.word	0x000028d0


	//   ....[21]....
        /*014c*/ 	.word	0x000028e0


	//   ....[22]....
        /*0150*/ 	.word	0x00002960


	//   ....[23]....
        /*0154*/ 	.word	0x00002970


	//   ....[24]....
        /*0158*/ 	.word	0x000029d0


	//   ....[25]....
        /*015c*/ 	.word	0x000029e0


	//   ....[26]....
        /*0160*/ 	.word	0x00002a30


	//   ....[27]....
        /*0164*/ 	.word	0x00002a60


	//   ....[28]....
        /*0168*/ 	.word	0x00002ae0


	//   ....[29]....
        /*016c*/ 	.word	0x00002af0


	//----- nvinfo : EIATTR_VRC_CTA_INIT_COUNT
	.align		4
.L_424:
        /*0170*/ 	.byte	0x02, 0x4a
	.zero		1
	.zero		1


	//----- nvinfo : EIATTR_EXIT_INSTR_OFFSETS
	.align		4
        /*0174*/ 	.byte	0x04, 0x1c
        /*0176*/ 	.short	(.L_426 - .L_425)


	//   ....[0]....
.L_425:
        /*0178*/ 	.word	0x00002d80


	//   ....[1]....
        /*017c*/ 	.word	0x00002de0


	//----- nvinfo : EIATTR_MAX_THREADS
	.align		4
.L_426:
        /*0180*/ 	.byte	0x04, 0x05
        /*0182*/ 	.short	(.L_428 - .L_427)
.L_427:
        /*0184*/ 	.word	0x00000280
        /*0188*/ 	.word	0x00000001
        /*018c*/ 	.word	0x00000001


	//----- nvinfo : EIATTR_CRS_STACK_SIZE
	.align		4
.L_428:
        /*0190*/ 	.byte	0x04, 0x1e
        /*0192*/ 	.short	(.L_430 - .L_429)
.L_429:
        /*0194*/ 	.word	0x00000000


	//----- nvinfo : EIATTR_CBANK_PARAM_SIZE
	.align		4
.L_430:
        /*0198*/ 	.byte	0x03, 0x19
        /*019a*/ 	.short	0x003e


	//----- nvinfo : EIATTR_PARAM_CBANK
	.align		4
        /*019c*/ 	.byte	0x04, 0x0a
        /*019e*/ 	.short	(.L_432 - .L_431)
	.align		4
.L_431:
        /*01a0*/ 	.word	index@(.nv.constant0._ZN3cub18CUB_300001_SM_10006detail6reduce18DeviceReduceKernelINS2_10policy_hubIdjN4cuda3std3__44plusIdEEE10Policy1000EN6thrust24THRUST_300001_SM_1000_NS10device_ptrIdEEjS9_dNS7_10__identityEEEvT0_PT3_T1_NS0_13GridEvenShareISK_EET2_T4_)
        /*01a4*/ 	.short	0x0380
        /*01a6*/ 	.short	0x003e


	//----- nvinfo : EIATTR_SW_WAR
	.align		4
.L_432:
        /*01a8*/ 	.byte	0x04, 0x36
        /*01aa*/ 	.short	(.L_434 - .L_433)
.L_433:
        /*01ac*/ 	.word	0x00000008
.L_434:


//--------------------- .nv.info._ZN3cub18CUB_300001_SM_10006detail6reduce28DeviceReduceSingleTileKernelINS2_10policy_hubIdjN4cuda3std3__44plusIdEEE10Policy1000EN6thrust24THRUST_300001_SM_1000_NS10device_ptrIdEEPdjS9_ddNS7_10__identityEEEvT0_T1_T2_T3_T4_T6_ --------------------------
	.section	.nv.info._ZN3cub18CUB_300001_SM_10006detail6reduce28DeviceReduceSingleTileKernelINS2_10policy_hubIdjN4cuda3std3__44plusIdEEE10Policy1000EN6thrust24THRUST_300001_SM_1000_NS10device_ptrIdEEPdjS9_ddNS7_10__identityEEEvT0_T1_T2_T3_T4_T6_,"",@"SHT_CUDA_INFO"
	.sectionflags	@""
	.align	4


	//----- nvinfo : EIATTR_CUDA_API_VERSION
	.align		4
        /*0000*/ 	.byte	0x04, 0x37
        /*0002*/ 	.short	(.L_436 - .L_435)
.L_435:
        /*0004*/ 	.word	0x00000082


	//----- nvinfo : EIATTR_KPARAM_INFO
	.align		4
.L_436:
        /*0008*/ 	.byte	0x04, 0x17
        /*000a*/ 	.short	(.L_438 - .L_437)
.L_437:
        /*000c*/ 	.word	0x00000000
        /*0010*/ 	.short	0x0005
        /*0012*/ 	.short	0x0020
        /*0014*/ 	.byte	0x00, 0xf0, 0x05, 0x00


	//----- nvinfo : EIATTR_KPARAM_INFO
	.align		4
.L_438:
        /*0018*/ 	.byte	0x04, 0x17
        /*001a*/ 	.short	(.L_440 - .L_439)
.L_439:
        /*001c*/ 	.word	0x00000000
        /*0020*/ 	.short	0x0004
        /*0022*/ 	.short	0x0018
        /*0024*/ 	.byte	0x00, 0xf0, 0x21, 0x00


	//----- nvinfo : EIATTR_KPARAM_INFO
	.align		4
.L_440:
        /*0028*/ 	.byte	0x04, 0x17
        /*002a*/ 	.short	(.L_442 - .L_441)
.L_441:
        /*002c*/ 	.word	0x00000000
        /*0030*/ 	.short	0x0003
        /*0032*/ 	.short	0x0014
        /*0034*/ 	.byte	0x00, 0xf0, 0x05, 0x00


	//----- nvinfo : EIATTR_KPARAM_INFO
	.align		4
.L_442:
        /*0038*/ 	.byte	0x04, 0x17
        /*003a*/ 	.short	(.L_444 - .L_443)
.L_443:
        /*003c*/ 	.word	0x00000000
        /*0040*/ 	.short	0x0002
        /*0042*/ 	.short	0x0010
        /*0044*/ 	.byte	0x00, 0xf0, 0x11, 0x00


	//----- nvinfo : EIATTR_KPARAM_INFO
	.align		4
.L_444:
        /*0048*/ 	.byte	0x04, 0x17
        /*004a*/ 	.short	(.L_446 - .L_445)
.L_445:
        /*004c*/ 	.word	0x00000000
        /*0050*/ 	.short	0x0001
        /*0052*/ 	.short	0x0008
        /*0054*/ 	.byte	0x00, 0xf5, 0x21, 0x00


	//----- nvinfo : EIATTR_KPARAM_INFO
	.align		4
.L_446:
        /*0058*/ 	.byte	0x04, 0x17
        /*005a*/ 	.short	(.L_448 - .L_447)
.L_447:
        /*005c*/ 	.word	0x00000000
        /*0060*/ 	.short	0x0000
        /*0062*/ 	.short	0x0000
        /*0064*/ 	.byte	0x00, 0xf0, 0x21, 0x00


	//----- nvinfo : EIATTR_SPARSE_MMA_MASK
	.align		4
.L_448:
        /*0068*/ 	.byte	0x03, 0x50
        /*006a*/ 	.short	0x0000


	//----- nvinfo : EIATTR_MAXREG_COUNT
	.align		4
        /*006c*/ 	.byte	0x03, 0x1b
        /*006e*/ 	.short	0x0060


	//----- nvinfo : EIATTR_NUM_BARRIERS
	.align		4
        /*0070*/ 	.byte	0x02, 0x4c
        /*0072*/ 	.byte	0x01
	.zero		1


	//----- nvinfo : EIATTR_MERCURY_ISA_VERSION
	.align		4
        /*0074*/ 	.byte	0x03, 0x5f
        /*0076*/ 	.short	0x0101


	//----- nvinfo : EIATTR_COOP_GROUP_MASK_REGIDS
	.align		4
        /*0078*/ 	.byte	0x04, 0x29
        /*007a*/ 	.short	(.L_450 - .L_449)


	//   ....[0]....
.L_449:
        /*007c*/ 	.word	0xffffffff


	//   ....[1]....
        /*0080*/ 	.word	0xffffffff


	//   ....[2]....
        /*0084*/ 	.word	0xffffffff


	//   ....[3]....
        /*0088*/ 	.word	0xffffffff


	//   ....[4]....
        /*008c*/ 	.word	0xffffffff


	//   ....[5]....
        /*0090*/ 	.word	0xffffffff


	//   ....[6]....
        /*0094*/ 	.word	0xffffffff


	//   ....[7]....
        /*0098*/ 	.word	0xffffffff


	//   ....[8]....
        /*009c*/ 	.word	0xffffffff


	//   ....[9]....
        /*00a0*/ 	.word	0xffffffff


	//   ....[10]....
        /*00a4*/ 	.word	0xffffffff


	//   ....[11]....
        /*00a8*/ 	.word	0xffffffff


	//   ....[12]....
        /*00ac*/ 	.word	0xffffffff


	//   ....[13]....
        /*00b0*/ 	.word	0xffffffff


	//   ....[14]....
        /*00b4*/ 	.word	0xffffffff


	//   ....[15]....
        /*00b8*/ 	.word	0xffffffff


	//   ....[16]....
        /*00bc*/ 	.word	0xffffffff


	//   ....[17]....
        /*00c0*/ 	.word	0xffffffff


	//   ....[18]....
        /*00c4*/ 	.word	0xffffffff


	//   ....[19]....
        /*00c8*/ 	.word	0xffffffff


	//   ....[20]....
        /*00cc*/ 	.word	0xffffffff


	//   ....[21]....
        /*00d0*/ 	.word	0xffffffff


	//   ....[22]....
        /*00d4*/ 	.word	0xffffffff


	//   ....[23]....
        /*00d8*/ 	.word	0xffffffff


	//   ....[24]....
        /*00dc*/ 	.word	0xffffffff


	//   ....[25]....
        /*00e0*/ 	.word	0xffffffff


	//   ....[26]....
        /*00e4*/ 	.word	0xffffffff


	//   ....[27]....
        /*00e8*/ 	.word	0xffffffff


	//   ....[28]....
        /*00ec*/ 	.word	0xffffffff


	//   ....[29]....
        /*00f0*/ 	.word	0xffffffff


	//----- nvinfo : EIATTR_COOP_GROUP_INSTR_OFFSETS
	.align		4
.L_450:
        /*00f4*/ 	.byte	0x04, 0x28
        /*00f6*/ 	.short	(.L_452 - .L_451)


	//   ....[0]....
.L_451:
        /*00f8*/ 	.word	0x00000930


	//   ....[1]....
        /*00fc*/ 	.word	0x00000940


	//   ....[2]....
        /*0100*/ 	.word	0x000009b0


	//   ....[3]....
        /*0104*/ 	.word	0x000009e0


	//   ....[4]....
        /*0108*/ 	.word	0x00000a50


	//   ....[5]....
        /*010c*/ 	.word	0x00000a60


	//   ....[6]....
        /*0110*/ 	.word	0x00000ab0


	//   ....[7]....
        /*0114*/ 	.word	0x00000ad0


	//   ....[8]....
        /*0118*/ 	.word	0x00000b30


	//   ....[9]....
        /*011c*/ 	.word	0x00000b40


	//   ....[10]....
        /*0120*/ 	.word	0x00000e40


	//   ....[11]....
        /*0124*/ 	.word	0x00000e50


	//   ....[12]....
        /*0128*/ 	.word	0x00000ed0


	//   ....[13]....
        /*012c*/ 	.word	0x00000ef0


	//   ....[14]....
        /*0130*/ 	.word	0x00000f40


	//   ....[15]....
        /*0134*/ 	.word	0x00000f60


	//   ....[16]....
        /*0138*/ 	.word	0x00000fd0


	//   ....[17]....
        /*013c*/ 	.word	0x00000fe0


	//   ....[18]....
        /*0140*/ 	.word	0x00001030


	//   ....[19]....
        /*0144*/ 	.word	0x00001060


	//   ....[20]....
        /*0148*/ 	.word	0x00002450


	//   ....[21]....
        /*014c*/ 	.word	0x00002460


	//   ....[22]....
        /*0150*/ 	.word	0x000024d0


	//   ....[23]....
        /*0154*/ 	.word	0x000024e0


	//   ....[24]....
        /*0158*/ 	.word	0x00002540


	//   ....[25]....
        /*015c*/ 	.word	0x00002550


	//   ....[26]....
        /*0160*/ 	.word	0x000025a0


	//   ....[27]....
        /*0164*/ 	.word	0x000025d0


	//   ....[28]....
        /*0168*/ 	.word	0x00002650


	//   ....[29]....
        /*016c*/ 	.word	0x00002660


	//----- nvinfo : EIATTR_VRC_CTA_INIT_COUNT
	.align		4
.L_452:
        /*0170*/ 	.byte	0x02, 0x4a
	.zero		1
	.zero		1


	//----- nvinfo : EIATTR_EXIT_INSTR_OFFSETS
	.align		4
        /*0174*/ 	.byte	0x04, 0x1c
        /*0176*/ 	.short	(.L_454 - .L_453)


	//   ....[0]....
.L_453:
        /*0178*/ 	.word	0x00000080


	//   ....[1]....
        /*017c*/ 	.word	0x000000c0


	//   ....[2]....
        /*0180*/ 	.word	0x000028f0


	//   ....[3]....
        /*0184*/ 	.word	0x00002940


	//----- nvinfo : EIATTR_MAX_THREADS
	.align		4
.L_454:
        /*0188*/ 	.byte	0x04, 0x05
        /*018a*/ 	.short	(.L_456 - .L_455)
.L_455:
        /*018c*/ 	.word	0x00000280
        /*0190*/ 	.word	0x00000001
        /*0194*/ 	.word	0x00000001


	//----- nvinfo : EIATTR_CRS_STACK_SIZE
	.align		4
.L_456:
        /*0198*/ 	.byte	0x04, 0x1e
        /*019a*/ 	.short	(.L_458 - .L_457)
.L_457:
        /*019c*/ 	.word	0x00000000


	//----- nvinfo : EIATTR_CBANK_PARAM_SIZE
	.align		4
.L_458:
        /*01a0*/ 	.byte	0x03, 0x19
        /*01a2*/ 	.short	0x0021


	//----- nvinfo : EIATTR_PARAM_CBANK
	.align		4
        /*01a4*/ 	.byte	0x04, 0x0a
        /*01a6*/ 	.short	(.L_460 - .L_459)
	.align		4
.L_459:
        /*01a8*/ 	.word	index@(.nv.constant0._ZN3cub18CUB_300001_SM_10006detail6reduce28DeviceReduceSingleTileKernelINS2_10policy_hubIdjN4cuda3std3__44plusIdEEE10Policy1000EN6thrust24THRUST_300001_SM_1000_NS10device_ptrIdEEPdjS9_ddNS7_10__identityEEEvT0_T1_T2_T3_T4_T6_)
        /*01ac*/ 	.short	0x0380
        /*01ae*/ 	.short	0x0021


	//----- nvinfo : EIATTR_SW_WAR
	.align		4
.L_460:
        /*01b0*/ 	.byte	0x04, 0x36
        /*01b2*/ 	.short	(.L_462 - .L_461)
.L_461:
        /*01b4*/ 	.word	0x00000008
.L_462:


//--------------------- .nv.info._ZN3cub18CUB_300001_SM_10006detail11EmptyKernelIvEEvv --------------------------
	.section	.nv.info._ZN3cub18CUB_300001_SM_10006detail11EmptyKernelIvEEvv,"",@"SHT_CUDA_INFO"
	.sectionflags	@""
	.align	4


	//----- nvinfo : EIATTR_CUDA_API_VERSION
	.align		4
        /*0000*/ 	.byte	0x04, 0x37
        /*0002*/ 	.short	(.L_464 - .L_463)
.L_463:
        /*0004*/ 	.word	0x00000082


	//----- nvinfo : EIATTR_SPARSE_MMA_MASK
	.align		4
.L_464:
        /*0008*/ 	.byte	0x03, 0x50
        /*000a*/ 	.short	0x0000


	//----- nvinfo : EIATTR_MAXREG_COUNT
	.align		4
        /*000c*/ 	.byte	0x03, 0x1b
        /*000e*/ 	.short	0x00ff


	//----- nvinfo : EIATTR_MERCURY_ISA_VERSION
	.align		4
        /*0010*/ 	.byte	0x03, 0x5f
        /*0012*/ 	.short	0x0101


	//----- nvinfo : EIATTR_VRC_CTA_INIT_COUNT
	.align		4
        /*0014*/ 	.byte	0x02, 0x4a
	.zero		1
	.zero		1


	//----- nvinfo : EIATTR_EXIT_INSTR_OFFSETS
	.align		4
        /*0018*/ 	.byte	0x04, 0x1c
        /*001a*/ 	.short	(.L_466 - .L_465)


	//   ....[0]....
.L_465:
        /*001c*/ 	.word	0x00000010


	//----- nvinfo : EIATTR_SW_WAR
	.align		4
.L_466:
        /*0020*/ 	.byte	0x04, 0x36
        /*0022*/ 	.short	(.L_468 - .L_467)
.L_467:
        /*0024*/ 	.word	0x00000008
.L_468:


//--------------------- .nv.callgraph             --------------------------
	.section	.nv.callgraph,"",@"SHT_CUDA_CALLGRAPH"
	.align	4
	.sectionentsize	8
	.align		4
        /*0000*/ 	.word	0x00000000
	.align		4
        /*0004*/ 	.word	0xffffffff
	.align		4
        /*0008*/ 	.word	0x00000000
	.align		4
        /*000c*/ 	.word	0xfffffffe
	.align		4
        /*0010*/ 	.word	0x00000000
	.align		4
        /*0014*/ 	.word	0xfffffffd
	.align		4
        /*0018*/ 	.word	0x00000000
	.align		4
        /*001c*/ 	.word	0xfffffffc


//--------------------- .nv.constant4             --------------------------
	.section	.nv.constant4,"a",@progbits
	.align	8
	.align		8
.nv.constant4:
        /*0000*/ 	.dword	_ZN30_INTERNAL_b8001dfb_4_k_cu_main4cuda3std3__45__cpo5beginE
	.align		8
        /*0008*/ 	.dword	_ZN30_INTERNAL_b8001dfb_4_k_cu_main4cuda3std3__45__cpo3endE
	.align		8
        /*0010*/ 	.dword	_ZN30_INTERNAL_b8001dfb_4_k_cu_main4cuda3std3__45__cpo6cbeginE
	.align		8
        /*0018*/ 	.dword	_ZN30_INTERNAL_b8001dfb_4_k_cu_main4cuda3std3__45__cpo4cendE
	.align		8
        /*0020*/ 	.dword	_ZN30_INTERNAL_b8001dfb_4_k_cu_main4cuda3std3__45__cpo6rbeginE
	.align		8
        /*0028*/ 	.dword	_ZN30_INTERNAL_b8001dfb_4_k_cu_main4cuda3std3__45__cpo4rendE
	.align		8
        /*0030*/ 	.dword	_ZN30_INTERNAL_b8001dfb_4_k_cu_main4cuda3std3__45__cpo7crbeginE
	.align		8
        /*0038*/ 	.dword	_ZN30_INTERNAL_b8001dfb_4_k_cu_main4cuda3std3__45__cpo5crendE
	.align		8
        /*0040*/ 	.dword	_ZN30_INTERNAL_b8001dfb_4_k_cu_main4cuda3std3__432_GLOBAL__N__b8001dfb_4_k_cu_main6ignoreE
	.align		8
        /*0048*/ 	.dword	_ZN30_INTERNAL_b8001dfb_4_k_cu_main4cuda3std3__419piecewise_constructE
	.align		8
        /*0050*/ 	.dword	_ZN30_INTERNAL_b8001dfb_4_k_cu_main4cuda3std3__48in_placeE
	.align		8
        /*0058*/ 	.dword	_ZN30_INTERNAL_b8001dfb_4_k_cu_main4cuda3std3__420unreachable_sentinelE
	.align		8
        /*0060*/ 	.dword	_ZN30_INTERNAL_b8001dfb_4_k_cu_main4cuda3std3__47nulloptE
	.align		8
        /*0068*/ 	.dword	_ZN30_INTERNAL_b8001dfb_4_k_cu_main4cuda3std3__48unexpectE
	.align		8
        /*0070*/ 	.dword	_ZN30_INTERNAL_b8001dfb_4_k_cu_main4cuda3std6ranges3__45__cpo4swapE
	.align		8
        /*0078*/ 	.dword	_ZN30_INTERNAL_b8001dfb_4_k_cu_main4cuda3std6ranges3__45__cpo9iter_moveE
	.align		8
        /*0080*/ 	.dword	_ZN30_INTERNAL_b8001dfb_4_k_cu_main4cuda3std6ranges3__45__cpo5beginE
	.align		8
        /*0088*/ 	.dword	_ZN30_INTERNAL_b8001dfb_4_k_cu_main4cuda3std6ranges3__45__cpo3endE
	.align		8
        /*0090*/ 	.dword	_ZN30_INTERNAL_b8001dfb_4_k_cu_main4cuda3std6ranges3__45__cpo6cbeginE
	.align		8
        /*0098*/ 	.dword	_ZN30_INTERNAL_b8001dfb_4_k_cu_main4cuda3std6ranges3__45__cpo4cendE
	.align		8
        /*00a0*/ 	.dword	_ZN30_INTERNAL_b8001dfb_4_k_cu_main4cuda3std6ranges3__45__cpo7advanceE
	.align		8
        /*00a8*/ 	.dword	_ZN30_INTERNAL_b8001dfb_4_k_cu_main4cuda3std6ranges3__45__cpo9iter_swapE
	.align		8
        /*00b0*/ 	.dword	_ZN30_INTERNAL_b8001dfb_4_k_cu_main4cuda3std6ranges3__45__cpo4nextE
	.align		8
        /*00b8*/ 	.dword	_ZN30_INTERNAL_b8001dfb_4_k_cu_main4cuda3std6ranges3__45__cpo4prevE
	.align		8
        /*00c0*/ 	.dword	_ZN30_INTERNAL_b8001dfb_4_k_cu_main4cuda3std6ranges3__45__cpo4dataE
	.align		8
        /*00c8*/ 	.dword	_ZN30_INTERNAL_b8001dfb_4_k_cu_main4cuda3std6ranges3__45__cpo5cdataE
	.align		8
        /*00d0*/ 	.dword	_ZN30_INTERNAL_b8001dfb_4_k_cu_main4cuda3std6ranges3__45__cpo4sizeE
	.align		8
        /*00d8*/ 	.dword	_ZN30_INTERNAL_b8001dfb_4_k_cu_main4cuda3std6ranges3__45__cpo5ssizeE
	.align		8
        /*00e0*/ 	.dword	_ZN30_INTERNAL_b8001dfb_4_k_cu_main4cuda3std6ranges3__45__cpo8distanceE
	.align		8
        /*00e8*/ 	.dword	_ZN30_INTERNAL_b8001dfb_4_k_cu_main6thrust24THRUST_300001_SM_1000_NS8cuda_cub3parE
	.align		8
        /*00f0*/ 	.dword	_ZN30_INTERNAL_b8001dfb_4_k_cu_main6thrust24THRUST_300001_SM_1000_NS8cuda_cub10par_nosyncE
	.align		8
        /*00f8*/ 	.dword	_ZN30_INTERNAL_b8001dfb_4_k_cu_main6thrust24THRUST_300001_SM_1000_NS6system6detail10sequential3seqE
	.align		8
        /*0100*/ 	.dword	_ZN30_INTERNAL_b8001dfb_4_k_cu_main6thrust24THRUST_300001_SM_1000_NS12placeholders2_1E
	.align		8
        /*0108*/ 	.dword	_ZN30_INTERNAL_b8001dfb_4_k_cu_main6thrust24THRUST_300001_SM_1000_NS12placeholders2_2E
	.align		8
        /*0110*/ 	.dword	_ZN30_INTERNAL_b8001dfb_4_k_cu_main6thrust24THRUST_300001_SM_1000_NS12placeholders2_3E
	.align		8
        /*0118*/ 	.dword	_ZN30_INTERNAL_b8001dfb_4_k_cu_main6thrust24THRUST_300001_SM_1000_NS12placeholders2_4E
	.align		8
        /*0120*/ 	.dword	_ZN30_INTERNAL_b8001dfb_4_k_cu_main6thrust24THRUST_300001_SM_1000_NS12placeholders2_5E
	.align		8
        /*0128*/ 	.dword	_ZN30_INTERNAL_b8001dfb_4_k_cu_main6thrust24THRUST_300001_SM_1000_NS12placeholders2_6E
	.align		8
        /*0130*/ 	.dword	_ZN30_INTERNAL_b8001dfb_4_k_cu_main6thrust24THRUST_300001_SM_1000_NS12placeholders2_7E
	.align		8
        /*0138*/ 	.dword	_ZN30_INTERNAL_b8001dfb_4_k_cu_main6thrust24THRUST_300001_SM_1000_NS12placeholders2_8E
	.align		8
        /*0140*/ 	.dword	_ZN30_INTERNAL_b8001dfb_4_k_cu_main6thrust24THRUST_300001_SM_1000_NS12placeholders2_9E
	.align		8
        /*0148*/ 	.dword	_ZN30_INTERNAL_b8001dfb_4_k_cu_main6thrust24THRUST_300001_SM_1000_NS12placeholders3_10E
	.align		8
        /*0150*/ 	.dword	_ZN30_INTERNAL_b8001dfb_4_k_cu_main6thrust24THRUST_300001_SM_1000_NS3seqE


//--------------------- .text._ZN3cub18CUB_300001_SM_10006detail6reduce28DeviceReduceSingleTileKernelINS2_10policy_hubIfyN4cuda3std3__44plusIfEEE10Policy1000EPfSC_iS9_ffNS7_10__identityEEEvT0_T1_T2_T3_T4_T6_ --------------------------
	.section	.text._ZN3cub18CUB_300001_SM_10006detail6reduce28DeviceReduceSingleTileKernelINS2_10policy_hubIfyN4cuda3std3__44plusIfEEE10Policy1000EPfSC_iS9_ffNS7_10__identityEEEvT0_T1_T2_T3_T4_T6_,"ax",@progbits
	.align	128
        .global         _ZN3cub18CUB_300001_SM_10006detail6reduce28DeviceReduceSingleTileKernelINS2_10policy_hubIfyN4cuda3std3__44plusIfEEE10Policy1000EPfSC_iS9_ffNS7_10__identityEEEvT0_T1_T2_T3_T4_T6_
        .type           _ZN3cub18CUB_300001_SM_10006detail6reduce28DeviceReduceSingleTileKernelINS2_10policy_hubIfyN4cuda3std3__44plusIfEEE10Policy1000EPfSC_iS9_ffNS7_10__identityEEEvT0_T1_T2_T3_T4_T6_,@function
        .size           _ZN3cub18CUB_300001_SM_10006detail6reduce28DeviceReduceSingleTileKernelINS2_10policy_hubIfyN4cuda3std3__44plusIfEEE10Policy1000EPfSC_iS9_ffNS7_10__identityEEEvT0_T1_T2_T3_T4_T6_,(.L_x_417 - _ZN3cub18CUB_300001_SM_10006detail6reduce28DeviceReduceSingleTileKernelINS2_10policy_hubIfyN4cuda3std3__44plusIfEEE10Policy1000EPfSC_iS9_ffNS7_10__identityEEEvT0_T1_T2_T3_T4_T6_)
        .other          _ZN3cub18CUB_300001_SM_10006detail6reduce28DeviceReduceSingleTileKernelINS2_10policy_hubIfyN4cuda3std3__44plusIfEEE10Policy1000EPfSC_iS9_ffNS7_10__identityEEEvT0_T1_T2_T3_T4_T6_,@"STO_CUDA_ENTRY STV_DEFAULT"
_ZN3cub18CUB_300001_SM_10006detail6reduce28DeviceReduceSingleTileKernelINS2_10policy_hubIfyN4cuda3std3__44plusIfEEE10Policy1000EPfSC_iS9_ffNS7_10__identityEEEvT0_T1_T2_T3_T4_T6_:
.text._ZN3cub18CUB_300001_SM_10006detail6reduce28DeviceReduceSingleTileKernelINS2_10policy_hubIfyN4cuda3std3__44plusIfEEE10Policy1000EPfSC_iS9_ffNS7_10__identityEEEvT0_T1_T2_T3_T4_T6_:
[----:B------:R-:W-:Y:S01]  /*0000*/  LDC R1, c[0x0][0x37c] ;  /* 0x0000df00ff017b82 */ /* 0x000fe20000000800 */
[----:B------:R-:W0:Y:S01]  /*0010*/  LDCU UR4, c[0x0][0x390] ;  /* 0x00007200ff0477ac */ /* 0x000e220008000800 */
[----:B------:R-:W1:Y:S01]  /*0020*/  LDCU.64 UR6, c[0x0][0x358] ;  /* 0x00006b00ff0677ac */ /* 0x000e620008000a00 */
[----:B0-----:R-:W-:-:S04]  /*0030*/  MOV R20, UR4 ;  /* 0x0000000400147c02 */ /* 0x001fc80008000f00 */
[----:B------:R-:W-:-:S13]  /*0040*/  ISETP.NE.AND P0, PT, R20, RZ, PT ;  /* 0x000000ff1400720c */ /* 0x000fda0003f05270 */
[----:B-1----:R-:W-:Y:S05]  /*0050*/  @P0 BRA `(.L_x_0) ;  /* 0x00000000001c0947 */ /* 0x002fea0003800000 */
[----:B------:R-:W0:Y:S02]  /*0060*/  S2R R0, SR_TID.X ;  /* 0x0000000000007919 */ /* 0x000e240000002100 */
[----:B0-----:R-:W-:-:S13]  /*0070*/  ISETP.NE.AND P0, PT, R0, RZ, PT ;  /* 0x000000ff0000720c */ /* 0x001fda0003f05270 */
[----:B------:R-:W-:Y:S05]  /*0080*/  @P0 EXIT ;  /* 0x000000000000094d */ /* 0x000fea0003800000 */
[----:B------:R-:W0:Y:S08]  /*0090*/  LDC R5, c[0x0][0x398] ;  /* 0x0000e600ff057b82 */ /* 0x000e300000000800 */
[----:B------:R-:W0:Y:S02]  /*00a0*/  LDC.64 R2, c[0x0][0x388] ;  /* 0x0000e200ff027b82 */ /* 0x000e240000000a00 */
[----:B0-----:R-:W-:Y:S01]  /*00b0*/  STG.E desc[UR6][R2.64], R5 ;  /* 0x0000000502007986 */ /* 0x001fe2000c101906 */
[----:B------:R-:W-:Y:S05]  /*00c0*/  EXIT ;  /* 0x000000000000794d */ /* 0x000fea0003800000 */
.L_x_0:
[----:B------:R-:W0:Y:S01]  /*00d0*/  LDCU UR4, c[0x0][0x380] ;  /* 0x00007000ff0477ac */ /* 0x000e220008000800 */
[----:B------:R-:W-:Y:S01]  /*00e0*/  BSSY.RECONVERGENT B0, `(.L_x_1) ;  /* 0x00003ca000007945 */ /* 0x000fe20003800200 */
[----:B0-----:R-:W-:-:S09]  /*00f0*/  ULOP3.LUT UP0, URZ, UR4, 0xf, URZ, 0xc0, !UPT ;  /* 0x0000000f04ff7892 */ /* 0x001fd2000f80c0ff */
[----:B------:R-:W-:Y:S05]  /*0100*/  BRA.U UP0, `(.L_x_2) ;  /* 0x0000001d00607547 */ /* 0x000fea000b800000 */
[----:B------:R-:W-:-:S13]  /*0110*/  ISETP.GT.AND P0, PT, R20, 0xfff, PT ;  /* 0x00000fff1400780c */ /* 0x000fda0003f04270 */
[----:B------:R-:W-:Y:S05]  /*0120*/  @P0 BRA `(.L_x_3) ;  /* 0x0000000c00a80947 */ /* 0x000fea0003800000 */
[----:B------:R-:W0:Y:S01]  /*0130*/  S2R R9, SR_TID.X ;  /* 0x0000000000097919 */ /* 0x000e220000002100 */
[----:B------:R-:W-:Y:S01]  /*0140*/  BSSY.RECONVERGENT B1, `(.L_x_4) ;  /* 0x0000009000017945 */ /* 0x000fe20003800200 */
[----:B------:R-:W-:Y:S01]  /*0150*/  HFMA2 R0, -RZ, RZ, 0, 0 ;  /* 0x00000000ff007431 */ /* 0x000fe200000001ff */
[----:B0-----:R-:W-:Y:S02]  /*0160*/  ISETP.GE.AND P0, PT, R9, R20, PT ;  /* 0x000000140900720c */ /* 0x001fe40003f06270 */
[----:B------:R-:W-:-:S11]  /*0170*/  MOV R11, R9 ;  /* 0x00000009000b7202 */ /* 0x000fd60000000f00 */
[----:B------:R-:W-:Y:S05]  /*0180*/  @P0 BRA `(.L_x_5) ;  /* 0x0000000000100947 */ /* 0x000fea0003800000 */
[----:B------:R-:W0:Y:S02]  /*0190*/  LDC.64 R2, c[0x0][0x380] ;  /* 0x0000e000ff027b82 */ /* 0x000e240000000a00 */
[----:B0-----:R-:W-:-:S05]  /*01a0*/  IMAD.WIDE.U32 R2, R9, 0x4, R2 ;  /* 0x0000000409027825 */ /* 0x001fca00078e0002 */
[----:B------:R0:W5:Y:S01]  /*01b0*/  LDG.E.CONSTANT R0, desc[UR6][R2.64] ;  /* 0x0000000602007981 */ /* 0x000162000c1e9900 */
[----:B------:R-:W-:-:S07]  /*01c0*/  IADD3 R11, PT, PT, R9, 0x100, RZ ;  /* 0x00000100090b7810 */ /* 0x000fce0007ffe0ff */
.L_x_5:
[----:B------:R-:W-:Y:S05]  /*01d0*/  BSYNC.RECONVERGENT B1 ;  /* 0x0000000000017941 */ /* 0x000fea0003800200 */
.L_x_4:
[----:B------:R-:W-:Y:S01]  /*01e0*/  ISETP.GE.AND P0, PT, R11, R20, PT ;  /* 0x000000140b00720c */ /* 0x000fe20003f06270 */
[----:B------:R-:W-:-:S12]  /*01f0*/  BSSY.RECONVERGENT B1, `(.L_x_6) ;  /* 0x0000074000017945 */ /* 0x000fd80003800200 */
[----:B------:R-:W-:Y:S05]  /*0200*/  @P0 BRA `(.L_x_7) ;  /* 0x0000000400c80947 */ /* 0x000fea0003800000 */
[----:B0-----:R-:W-:Y:S01]  /*0210*/  LOP3.LUT R3, RZ, R11, RZ, 0x33, !PT ;  /* 0x0000000bff037212 */ /* 0x001fe200078e33ff */
[----:B------:R-:W-:Y:S03]  /*0220*/  BSSY.RECONVERGENT B2, `(.L_x_8) ;  /* 0x0000015000027945 */ /* 0x000fe60003800200 */
[----:B------:R-:W-:-:S04]  /*0230*/  IADD3 R4, PT, PT, R3, R20, RZ ;  /* 0x0000001403047210 */ /* 0x000fc80007ffe0ff */
[C---:B------:R-:W-:Y:S02]  /*0240*/  LOP3.LUT R2, R4.reuse, 0x300, RZ, 0xc0, !PT ;  /* 0x0000030004027812 */ /* 0x040fe400078ec0ff */
[----:B------:R-:W-:Y:S02]  /*0250*/  ISETP.GE.U32.AND P1, PT, R4, 0x300, PT ;  /* 0x000003000400780c */ /* 0x000fe40003f26070 */
[----:B------:R-:W-:-:S13]  /*0260*/  ISETP.NE.AND P0, PT, R2, 0x300, PT ;  /* 0x000003000200780c */ /* 0x000fda0003f05270 */
[----:B------:R-:W-:Y:S05]  /*0270*/  @!P0 BRA `(.L_x_9) ;  /* 0x00000000003c8947 */ /* 0x000fea0003800000 */
[----:B------:R-:W0:Y:S01]  /*0280*/  LDC.64 R2, c[0x0][0x380] ;  /* 0x0000e000ff027b82 */ /* 0x000e220000000a00 */
[----:B------:R-:W-:-:S04]  /*0290*/  LEA.HI R4, R4, 0x1, RZ, 0x18 ;  /* 0x0000000104047811 */ /* 0x000fc800078fc0ff */
[----:B------:R-:W-:-:S04]  /*02a0*/  LOP3.LUT R4, R4, 0x3, RZ, 0xc0, !PT ;  /* 0x0000000304047812 */ /* 0x000fc800078ec0ff */
[----:B------:R-:W-:Y:S01]  /*02b0*/  IADD3 R4, PT, PT, -R4, RZ, RZ ;  /* 0x000000ff04047210 */ /* 0x000fe20007ffe1ff */
[----:B0-----:R-:W-:-:S05]  /*02c0*/  IMAD.WIDE.U32 R2, R11, 0x4, R2 ;  /* 0x000000040b027825 */ /* 0x001fca00078e0002 */
[----:B------:R-:W-:-:S07]  /*02d0*/  MOV R5, R3 ;  /* 0x0000000300057202 */ /* 0x000fce0000000f00 */
.L_x_10:
[----:B------:R-:W-:-:S06]  /*02e0*/  MOV R3, R5 ;  /* 0x0000000500037202 */ /* 0x000fcc0000000f00 */
[----:B------:R0:W2:Y:S01]  /*02f0*/  LDG.E.CONSTANT R3, desc[UR6][R2.64] ;  /* 0x0000000602037981 */ /* 0x0000a2000c1e9900 */
[----:B------:R-:W-:Y:S01]  /*0300*/  IADD3 R4, PT, PT, R4, 0x1, RZ ;  /* 0x0000000104047810 */ /* 0x000fe20007ffe0ff */
[----:B------:R-:W-:-:S03]  /*0310*/  VIADD R11, R11, 0x100 ;  /* 0x000001000b0b7836 */ /* 0x000fc60000000000 */
[----:B------:R-:W-:Y:S02]  /*0320*/  ISETP.NE.AND P0, PT, R4, RZ, PT ;  /* 0x000000ff0400720c */ /* 0x000fe40003f05270 */
[----:B0-----:R-:W-:-:S04]  /*0330*/  IADD3 R2, P2, PT, R2, 0x400, RZ ;  /* 0x0000040002027810 */ /* 0x001fc80007f5e0ff */
[----:B------:R-:W-:Y:S01]  /*0340*/  IADD3.X R5, PT, PT, RZ, R5, RZ, P2, !PT ;  /* 0x00000005ff057210 */ /* 0x000fe200017fe4ff */
[----:B--2--5:R-:W-:-:S06]  /*0350*/  FADD R0, R3, R0 ;  /* 0x0000000003007221 */ /* 0x024fcc0000000000 */
[----:B------:R-:W-:Y:S05]  /*0360*/  @P0 BRA `(.L_x_10) ;  /* 0xfffffffc00dc0947 */ /* 0x000fea000383ffff */
.L_x_9:
[----:B------:R-:W-:Y:S05]  /*0370*/  BSYNC.RECONVERGENT B2 ;  /* 0x0000000000027941 */ /* 0x000fea0003800200 */
.L_x_8:
[----:B------:R-:W-:Y:S05]  /*0380*/  @!P1 BRA `(.L_x_7) ;  /* 0x0000000400689947 */ /* 0x000fea0003800000 */
[----:B------:R-:W-:Y:S01]  /*0390*/  IADD3 R2, PT, PT, -R11, R20, RZ ;  /* 0x000000140b027210 */ /* 0x000fe20007ffe1ff */
[----:B------:R-:W-:Y:S01]  /*03a0*/  BSSY.RECONVERGENT B2, `(.L_x_11) ;  /* 0x0000031000027945 */ /* 0x000fe20003800200 */
[----:B------:R-:W-:Y:S02]  /*03b0*/  PLOP3.LUT P0, PT, PT, PT, PT, 0x80, 0x8 ;  /* 0x000000000008781c */ /* 0x000fe40003f0f070 */
[----:B------:R-:W-:-:S13]  /*03c0*/  ISETP.GT.AND P1, PT, R2, 0xc00, PT ;  /* 0x00000c000200780c */ /* 0x000fda0003f24270 */
[----:B------:R-:W-:Y:S05]  /*03d0*/  @!P1 BRA `(.L_x_12) ;  /* 0x0000000000b49947 */ /* 0x000fea0003800000 */
[----:B------:R-:W-:Y:S02]  /*03e0*/  PLOP3.LUT P0, PT, PT, PT, PT, 0x8, 0x80 ;  /* 0x000000000080781c */ /* 0x000fe40003f0e170 */
[----:B------:R-:W-:-:S11]  /*03f0*/  IADD3 R8, PT, PT, R20, -0xc00, RZ ;  /* 0xfffff40014087810 */ /* 0x000fd60007ffe0ff */
.L_x_13:
[----:B------:R-:W0:Y:S01]  /*0400*/  LDC.64 R6, c[0x0][0x380] ;  /* 0x0000e000ff067b82 */ /* 0x000e220000000a00 */
[C---:B------:R-:W-:Y:S01]  /*0410*/  IADD3 R5, PT, PT, R11.reuse, 0x400, RZ ;  /* 0x000004000b057810 */ /* 0x040fe20007ffe0ff */
[----:B0-----:R-:W-:-:S05]  /*0420*/  IMAD.WIDE R24, R11, 0x4, R6 ;  /* 0x000000040b187825 */ /* 0x001fca00078e0206 */
[----:B------:R-:W2:Y:S04]  /*0430*/  LDG.E.CONSTANT R13, desc[UR6][R24.64] ;  /* 0x00000006180d7981 */ /* 0x000ea8000c1e9900 */
[----:B------:R-:W3:Y:S01]  /*0440*/  LDG.E.CONSTANT R10, desc[UR6][R24.64+0x400] ;  /* 0x00040006180a7981 */ /* 0x000ee2000c1e9900 */
[----:B------:R-:W-:-:S03]  /*0450*/  IMAD.WIDE R4, R5, 0x4, R6 ;  /* 0x0000000405047825 */ /* 0x000fc600078e0206 */
[----:B------:R-:W4:Y:S04]  /*0460*/  LDG.E.CONSTANT R12, desc[UR6][R24.64+0x800] ;  /* 0x00080006180c7981 */ /* 0x000f28000c1e9900 */
[----:B------:R-:W4:Y:S04]  /*0470*/  LDG.E.CONSTANT R17, desc[UR6][R24.64+0xc00] ;  /* 0x000c000618117981 */ /* 0x000f28000c1e9900 */
[----:B------:R-:W4:Y:S01]  /*0480*/  LDG.E.CONSTANT R16, desc[UR6][R4.64] ;  /* 0x0000000604107981 */ /* 0x000f22000c1e9900 */
[----:B------:R-:W-:-:S03]  /*0490*/  IADD3 R3, PT, PT, R11, 0x800, RZ ;  /* 0x000008000b037810 */ /* 0x000fc60007ffe0ff */
[----:B------:R-:W4:Y:S04]  /*04a0*/  LDG.E.CONSTANT R15, desc[UR6][R4.64+0x400] ;  /* 0x00040006040f7981 */ /* 0x000f28000c1e9900 */
[----:B------:R-:W4:Y:S01]  /*04b0*/  LDG.E.CONSTANT R14, desc[UR6][R4.64+0x800] ;  /* 0x00080006040e7981 */ /* 0x000f22000c1e9900 */
[----:B------:R-:W-:-:S03]  /*04c0*/  IMAD.WIDE R2, R3, 0x4, R6 ;  /* 0x0000000403027825 */ /* 0x000fc600078e0206 */
[----:B------:R-:W4:Y:S04]  /*04d0*/  LDG.E.CONSTANT R22, desc[UR6][R4.64+0xc00] ;  /* 0x000c000604167981 */ /* 0x000f28000c1e9900 */
[----:B------:R-:W4:Y:S01]  /*04e0*/  LDG.E.CONSTANT R21, desc[UR6][R2.64] ;  /* 0x0000000602157981 */ /* 0x000f22000c1e9900 */
[----:B------:R-:W-:-:S03]  /*04f0*/  IADD3 R23, PT, PT, R11, 0xc00, RZ ;  /* 0x00000c000b177810 */ /* 0x000fc60007ffe0ff */
[----:B------:R-:W4:Y:S04]  /*0500*/  LDG.E.CONSTANT R19, desc[UR6][R2.64+0x400] ;  /* 0x0004000602137981 */ /* 0x000f28000c1e9900 */
[----:B------:R-:W4:Y:S01]  /*0510*/  LDG.E.CONSTANT R18, desc[UR6][R2.64+0x800] ;  /* 0x0008000602127981 */ /* 0x000f22000c1e9900 */
[----:B------:R-:W-:-:S03]  /*0520*/  IMAD.WIDE R6, R23, 0x4, R6 ;  /* 0x0000000417067825 */ /* 0x000fc600078e0206 */
[----:B------:R-:W4:Y:S04]  /*0530*/  LDG.E.CONSTANT R26, desc[UR6][R2.64+0xc00] ;  /* 0x000c0006021a7981 */ /* 0x000f28000c1e9900 */
[----:B------:R-:W4:Y:S04]  /*0540*/  LDG.E.CONSTANT R25, desc[UR6][R6.64] ;  /* 0x0000000606197981 */ /* 0x000f28000c1e9900 */
[----:B------:R-:W4:Y:S04]  /*0550*/  LDG.E.CONSTANT R23, desc[UR6][R6.64+0x400] ;  /* 0x0004000606177981 */ /* 0x000f28000c1e9900 */
[----:B------:R-:W4:Y:S04]  /*0560*/  LDG.E.CONSTANT R24, desc[UR6][R6.64+0x800] ;  /* 0x0008000606187981 */ /* 0x000f28000c1e9900 */
[----:B------:R-:W4:Y:S01]  /*0570*/  LDG.E.CONSTANT R27, desc[UR6][R6.64+0xc00] ;  /* 0x000c0006061b7981 */ /* 0x000f22000c1e9900 */
[----:B------:R-:W-:-:S04]  /*0580*/  IADD3 R11, PT, PT, R11, 0x1000, RZ ;  /* 0x000010000b0b7810 */ /* 0x000fc80007ffe0ff */
[----:B------:R-:W-:Y:S01]  /*0590*/  ISETP.GE.AND P1, PT, R11, R8, PT ;  /* 0x000000080b00720c */ /* 0x000fe20003f26270 */
[----:B--2--5:R-:W-:-:S04]  /*05a0*/  FADD R13, R13, R0 ;  /* 0x000000000d0d7221 */ /* 0x024fc80000000000 */
[----:B---3--:R-:W-:-:S04]  /*05b0*/  FADD R13, R13, R10 ;  /* 0x0000000a0d0d7221 */ /* 0x008fc80000000000 */
[----:B----4-:R-:W-:-:S04]  /*05c0*/  FADD R12, R13, R12 ;  /* 0x0000000c0d0c7221 */ /* 0x010fc80000000000 */
[----:B------:R-:W-:-:S04]  /*05d0*/  FADD R17, R12, R17 ;  /* 0x000000110c117221 */ /* 0x000fc80000000000 */
        /* <DEDUP_REMOVED lines=11> */
[----:B------:R-:W-:Y:S01]  /*0690*/  FADD R0, R24, R27 ;  /* 0x0000001b18007221 */ /* 0x000fe20000000000 */
[----:B------:R-:W-:Y:S06]  /*06a0*/  @!P1 BRA `(.L_x_13) ;  /* 0xfffffffc00549947 */ /* 0x000fec000383ffff */
.L_x_12:
[----:B------:R-:W-:Y:S05]  /*06b0*/  BSYNC.RECONVERGENT B2 ;  /* 0x0000000000027941 */ /* 0x000fea0003800200 */
.L_x_11:
[----:B------:R-:W-:Y:S01]  /*06c0*/  IADD3 R2, PT, PT, -R11, R20, RZ ;  /* 0x000000140b027210 */ /* 0x000fe20007ffe1ff */
[----:B------:R-:W-:Y:S03]  /*06d0*/  BSSY.RECONVERGENT B2, `(.L_x_14) ;  /* 0x0000019000027945 */ /* 0x000fe60003800200 */
[----:B------:R-:W-:-:S13]  /*06e0*/  ISETP.GT.AND P1, PT, R2, 0x400, PT ;  /* 0x000004000200780c */ /* 0x000fda0003f24270 */
[----:B------:R-:W-:Y:S05]  /*06f0*/  @!P1 BRA `(.L_x_15) ;  /* 0x0000000000589947 */ /* 0x000fea0003800000 */
[----:B------:R-:W0:Y:S01]  /*0700*/  LDC.64 R4, c[0x0][0x380] ;  /* 0x0000e000ff047b82 */ /* 0x000e220000000a00 */
[C---:B------:R-:W-:Y:S02]  /*0710*/  VIADD R15, R11.reuse, 0x400 ;  /* 0x000004000b0f7836 */ /* 0x040fe40000000000 */
[----:B0-----:R-:W-:-:S05]  /*0720*/  IMAD.WIDE R2, R11, 0x4, R4 ;  /* 0x000000040b027825 */ /* 0x001fca00078e0204 */
[----:B------:R-:W2:Y:S04]  /*0730*/  LDG.E.CONSTANT R7, desc[UR6][R2.64] ;  /* 0x0000000602077981 */ /* 0x000ea8000c1e9900 */
[----:B------:R-:W3:Y:S01]  /*0740*/  LDG.E.CONSTANT R6, desc[UR6][R2.64+0x400] ;  /* 0x0004000602067981 */ /* 0x000ee2000c1e9900 */
[----:B------:R-:W-:-:S03]  /*0750*/  IMAD.WIDE R4, R15, 0x4, R4 ;  /* 0x000000040f047825 */ /* 0x000fc600078e0204 */
[----:B------:R-:W4:Y:S04]  /*0760*/  LDG.E.CONSTANT R13, desc[UR6][R2.64+0x800] ;  /* 0x00080006020d7981 */ /* 0x000f28000c1e9900 */
[----:B------:R-:W4:Y:S04]  /*0770*/  LDG.E.CONSTANT R15, desc[UR6][R2.64+0xc00] ;  /* 0x000c0006020f7981 */ /* 0x000f28000c1e9900 */
[----:B------:R-:W4:Y:S04]  /*0780*/  LDG.E.CONSTANT R17, desc[UR6][R4.64] ;  /* 0x0000000604117981 */ /* 0x000f28000c1e9900 */
[----:B------:R-:W4:Y:S04]  /*0790*/  LDG.E.CONSTANT R19, desc[UR6][R4.64+0x400] ;  /* 0x0004000604137981 */ /* 0x000f28000c1e9900 */
[----:B------:R-:W4:Y:S04]  /*07a0*/  LDG.E.CONSTANT R21, desc[UR6][R4.64+0x800] ;  /* 0x0008000604157981 */ /* 0x000f28000c1e9900 */
[----:B------:R-:W4:Y:S01]  /*07b0*/  LDG.E.CONSTANT R23, desc[UR6][R4.64+0xc00] ;  /* 0x000c000604177981 */ /* 0x000f22000c1e9900 */
[----:B------:R-:W-:-:S02]  /*07c0*/  PLOP3.LUT P0, PT, PT, PT, PT, 0x8, 0x80 ;  /* 0x000000000080781c */ /* 0x000fc40003f0e170 */
[----:B------:R-:W-:Y:S01]  /*07d0*/  IADD3 R11, PT, PT, R11, 0x800, RZ ;  /* 0x000008000b0b7810 */ /* 0x000fe20007ffe0ff */
[----:B--2--5:R-:W-:-:S04]  /*07e0*/  FADD R7, R0, R7 ;  /* 0x0000000700077221 */ /* 0x024fc80000000000 */
[----:B---3--:R-:W-:-:S04]  /*07f0*/  FADD R6, R7, R6 ;  /* 0x0000000607067221 */ /* 0x008fc80000000000 */
[----:B----4-:R-:W-:-:S04]  /*0800*/  FADD R6, R6, R13 ;  /* 0x0000000d06067221 */ /* 0x010fc80000000000 */
[----:B------:R-:W-:-:S04]  /*0810*/  FADD R6, R6, R15 ;  /* 0x0000000f06067221 */ /* 0x000fc80000000000 */
[----:B------:R-:W-:-:S04]  /*0820*/  FADD R6, R6, R17 ;  /* 0x0000001106067221 */ /* 0x000fc80000000000 */
[----:B------:R-:W-:-:S04]  /*0830*/  FADD R6, R6, R19 ;  /* 0x0000001306067221 */ /* 0x000fc80000000000 */
[----:B------:R-:W-:-:S04]  /*0840*/  FADD R6, R6, R21 ;  /* 0x0000001506067221 */ /* 0x000fc80000000000 */
[----:B------:R-:W-:-:S07]  /*0850*/  FADD R0, R6, R23 ;  /* 0x0000001706007221 */ /* 0x000fce0000000000 */
.L_x_15:
[----:B------:R-:W-:Y:S05]  /*0860*/  BSYNC.RECONVERGENT B2 ;  /* 0x0000000000027941 */ /* 0x000fea0003800200 */
.L_x_14:
[----:B------:R-:W-:-:S13]  /*0870*/  ISETP.LT.OR P0, PT, R11, R20, P0 ;  /* 0x000000140b00720c */ /* 0x000fda0000701670 */
[----:B------:R-:W-:Y:S05]  /*0880*/  @!P0 BRA `(.L_x_7) ;  /* 0x0000000000288947 */ /* 0x000fea0003800000 */
[----:B------:R-:W0:Y:S02]  /*0890*/  LDC.64 R2, c[0x0][0x380] ;  /* 0x0000e000ff027b82 */ /* 0x000e240000000a00 */
[----:B0-----:R-:W-:-:S05]  /*08a0*/  IMAD.WIDE R2, R11, 0x4, R2 ;  /* 0x000000040b027825 */ /* 0x001fca00078e0202 */
[----:B------:R-:W2:Y:S04]  /*08b0*/  LDG.E.CONSTANT R5, desc[UR6][R2.64] ;  /* 0x0000000602057981 */ /* 0x000ea8000c1e9900 */
[----:B------:R-:W3:Y:S04]  /*08c0*/  LDG.E.CONSTANT R4, desc[UR6][R2.64+0x400] ;  /* 0x0004000602047981 */ /* 0x000ee8000c1e9900 */
[----:B------:R-:W4:Y:S04]  /*08d0*/  LDG.E.CONSTANT R7, desc[UR6][R2.64+0x800] ;  /* 0x0008000602077981 */ /* 0x000f28000c1e9900 */
[----:B------:R-:W4:Y:S01]  /*08e0*/  LDG.E.CONSTANT R11, desc[UR6][R2.64+0xc00] ;  /* 0x000c0006020b7981 */ /* 0x000f22000c1e9900 */
[----:B--2--5:R-:W-:-:S04]  /*08f0*/  FADD R5, R0, R5 ;  /* 0x0000000500057221 */ /* 0x024fc80000000000 */
[----:B---3--:R-:W-:-:S04]  /*0900*/  FADD R4, R5, R4 ;  /* 0x0000000405047221 */ /* 0x008fc80000000000 */
[----:B----4-:R-:W-:-:S04]  /*0910*/  FADD R4, R4, R7 ;  /* 0x0000000704047221 */ /* 0x010fc80000000000 */
[----:B------:R-:W-:-:S07]  /*0920*/  FADD R0, R4, R11 ;  /* 0x0000000b04007221 */ /* 0x000fce0000000000 */
.L_x_7:
[----:B------:R-:W-:Y:S05]  /*0930*/  BSYNC.RECONVERGENT B1 ;  /* 0x0000000000017941 */ /* 0x000fea0003800200 */
.L_x_6:
[----:B------:R-:W-:Y:S02]  /*0940*/  ISETP.GE.AND P0, PT, R20, 0x100, PT ;  /* 0x000001001400780c */ /* 0x000fe40003f06270 */
[----:B-----5:R-:W-:-:S11]  /*0950*/  MOV R7, R0 ;  /* 0x0000000000077202 */ /* 0x020fd60000000f00 */
[----:B------:R-:W-:Y:S05]  /*0960*/  @!P0 BRA `(.L_x_16) ;  /* 0x0000000000ac8947 */ /* 0x000fea0003800000 */
[----:B------:R-:W1:Y:S01]  /*0970*/  S2R R6, SR_LANEID ;  /* 0x0000000000067919 */ /* 0x000e620000000000 */
[----:B------:R-:W2:Y:S02]  /*0980*/  SHFL.DOWN PT, R0, R7, 0x1, 0x1f ;  /* 0x08201f0007007f89 */ /* 0x000ea400000e0000 */
[----:B--2---:R-:W-:Y:S01]  /*0990*/  FADD R0, R0, R7 ;  /* 0x0000000700007221 */ /* 0x004fe20000000000 */
[C---:B-1----:R-:W-:Y:S02]  /*09a0*/  ISETP.GT.AND P0, PT, R6.reuse, 0x1e, PT ;  /* 0x0000001e0600780c */ /* 0x042fe40003f04270 */
[C---:B------:R-:W-:Y:S02]  /*09b0*/  ISETP.NE.AND P1, PT, R6.reuse, RZ, PT ;  /* 0x000000ff0600720c */ /* 0x040fe40003f25270 */
[----:B------:R-:W-:Y:S02]  /*09c0*/  FSEL R0, R7, R0, P0 ;  /* 0x0000000007007208 */ /* 0x000fe40000000000 */
[----:B------:R-:W-:-:S03]  /*09d0*/  ISETP.GT.AND P0, PT, R6, 0x1d, PT ;  /* 0x0000001d0600780c */ /* 0x000fc60003f04270 */
[----:B0-----:R-:W0:Y:S06]  /*09e0*/  SHFL.DOWN PT, R3, R0, 0x2, 0x1f ;  /* 0x08401f0000037f89 */ /* 0x001e2c00000e0000 */
[----:B------:R-:W1:Y:S01]  /*09f0*/  @!P1 S2R R5, SR_CgaCtaId ;  /* 0x0000000000059919 */ /* 0x000e620000008800 */
[----:B------:R-:W-:Y:S02]  /*0a00*/  @!P1 MOV R4, 0x400 ;  /* 0x0000040000049802 */ /* 0x000fe40000000f00 */
[----:B------:R-:W-:-:S04]  /*0a10*/  @!P1 SHF.R.U32.HI R2, RZ, 0x3, R9 ;  /* 0x00000003ff029819 */ /* 0x000fc80000011609 */
[----:B------:R-:W-:Y:S01]  /*0a20*/  @!P1 LOP3.LUT R2, R2, 0x7c, RZ, 0xc0, !PT ;  /* 0x0000007c02029812 */ /* 0x000fe200078ec0ff */
[----:B0-----:R-:W-:Y:S01]  /*0a30*/  @!P0 FADD R0, R0, R3 ;  /* 0x0000000300008221 */ /* 0x001fe20000000000 */
[----:B------:R-:W-:-:S04]  /*0a40*/  ISETP.GT.AND P0, PT, R6, 0x1b, PT ;  /* 0x0000001b0600780c */ /* 0x000fc80003f04270 */
[----:B------:R-:W0:Y:S01]  /*0a50*/  SHFL.DOWN PT, R3, R0, 0x4, 0x1f ;  /* 0x08801f0000037f89 */ /* 0x000e2200000e0000 */
[----:B-1----:R-:W-:-:S04]  /*0a60*/  @!P1 LEA R5, R5, R4, 0x18 ;  /* 0x0000000405059211 */ /* 0x002fc800078ec0ff */
[----:B------:R-:W-:-:S04]  /*0a70*/  @!P1 IADD3 R2, PT, PT, R2, R5, RZ ;  /* 0x0000000502029210 */ /* 0x000fc80007ffe0ff */
[----:B0-----:R-:W-:Y:S01]  /*0a80*/  @!P0 FADD R0, R0, R3 ;  /* 0x0000000300008221 */ /* 0x001fe20000000000 */
[----:B------:R-:W-:-:S04]  /*0a90*/  ISETP.GT.AND P0, PT, R6, 0x17, PT ;  /* 0x000000170600780c */ /* 0x000fc80003f04270 */
[----:B------:R-:W0:Y:S09]  /*0aa0*/  SHFL.DOWN PT, R3, R0, 0x8, 0x1f ;  /* 0x09001f0000037f89 */ /* 0x000e3200000e0000 */
[----:B0-----:R-:W-:Y:S01]  /*0ab0*/  @!P0 FADD R0, R0, R3 ;  /* 0x0000000300008221 */ /* 0x001fe20000000000 */
[----:B------:R-:W-:-:S04]  /*0ac0*/  ISETP.NE.AND P0, PT, R9, RZ, PT ;  /* 0x000000ff0900720c */ /* 0x000fc80003f05270 */
[----:B------:R-:W0:Y:S02]  /*0ad0*/  SHFL.DOWN PT, R3, R0, 0x10, 0x1f ;  /* 0x0a001f0000037f89 */ /* 0x000e2400000e0000 */
[----:B0-----:R-:W-:-:S05]  /*0ae0*/  FADD R3, R0, R3 ;  /* 0x0000000300037221 */ /* 0x001fca0000000000 */
[----:B------:R0:W-:Y:S01]  /*0af0*/  @!P1 STS [R2+0x8], R3 ;  /* 0x0000080302009388 */ /* 0x0001e20000000800 */
[----:B------:R-:W-:Y:S01]  /*0b00*/  BAR.SYNC.DEFER_BLOCKING 0x0 ;  /* 0x0000000000007b1d */ /* 0x000fe20000010000 */
[----:B------:R-:W-:-:S04]  /*0b10*/  ISETP.GT.AND P1, PT, R6, 0xf, PT ;  /* 0x0000000f0600780c */ /* 0x000fc80003f24270 */
[----:B------:R-:W-:Y:S01]  /*0b20*/  FSEL R0, R0, R3, P1 ;  /* 0x0000000300007208 */ /* 0x000fe20000800000 */
[----:B------:R-:W-:Y:S08]  /*0b30*/  @P0 BRA `(.L_x_17) ;  /* 0x0000003000900947 */ /* 0x000ff00003800000 */
[----:B------:R-:W1:Y:S01]  /*0b40*/  S2UR UR5, SR_CgaCtaId ;  /* 0x00000000000579c3 */ /* 0x000e620000008800 */
[----:B------:R-:W-:Y:S02]  /*0b50*/  UMOV UR4, 0x400 ;  /* 0x0000040000047882 */ /* 0x000fe40000000000 */
[----:B-1----:R-:W-:-:S09]  /*0b60*/  ULEA UR4, UR5, UR4, 0x18 ;  /* 0x0000000405047291 */ /* 0x002fd2000f8ec0ff */
[----:B0-----:R-:W0:Y:S04]  /*0b70*/  LDS R3, [UR4+0xc] ;  /* 0x00000c04ff037984 */ /* 0x001e280008000800 */
[----:B------:R-:W1:Y:S04]  /*0b80*/  LDS.128 R4, [UR4+0x10] ;  /* 0x00001004ff047984 */ /* 0x000e680008000c00 */
[----:B------:R-:W2:Y:S01]  /*0b90*/  LDS.64 R8, [UR4+0x20] ;  /* 0x00002004ff087984 */ /* 0x000ea20008000a00 */
[----:B0-----:R-:W-:-:S04]  /*0ba0*/  FADD R3, R0, R3 ;  /* 0x0000000300037221 */ /* 0x001fc80000000000 */
[----:B-1----:R-:W-:-:S04]  /*0bb0*/  FADD R4, R3, R4 ;  /* 0x0000000403047221 */ /* 0x002fc80000000000 */
[----:B------:R-:W-:-:S04]  /*0bc0*/  FADD R5, R4, R5 ;  /* 0x0000000504057221 */ /* 0x000fc80000000000 */
[----:B------:R-:W-:-:S04]  /*0bd0*/  FADD R6, R5, R6 ;  /* 0x0000000605067221 */ /* 0x000fc80000000000 */
[----:B------:R-:W-:-:S04]  /*0be0*/  FADD R7, R6, R7 ;  /* 0x0000000706077221 */ /* 0x000fc80000000000 */
[----:B--2---:R-:W-:-:S04]  /*0bf0*/  FADD R8, R7, R8 ;  /* 0x0000000807087221 */ /* 0x004fc80000000000 */
[----:B------:R-:W-:Y:S01]  /*0c00*/  FADD R0, R8, R9 ;  /* 0x0000000908007221 */ /* 0x000fe20000000000 */
[----:B------:R-:W-:Y:S06]  /*0c10*/  BRA `(.L_x_17) ;  /* 0x0000003000587947 */ /* 0x000fec0003800000 */
.L_x_16:
[----:B------:R-:W1:Y:S01]  /*0c20*/  S2R R4, SR_LANEID ;  /* 0x0000000000047919 */ /* 0x000e620000000000 */
[----:B------:R-:W-:-:S04]  /*0c30*/  LOP3.LUT R0, R9, 0x3e0, RZ, 0xc0, !PT ;  /* 0x000003e009007812 */ /* 0x000fc800078ec0ff */
[----:B0-----:R-:W-:Y:S02]  /*0c40*/  IADD3 R3, PT, PT, R0, 0x20, RZ ;  /* 0x0000002000037810 */ /* 0x001fe40007ffe0ff */
[----:B------:R-:W-:Y:S02]  /*0c50*/  LOP3.LUT R5, RZ, R0, RZ, 0x33, !PT ;  /* 0x00000000ff057212 */ /* 0x000fe400078e33ff */
[-C--:B------:R-:W-:Y:S02]  /*0c60*/  ISETP.GT.AND P0, PT, R3, R20.reuse, PT ;  /* 0x000000140300720c */ /* 0x080fe40003f04270 */
[----:B------:R-:W-:-:S04]  /*0c70*/  IADD3 R5, PT, PT, R5, R20, RZ ;  /* 0x0000001405057210 */ /* 0x000fc80007ffe0ff */
[----:B------:R-:W-:-:S05]  /*0c80*/  SEL R5, R5, 0x1f, P0 ;  /* 0x0000001f05057807 */ /* 0x000fca0000000000 */
[----:B------:R-:W0:Y:S01]  /*0c90*/  SHFL.DOWN PT, R0, R7, 0x1, R5 ;  /* 0x0820000007007989 */ /* 0x000e2200000e0005 */
[C---:B-1----:R-:W-:Y:S02]  /*0ca0*/  ISETP.GE.AND P0, PT, R4.reuse, R5, PT ;  /* 0x000000050400720c */ /* 0x042fe40003f06270 */
[C---:B------:R-:W-:Y:S02]  /*0cb0*/  IADD3 R2, PT, PT, R4.reuse, 0x2, RZ ;  /* 0x0000000204027810 */ /* 0x040fe40007ffe0ff */
[----:B------:R-:W-:-:S09]  /*0cc0*/  ISETP.NE.AND P1, PT, R4, RZ, PT ;  /* 0x000000ff0400720c */ /* 0x000fd20003f25270 */
[----:B0-----:R-:W-:Y:S01]  /*0cd0*/  @!P0 FADD R7, R0, R7 ;  /* 0x0000000700078221 */ /* 0x001fe20000000000 */
[-C--:B------:R-:W-:Y:S02]  /*0ce0*/  ISETP.GT.AND P0, PT, R2, R5.reuse, PT ;  /* 0x000000050200720c */ /* 0x080fe40003f04270 */
[----:B------:R-:W-:Y:S01]  /*0cf0*/  IADD3 R2, PT, PT, R4, 0x4, RZ ;  /* 0x0000000404027810 */ /* 0x000fe20007ffe0ff */
[----:B------:R-:W0:Y:S01]  /*0d00*/  @!P1 S2R R6, SR_CgaCtaId ;  /* 0x0000000000069919 */ /* 0x000e220000008800 */
[----:B------:R-:W-:Y:S01]  /*0d10*/  @!P1 MOV R3, 0x400 ;  /* 0x0000040000039802 */ /* 0x000fe20000000f00 */
[----:B------:R-:W1:Y:S08]  /*0d20*/  SHFL.DOWN PT, R0, R7, 0x2, R5 ;  /* 0x0840000007007989 */ /* 0x000e7000000e0005 */
[----:B-1----:R-:W-:Y:S01]  /*0d30*/  @!P0 FADD R7, R7, R0 ;  /* 0x0000000007078221 */ /* 0x002fe20000000000 */
[----:B------:R-:W-:-:S02]  /*0d40*/  ISETP.GT.AND P0, PT, R2, R5, PT ;  /* 0x000000050200720c */ /* 0x000fc40003f04270 */
[----:B------:R-:W-:Y:S02]  /*0d50*/  IADD3 R2, PT, PT, R4, 0x8, RZ ;  /* 0x0000000804027810 */ /* 0x000fe40007ffe0ff */
[----:B------:R-:W1:Y:S01]  /*0d60*/  SHFL.DOWN PT, R0, R7, 0x4, R5 ;  /* 0x0880000007007989 */ /* 0x000e6200000e0005 */
[----:B0-----:R-:W-:-:S08]  /*0d70*/  @!P1 LEA R3, R6, R3, 0x18 ;  /* 0x0000000306039211 */ /* 0x001fd000078ec0ff */
[----:B-1----:R-:W-:Y:S01]  /*0d80*/  @!P0 FADD R7, R7, R0 ;  /* 0x0000000007078221 */ /* 0x002fe20000000000 */
[----:B------:R-:W-:Y:S01]  /*0d90*/  ISETP.GT.AND P0, PT, R2, R5, PT ;  /* 0x000000050200720c */ /* 0x000fe20003f04270 */
[----:B------:R-:W-:-:S03]  /*0da0*/  VIADD R2, R4, 0x10 ;  /* 0x0000001004027836 */ /* 0x000fc60000000000 */
[----:B------:R-:W0:Y:S09]  /*0db0*/  SHFL.DOWN PT, R0, R7, 0x8, R5 ;  /* 0x0900000007007989 */ /* 0x000e3200000e0005 */
[----:B0-----:R-:W-:Y:S01]  /*0dc0*/  @!P0 FADD R7, R7, R0 ;  /* 0x0000000007078221 */ /* 0x001fe20000000000 */
[----:B------:R-:W-:-:S02]  /*0dd0*/  ISETP.GT.AND P0, PT, R2, R5, PT ;  /* 0x000000050200720c */ /* 0x000fc40003f04270 */
[----:B------:R-:W-:Y:S02]  /*0de0*/  @!P1 SHF.R.U32.HI R2, RZ, 0x3, R9 ;  /* 0x00000003ff029819 */ /* 0x000fe40000011609 */
[----:B------:R-:W0:Y:S02]  /*0df0*/  SHFL.DOWN PT, R0, R7, 0x10, R5 ;  /* 0x0a00000007007989 */ /* 0x000e2400000e0005 */
[----:B------:R-:W-:-:S04]  /*0e00*/  @!P1 LOP3.LUT R2, R2, 0x7c, RZ, 0xc0, !PT ;  /* 0x0000007c02029812 */ /* 0x000fc800078ec0ff */
[----:B------:R-:W-:-:S03]  /*0e10*/  @!P1 IADD3 R3, PT, PT, R2, R3, RZ ;  /* 0x0000000302039210 */ /* 0x000fc60007ffe0ff */
[----:B0-----:R-:W-:Y:S01]  /*0e20*/  @!P0 FADD R7, R7, R0 ;  /* 0x0000000007078221 */ /* 0x001fe20000000000 */
[----:B------:R-:W-:-:S04]  /*0e30*/  ISETP.NE.AND P0, PT, R9, RZ, PT ;  /* 0x000000ff0900720c */ /* 0x000fc80003f05270 */
[----:B------:R-:W-:-:S05]  /*0e40*/  MOV R0, R7 ;  /* 0x0000000700007202 */ /* 0x000fca0000000f00 */
[----:B------:R4:W-:Y:S01]  /*0e50*/  @!P1 STS [R3+0x8], R0 ;  /* 0x0000080003009388 */ /* 0x0009e20000000800 */
[----:B------:R-:W-:Y:S06]  /*0e60*/  BAR.SYNC.DEFER_BLOCKING 0x0 ;  /* 0x0000000000007b1d */ /* 0x000fec0000010000 */
[----:B------:R-:W-:Y:S05]  /*0e70*/  @P0 BRA `(.L_x_17) ;  /* 0x0000002c00c00947 */ /* 0x000fea0003800000 */
[----:B------:R-:W0:Y:S01]  /*0e80*/  S2UR UR5, SR_CgaCtaId ;  /* 0x00000000000579c3 */ /* 0x000e220000008800 */
[----:B------:R-:W-:Y:S01]  /*0e90*/  UMOV UR4, 0x400 ;  /* 0x0000040000047882 */ /* 0x000fe20000000000 */
[C---:B------:R-:W-:Y:S02]  /*0ea0*/  ISETP.GT.AND P2, PT, R20.reuse, 0x20, PT ;  /* 0x000000201400780c */ /* 0x040fe40003f44270 */
[C---:B------:R-:W-:Y:S02]  /*0eb0*/  ISETP.GT.AND P4, PT, R20.reuse, 0x40, PT ;  /* 0x000000401400780c */ /* 0x040fe40003f84270 */
[C---:B------:R-:W-:Y:S02]  /*0ec0*/  ISETP.GT.AND P3, PT, R20.reuse, 0x60, PT ;  /* 0x000000601400780c */ /* 0x040fe40003f64270 */
[----:B------:R-:W-:Y:S01]  /*0ed0*/  ISETP.GT.AND P1, PT, R20, 0x80, PT ;  /* 0x000000801400780c */ /* 0x000fe20003f24270 */
[----:B0-----:R-:W-:-:S09]  /*0ee0*/  ULEA UR4, UR5, UR4, 0x18 ;  /* 0x0000000405047291 */ /* 0x001fd2000f8ec0ff */
[----:B----4-:R-:W0:Y:S04]  /*0ef0*/  LDS R3, [UR4+0xc] ;  /* 0x00000c04ff037984 */ /* 0x010e280008000800 */
[----:B------:R-:W1:Y:S04]  /*0f00*/  LDS.128 R4, [UR4+0x10] ;  /* 0x00001004ff047984 */ /* 0x000e680008000c00 */
[----:B------:R-:W2:Y:S01]  /*0f10*/  LDS.64 R8, [UR4+0x20] ;  /* 0x00002004ff087984 */ /* 0x000ea20008000a00 */
[----:B0-----:R-:W-:Y:S01]  /*0f20*/  @P2 FADD R0, R0, R3 ;  /* 0x0000000300002221 */ /* 0x001fe20000000000 */
[----:B------:R-:W-:-:S03]  /*0f30*/  ISETP.GT.AND P2, PT, R20, 0xa0, PT ;  /* 0x000000a01400780c */ /* 0x000fc60003f44270 */
[----:B-1----:R-:W-:Y:S01]  /*0f40*/  @P4 FADD R0, R0, R4 ;  /* 0x0000000400004221 */ /* 0x002fe20000000000 */
[----:B------:R-:W-:-:S03]  /*0f50*/  ISETP.GT.AND P4, PT, R20, 0xc0, PT ;  /* 0x000000c01400780c */ /* 0x000fc60003f84270 */
[----:B------:R-:W-:Y:S01]  /*0f60*/  @P3 FADD R0, R0, R5 ;  /* 0x0000000500003221 */ /* 0x000fe20000000000 */
[----:B------:R-:W-:-:S03]  /*0f70*/  ISETP.GT.AND P3, PT, R20, 0xe0, PT ;  /* 0x000000e01400780c */ /* 0x000fc60003f64270 */
[----:B------:R-:W-:-:S04]  /*0f80*/  @P1 FADD R0, R0, R6 ;  /* 0x0000000600001221 */ /* 0x000fc80000000000 */
[----:B------:R-:W-:-:S04]  /*0f90*/  @P2 FADD R0, R0, R7 ;  /* 0x0000000700002221 */ /* 0x000fc80000000000 */
[----:B--2---:R-:W-:-:S04]  /*0fa0*/  @P4 FADD R0, R0, R8 ;  /* 0x0000000800004221 */ /* 0x004fc80000000000 */
[----:B------:R-:W-:Y:S01]  /*0fb0*/  @P3 FADD R0, R0, R9 ;  /* 0x0000000900003221 */ /* 0x000fe20000000000 */
[----:B------:R-:W-:Y:S06]  /*0fc0*/  BRA `(.L_x_17) ;  /* 0x0000002c006c7947 */ /* 0x000fec0003800000 */
.L_x_3:
[----:B------:R-:W0:Y:S01]  /*0fd0*/  S2R R0, SR_TID.X ;  /* 0x0000000000007919 */ /* 0x000e220000002100 */
[----:B------:R-:W1:Y:S01]  /*0fe0*/  LDC.64 R2, c[0x0][0x380] ;  /* 0x0000e000ff027b82 */ /* 0x000e620000000a00 */
[----:B0-----:R-:W-:-:S05]  /*0ff0*/  SHF.L.U32 R5, R0, 0x2, RZ ;  /* 0x0000000200057819 */ /* 0x001fca00000006ff */
[----:B-1----:R-:W-:-:S05]  /*1000*/  IMAD.WIDE.U32 R2, R5, 0x4, R2 ;  /* 0x0000000405027825 */ /* 0x002fca00078e0002 */
[----:B------:R-:W2:Y:S04]  /*1010*/  LDG.E.128.CONSTANT R4, desc[UR6][R2.64] ;  /* 0x0000000602047981 */ /* 0x000ea8000c1e9d00 */
[----:B------:R-:W3:Y:S04]  /*1020*/  LDG.E.128.CONSTANT R8, desc[UR6][R2.64+0x1000] ;  /* 0x0010000602087981 */ /* 0x000ee8000c1e9d00 */
[----:B------:R-:W4:Y:S04]  /*1030*/  LDG.E.128.CONSTANT R12, desc[UR6][R2.64+0x2000] ;  /* 0x00200006020c7981 */ /* 0x000f28000c1e9d00 */
[----:B------:R-:W5:Y:S01]  /*1040*/  LDG.E.128.CONSTANT R16, desc[UR6][R2.64+0x3000] ;  /* 0x0030000602107981 */ /* 0x000f62000c1e9d00 */
[----:B------:R-:W-:Y:S01]  /*1050*/  ISETP.GE.U32.AND P0, PT, R20, 0x2000, PT ;  /* 0x000020001400780c */ /* 0x000fe20003f06070 */
[----:B------:R-:W-:-:S02]  /*1060*/  HFMA2 R23, -RZ, RZ, 0, 0.00048828125 ;  /* 0x00001000ff177431 */ /* 0x000fc400000001ff */
[----:B--2---:R-:W-:Y:S01]  /*1070*/  FADD R4, R4, R5 ;  /* 0x0000000504047221 */ /* 0x004fe20000000000 */
[----:B------:R-:W-:Y:S01]  /*1080*/  FADD R7, R6, R7 ;  /* 0x0000000706077221 */ /* 0x000fe20000000000 */
[----:B---3--:R-:W-:Y:S01]  /*1090*/  FADD R8, R8, R9 ;  /* 0x0000000908087221 */ /* 0x008fe20000000000 */
[----:B------:R-:W-:Y:S02]  /*10a0*/  FADD R11, R10, R11 ;  /* 0x0000000b0a0b7221 */ /* 0x000fe40000000000 */
[----:B------:R-:W-:Y:S01]  /*10b0*/  FADD R4, R4, R7 ;  /* 0x0000000704047221 */ /* 0x000fe20000000000 */
[----:B----4-:R-:W-:Y:S01]  /*10c0*/  FADD R12, R12, R13 ;  /* 0x0000000d0c0c7221 */ /* 0x010fe20000000000 */
[----:B------:R-:W-:Y:S01]  /*10d0*/  FADD R15, R14, R15 ;  /* 0x0000000f0e0f7221 */ /* 0x000fe20000000000 */
[----:B------:R-:W-:Y:S01]  /*10e0*/  FADD R11, R8, R11 ;  /* 0x0000000b080b7221 */ /* 0x000fe20000000000 */
[----:B-----5:R-:W-:Y:S01]  /*10f0*/  FADD R16, R16, R17 ;  /* 0x0000001110107221 */ /* 0x020fe20000000000 */
[----:B------:R-:W-:Y:S01]  /*1100*/  FADD R19, R18, R19 ;  /* 0x0000001312137221 */ /* 0x000fe20000000000 */
[----:B------:R-:W-:Y:S01]  /*1110*/  FADD R12, R12, R15 ;  /* 0x0000000f0c0c7221 */ /* 0x000fe20000000000 */
[----:B------:R-:W-:-:S02]  /*1120*/  FADD R4, R4, R11 ;  /* 0x0000000b04047221 */ /* 0x000fc40000000000 */
[----:B------:R-:W-:-:S04]  /*1130*/  FADD R19, R16, R19 ;  /* 0x0000001310137221 */ /* 0x000fc80000000000 */
[----:B------:R-:W-:-:S04]  /*1140*/  FADD R19, R12, R19 ;  /* 0x000000130c137221 */ /* 0x000fc80000000000 */
[----:B------:R-:W-:Y:S01]  /*1150*/  FADD R21, R4, R19 ;  /* 0x0000001304157221 */ /* 0x000fe20000000000 */
[----:B------:R-:W-:Y:S06]  /*1160*/  @!P0 BRA `(.L_x_18) ;  /* 0x00000000007c8947 */ /* 0x000fec0003800000 */
[----:B------:R-:W0:Y:S01]  /*1170*/  LDC R24, c[0x0][0x390] ;  /* 0x0000e400ff187b82 */ /* 0x000e220000000800 */
[----:B------:R-:W-:Y:S02]  /*1180*/  IADD3 R22, PT, PT, R20, -0x1000, RZ ;  /* 0xfffff00014167810 */ /* 0x000fe40007ffe0ff */
[----:B------:R-:W-:-:S07]  /*1190*/  MOV R23, 0x1000 ;  /* 0x0000100000177802 */ /* 0x000fce0000000f00 */
.L_x_20:
[----:B------:R-:W-:-:S05]  /*11a0*/  IMAD.WIDE R26, R23, 0x4, R2 ;  /* 0x00000004171a7825 */ /* 0x000fca00078e0202 */
[----:B------:R-:W2:Y:S04]  /*11b0*/  LDG.E.128.CONSTANT R16, desc[UR6][R26.64+0x2000] ;  /* 0x002000061a107981 */ /* 0x000ea8000c1e9d00 */
[----:B------:R-:W3:Y:S04]  /*11c0*/  LDG.E.128.CONSTANT R4, desc[UR6][R26.64+0x3000] ;  /* 0x003000061a047981 */ /* 0x000ee8000c1e9d00 */
[----:B------:R-:W4:Y:S04]  /*11d0*/  LDG.E.128.CONSTANT R8, desc[UR6][R26.64] ;  /* 0x000000061a087981 */ /* 0x000f28000c1e9d00 */
[----:B------:R-:W5:Y:S01]  /*11e0*/  LDG.E.128.CONSTANT R12, desc[UR6][R26.64+0x1000] ;  /* 0x001000061a0c7981 */ /* 0x000f62000c1e9d00 */
[----:B0-----:R-:W-:Y:S01]  /*11f0*/  MOV R20, R24 ;  /* 0x0000001800147202 */ /* 0x001fe20000000f00 */
[----:B--2---:R-:W-:Y:S01]  /*1200*/  FADD R17, R17, R18 ;  /* 0x0000001211117221 */ /* 0x004fe20000000000 */
[----:B---3--:R-:W-:-:S02]  /*1210*/  FADD R18, R19, R4 ;  /* 0x0000000413127221 */ /* 0x008fc40000000000 */
[----:B------:R-:W-:Y:S01]  /*1220*/  IADD3 R4, PT, PT, -R23, R20, RZ ;  /* 0x0000001417047210 */ /* 0x000fe20007ffe1ff */
[----:B------:R-:W-:Y:S01]  /*1230*/  FADD R5, R5, R6 ;  /* 0x0000000605057221 */ /* 0x000fe20000000000 */
[----:B----4-:R-:W-:Y:S01]  /*1240*/  FADD R9, R9, R10 ;  /* 0x0000000a09097221 */ /* 0x010fe20000000000 */
[----:B------:R-:W-:Y:S01]  /*1250*/  FADD R8, R8, R21 ;  /* 0x0000001508087221 */ /* 0x000fe20000000000 */
[----:B------:R-:W-:Y:S01]  /*1260*/  ISETP.GE.AND P0, PT, R4, 0x1000, PT ;  /* 0x000010000400780c */ /* 0x000fe20003f06270 */
[----:B-----5:R-:W-:Y:S01]  /*1270*/  FADD R13, R13, R14 ;  /* 0x0000000e0d0d7221 */ /* 0x020fe20000000000 */
[----:B------:R-:W-:Y:S01]  /*1280*/  FADD R10, R11, R12 ;  /* 0x0000000c0b0a7221 */ /* 0x000fe20000000000 */
[----:B------:R-:W-:Y:S01]  /*1290*/  FADD R14, R15, R16 ;  /* 0x000000100f0e7221 */ /* 0x000fe20000000000 */
[----:B------:R-:W-:Y:S01]  /*12a0*/  FADD R8, R8, R9 ;  /* 0x0000000908087221 */ /* 0x000fe20000000000 */
[----:B------:R-:W-:Y:S01]  /*12b0*/  FADD R5, R18, R5 ;  /* 0x0000000512057221 */ /* 0x000fe20000000000 */
[----:B------:R-:W-:Y:S01]  /*12c0*/  FADD R13, R10, R13 ;  /* 0x0000000d0a0d7221 */ /* 0x000fe20000000000 */
[----:B------:R-:W-:-:S03]  /*12d0*/  FADD R14, R14, R17 ;  /* 0x000000110e0e7221 */ /* 0x000fc60000000000 */
[----:B------:R-:W-:Y:S01]  /*12e0*/  FADD R8, R8, R13 ;  /* 0x0000000d08087221 */ /* 0x000fe20000000000 */
[----:B------:R-:W-:-:S04]  /*12f0*/  FADD R5, R14, R5 ;  /* 0x000000050e057221 */ /* 0x000fc80000000000 */
[----:B------:R-:W-:-:S04]  /*1300*/  FADD R5, R8, R5 ;  /* 0x0000000508057221 */ /* 0x000fc80000000000 */
[----:B------:R-:W-:Y:S01]  /*1310*/  FADD R21, R7, R5 ;  /* 0x0000000507157221 */ /* 0x000fe20000000000 */
[----:B------:R-:W-:Y:S06]  /*1320*/  @!P0 BRA `(.L_x_19) ;  /* 0x0000000800308947 */ /* 0x000fec0003800000 */
[----:B------:R-:W-:-:S04]  /*1330*/  IADD3 R23, PT, PT, R23, 0x1000, RZ ;  /* 0x0000100017177810 */ /* 0x000fc80007ffe0ff */
[----:B------:R-:W-:-:S13]  /*1340*/  ISETP.GT.AND P0, PT, R23, R22, PT ;  /* 0x000000161700720c */ /* 0x000fda0003f04270 */
[----:B------:R-:W-:Y:S05]  /*1350*/  @!P0 BRA `(.L_x_20) ;  /* 0xfffffffc00908947 */ /* 0x000fea000383ffff */
.L_x_18:
[----:B------:R-:W-:-:S13]  /*1360*/  ISETP.GE.AND P0, PT, R23, R20, PT ;  /* 0x000000141700720c */ /* 0x000fda0003f06270 */
[----:B------:R-:W-:Y:S05]  /*1370*/  @P0 BRA `(.L_x_19) ;  /* 0x00000008001c0947 */ /* 0x000fea0003800000 */
[----:B------:R-:W-:Y:S01]  /*1380*/  IMAD.IADD R9, R20, 0x1, -R23 ;  /* 0x0000000114097824 */ /* 0x000fe200078e0a17 */
[----:B------:R-:W-:Y:S04]  /*1390*/  BSSY.RECONVERGENT B1, `(.L_x_19) ;  /* 0x0000085000017945 */ /* 0x000fe80003800200 */
[----:B------:R-:W-:-:S13]  /*13a0*/  ISETP.GE.AND P0, PT, R0, R9, PT ;  /* 0x000000090000720c */ /* 0x000fda0003f06270 */
[----:B------:R-:W-:Y:S05]  /*13b0*/  @P0 BRA `(.L_x_21) ;  /* 0x0000000800080947 */ /* 0x000fea0003800000 */
[-C--:B------:R-:W-:Y:S01]  /*13c0*/  LOP3.LUT R2, RZ, R0.reuse, RZ, 0x33, !PT ;  /* 0x00000000ff027212 */ /* 0x080fe200078e33ff */
[----:B------:R-:W-:Y:S01]  /*13d0*/  BSSY.RECONVERGENT B2, `(.L_x_22) ;  /* 0x0000015000027945 */ /* 0x000fe20003800200 */
[----:B------:R-:W-:Y:S02]  /*13e0*/  MOV R8, R0 ;  /* 0x0000000000087202 */ /* 0x000fe40000000f00 */
[----:B------:R-:W-:-:S04]  /*13f0*/  IADD3 R2, PT, PT, -R23, R20, R2 ;  /* 0x0000001417027210 */ /* 0x000fc80007ffe102 */
[C---:B------:R-:W-:Y:S02]  /*1400*/  LOP3.LUT R3, R2.reuse, 0x300, RZ, 0xc0, !PT ;  /* 0x0000030002037812 */ /* 0x040fe400078ec0ff */
[----:B------:R-:W-:Y:S02]  /*1410*/  ISETP.GE.U32.AND P1, PT, R2, 0x300, PT ;  /* 0x000003000200780c */ /* 0x000fe40003f26070 */
[----:B------:R-:W-:-:S13]  /*1420*/  ISETP.NE.AND P0, PT, R3, 0x300, PT ;  /* 0x000003000300780c */ /* 0x000fda0003f05270 */
[----:B------:R-:W-:Y:S05]  /*1430*/  @!P0 BRA `(.L_x_23) ;  /* 0x0000000000388947 */ /* 0x000fea0003800000 */
[----:B------:R-:W0:Y:S01]  /*1440*/  LDC.64 R4, c[0x0][0x380] ;  /* 0x0000e000ff047b82 */ /* 0x000e220000000a00 */
[----:B------:R-:W-:Y:S02]  /*1450*/  LEA.HI R2, R2, 0x1, RZ, 0x18 ;  /* 0x0000000102027811 */ /* 0x000fe400078fc0ff */
[----:B------:R-:W-:Y:S02]  /*1460*/  IADD3 R7, PT, PT, R0, R23, RZ ;  /* 0x0000001700077210 */ /* 0x000fe40007ffe0ff */
[----:B------:R-:W-:Y:S02]  /*1470*/  LOP3.LUT R2, R2, 0x3, RZ, 0xc0, !PT ;  /* 0x0000000302027812 */ /* 0x000fe400078ec0ff */
[----:B------:R-:W-:Y:S02]  /*1480*/  MOV R8, R0 ;  /* 0x0000000000087202 */ /* 0x000fe40000000f00 */
[----:B------:R-:W-:-:S07]  /*1490*/  IADD3 R6, PT, PT, -R2, RZ, RZ ;  /* 0x000000ff02067210 */ /* 0x000fce0007ffe1ff */
.L_x_24:
[----:B0-----:R-:W-:-:S06]  /*14a0*/  IMAD.WIDE.U32 R2, R7, 0x4, R4 ;  /* 0x0000000407027825 */ /* 0x001fcc00078e0004 */
[----:B------:R-:W2:Y:S01]  /*14b0*/  LDG.E.CONSTANT R2, desc[UR6][R2.64] ;  /* 0x0000000602027981 */ /* 0x000ea2000c1e9900 */
[----:B------:R-:W-:Y:S02]  /*14c0*/  IADD3 R6, PT, PT, R6, 0x1, RZ ;  /* 0x0000000106067810 */ /* 0x000fe40007ffe0ff */
[----:B------:R-:W-:Y:S02]  /*14d0*/  IADD3 R8, PT, PT, R8, 0x100, RZ ;  /* 0x0000010008087810 */ /* 0x000fe40007ffe0ff */
[----:B------:R-:W-:Y:S02]  /*14e0*/  ISETP.NE.AND P0, PT, R6, RZ, PT ;  /* 0x000000ff0600720c */ /* 0x000fe40003f05270 */
[----:B------:R-:W-:Y:S01]  /*14f0*/  IADD3 R7, PT, PT, R7, 0x100, RZ ;  /* 0x0000010007077810 */ /* 0x000fe20007ffe0ff */
[----:B--2---:R-:W-:-:S10]  /*1500*/  FADD R21, R2, R21 ;  /* 0x0000001502157221 */ /* 0x004fd40000000000 */
[----:B------:R-:W-:Y:S05]  /*1510*/  @P0 BRA `(.L_x_24) ;  /* 0xfffffffc00e00947 */ /* 0x000fea000383ffff */
.L_x_23:
[----:B------:R-:W-:Y:S05]  /*1520*/  BSYNC.RECONVERGENT B2 ;  /* 0x0000000000027941 */ /* 0x000fea0003800200 */
.L_x_22:
[----:B------:R-:W-:Y:S05]  /*1530*/  @!P1 BRA `(.L_x_21) ;  /* 0x0000000400a89947 */ /* 0x000fea0003800000 */
[----:B------:R-:W0:Y:S01]  /*1540*/  LDCU.64 UR4, c[0x0][0x380] ;  /* 0x00007000ff0477ac */ /* 0x000e220008000a00 */
[----:B------:R-:W-:Y:S01]  /*1550*/  IADD3 R5, PT, PT, R9, -R8, RZ ;  /* 0x8000000809057210 */ /* 0x000fe20007ffe0ff */
[----:B------:R-:W-:Y:S01]  /*1560*/  BSSY.RECONVERGENT B2, `(.L_x_25) ;  /* 0x000003b000027945 */ /* 0x000fe20003800200 */
[CC--:B------:R-:W-:Y:S02]  /*1570*/  IADD3 R3, P0, PT, R8.reuse, R23.reuse, RZ ;  /* 0x0000001708037210 */ /* 0x0c0fe40007f1e0ff */
[----:B------:R-:W-:Y:S02]  /*1580*/  ISETP.GT.AND P1, PT, R5, 0xc00, PT ;  /* 0x00000c000500780c */ /* 0x000fe40003f24270 */
[----:B------:R-:W-:Y:S02]  /*1590*/  IADD3.X R4, PT, PT, RZ, RZ, RZ, P0, !PT ;  /* 0x000000ffff047210 */ /* 0x000fe400007fe4ff */
[----:B------:R-:W-:Y:S02]  /*15a0*/  IADD3 R11, PT, PT, R8, R23, RZ ;  /* 0x00000017080b7210 */ /* 0x000fe40007ffe0ff */
[----:B0-----:R-:W-:-:S04]  /*15b0*/  LEA R2, P0, R3, UR4, 0x2 ;  /* 0x0000000403027c11 */ /* 0x001fc8000f8010ff */
[----:B------:R-:W-:Y:S02]  /*15c0*/  LEA.HI.X R3, R3, UR5, R4, 0x2, P0 ;  /* 0x0000000503037c11 */ /* 0x000fe400080f1404 */
[----:B------:R-:W-:-:S05]  /*15d0*/  IADD3 R2, P0, PT, R2, 0x800, RZ ;  /* 0x0000080002027810 */ /* 0x000fca0007f1e0ff */
[----:B------:R-:W-:Y:S01]  /*15e0*/  IMAD.X R3, RZ, RZ, R3, P0 ;  /* 0x000000ffff037224 */ /* 0x000fe200000e0603 */
[----:B------:R-:W-:Y:S01]  /*15f0*/  PLOP3.LUT P0, PT, PT, PT, PT, 0x80, 0x8 ;  /* 0x000000000008781c */ /* 0x000fe20003f0f070 */
[----:B------:R-:W-:-:S12]  /*1600*/  @!P1 BRA `(.L_x_26) ;  /* 0x0000000000c09947 */ /* 0x000fd80003800000 */
[----:B------:R-:W-:Y:S02]  /*1610*/  PLOP3.LUT P0, PT, PT, PT, PT, 0x8, 0x80 ;  /* 0x000000000080781c */ /* 0x000fe40003f0e170 */
[----:B------:R-:W-:-:S11]  /*1620*/  IADD3 R13, PT, PT, R9, -0xc00, RZ ;  /* 0xfffff400090d7810 */ /* 0x000fd60007ffe0ff */
.L_x_27:
[----:B------:R-:W0:Y:S01]  /*1630*/  LDC.64 R4, c[0x0][0x380] ;  /* 0x0000e000ff047b82 */ /* 0x000e220000000a00 */
[----:B------:R-:W2:Y:S01]  /*1640*/  LDG.E.CONSTANT R10, desc[UR6][R2.64+-0x400] ;  /* 0xfffc0006020a7981 */ /* 0x000ea2000c1e9900 */
[----:B------:R-:W-:-:S03]  /*1650*/  IADD3 R25, PT, PT, R11, 0x400, RZ ;  /* 0x000004000b197810 */ /* 0x000fc60007ffe0ff */
[----:B------:R-:W3:Y:S04]  /*1660*/  LDG.E.CONSTANT R19, desc[UR6][R2.64] ;  /* 0x0000000602137981 */ /* 0x000ee8000c1e9900 */
[----:B------:R-:W4:Y:S01]  /*1670*/  LDG.E.CONSTANT R18, desc[UR6][R2.64+0x400] ;  /* 0x0004000602127981 */ /* 0x000f22000c1e9900 */
[----:B------:R-:W-:-:S03]  /*1680*/  IADD3 R7, PT, PT, R11, 0x800, RZ ;  /* 0x000008000b077810 */ /* 0x000fc60007ffe0ff */
[----:B------:R-:W5:Y:S04]  /*1690*/  LDG.E.CONSTANT R16, desc[UR6][R2.64+0xc00] ;  /* 0x000c000602107981 */ /* 0x000f68000c1e9900 */
[----:B------:R-:W5:Y:S04]  /*16a0*/  LDG.E.CONSTANT R15, desc[UR6][R2.64+0x1000] ;  /* 0x00100006020f7981 */ /* 0x000f68000c1e9900 */
[----:B------:R-:W5:Y:S01]  /*16b0*/  LDG.E.CONSTANT R14, desc[UR6][R2.64+0x1400] ;  /* 0x00140006020e7981 */ /* 0x000f62000c1e9900 */
[----:B0-----:R-:W-:-:S03]  /*16c0*/  IMAD.WIDE.U32 R22, R11, 0x4, R4 ;  /* 0x000000040b167825 */ /* 0x001fc600078e0004 */
[----:B------:R-:W5:Y:S04]  /*16d0*/  LDG.E.CONSTANT R20, desc[UR6][R2.64+0x2000] ;  /* 0x0020000602147981 */ /* 0x000f68000c1e9900 */
[----:B------:R0:W2:Y:S01]  /*16e0*/  LDG.E.CONSTANT R12, desc[UR6][R22.64] ;  /* 0x00000006160c7981 */ /* 0x0000a2000c1e9900 */
[----:B------:R-:W-:-:S03]  /*16f0*/  IMAD.WIDE.U32 R24, R25, 0x4, R4 ;  /* 0x0000000419187825 */ /* 0x000fc600078e0004 */
[----:B------:R-:W5:Y:S04]  /*1700*/  LDG.E.CONSTANT R26, desc[UR6][R2.64+0x3000] ;  /* 0x00300006021a7981 */ /* 0x000f68000c1e9900 */
[----:B------:R-:W5:Y:S01]  /*1710*/  LDG.E.CONSTANT R17, desc[UR6][R24.64] ;  /* 0x0000000618117981 */ /* 0x000f62000c1e9900 */
[--C-:B------:R-:W-:Y:S01]  /*1720*/  IMAD.WIDE.U32 R6, R7, 0x4, R4.reuse ;  /* 0x0000000407067825 */ /* 0x100fe200078e0004 */
[----:B0-----:R-:W-:Y:S02]  /*1730*/  IADD3 R23, PT, PT, R11, 0xc00, RZ ;  /* 0x00000c000b177810 */ /* 0x001fe40007ffe0ff */
[----:B------:R-:W5:Y:S04]  /*1740*/  LDG.E.CONSTANT R22, desc[UR6][R2.64+0x1c00] ;  /* 0x001c000602167981 */ /* 0x000f68000c1e9900 */
[----:B------:R-:W5:Y:S01]  /*1750*/  LDG.E.CONSTANT R6, desc[UR6][R6.64] ;  /* 0x0000000606067981 */ /* 0x000f62000c1e9900 */
[----:B------:R-:W-:-:S03]  /*1760*/  IMAD.WIDE.U32 R4, R23, 0x4, R4 ;  /* 0x0000000417047825 */ /* 0x000fc600078e0004 */
[----:B------:R-:W5:Y:S04]  /*1770*/  LDG.E.CONSTANT R23, desc[UR6][R2.64+0x2400] ;  /* 0x0024000602177981 */ /* 0x000f68000c1e9900 */
[----:B------:R-:W5:Y:S04]  /*1780*/  LDG.E.CONSTANT R4, desc[UR6][R4.64] ;  /* 0x0000000604047981 */ /* 0x000f68000c1e9900 */
[----:B------:R-:W5:Y:S04]  /*1790*/  LDG.E.CONSTANT R24, desc[UR6][R2.64+0x2c00] ;  /* 0x002c000602187981 */ /* 0x000f68000c1e9900 */
[----:B------:R0:W5:Y:S01]  /*17a0*/  LDG.E.CONSTANT R25, desc[UR6][R2.64+0x3400] ;  /* 0x0034000602197981 */ /* 0x000162000c1e9900 */
[----:B------:R-:W-:-:S04]  /*17b0*/  IADD3 R8, PT, PT, R8, 0x1000, RZ ;  /* 0x0000100008087810 */ /* 0x000fc80007ffe0ff */
[----:B------:R-:W-:Y:S02]  /*17c0*/  ISETP.GE.AND P1, PT, R8, R13, PT ;  /* 0x0000000d0800720c */ /* 0x000fe40003f26270 */
[----:B0-----:R-:W-:Y:S02]  /*17d0*/  IADD3 R2, P2, PT, R2, 0x4000, RZ ;  /* 0x0000400002027810 */ /* 0x001fe40007f5e0ff */
[----:B------:R-:W-:Y:S02]  /*17e0*/  IADD3 R11, PT, PT, R11, 0x1000, RZ ;  /* 0x000010000b0b7810 */ /* 0x000fe40007ffe0ff */
[----:B------:R-:W-:Y:S01]  /*17f0*/  IADD3.X R3, PT, PT, RZ, R3, RZ, P2, !PT ;  /* 0x00000003ff037210 */ /* 0x000fe200017fe4ff */
[----:B--2---:R-:W-:-:S04]  /*1800*/  FADD R21, R12, R21 ;  /* 0x000000150c157221 */ /* 0x004fc80000000000 */
[----:B------:R-:W-:-:S04]  /*1810*/  FADD R10, R21, R10 ;  /* 0x0000000a150a7221 */ /* 0x000fc80000000000 */
[----:B---3--:R-:W-:-:S04]  /*1820*/  FADD R19, R10, R19 ;  /* 0x000000130a137221 */ /* 0x008fc80000000000 */
[----:B----4-:R-:W-:-:S04]  /*1830*/  FADD R18, R19, R18 ;  /* 0x0000001213127221 */ /* 0x010fc80000000000 */
[----:B-----5:R-:W-:-:S04]  /*1840*/  FADD R17, R18, R17 ;  /* 0x0000001112117221 */ /* 0x020fc80000000000 */
        /* <DEDUP_REMOVED lines=12> */
.L_x_26:
[----:B------:R-:W-:Y:S05]  /*1910*/  BSYNC.RECONVERGENT B2 ;  /* 0x0000000000027941 */ /* 0x000fea0003800200 */
.L_x_25:
[----:B------:R-:W-:Y:S01]  /*1920*/  IADD3 R4, PT, PT, R9, -R8, RZ ;  /* 0x8000000809047210 */ /* 0x000fe20007ffe0ff */
[----:B------:R-:W-:Y:S03]  /*1930*/  BSSY.RECONVERGENT B2, `(.L_x_28) ;  /* 0x000001e000027945 */ /* 0x000fe60003800200 */
[----:B------:R-:W-:-:S13]  /*1940*/  ISETP.GT.AND P1, PT, R4, 0x400, PT ;  /* 0x000004000400780c */ /* 0x000fda0003f24270 */
[----:B------:R-:W-:Y:S05]  /*1950*/  @!P1 BRA `(.L_x_29) ;  /* 0x00000000006c9947 */ /* 0x000fea0003800000 */
[----:B------:R-:W0:Y:S01]  /*1960*/  LDC.64 R6, c[0x0][0x380] ;  /* 0x0000e000ff067b82 */ /* 0x000e220000000a00 */
[----:B------:R-:W2:Y:S01]  /*1970*/  LDG.E.CONSTANT R10, desc[UR6][R2.64+-0x400] ;  /* 0xfffc0006020a7981 */ /* 0x000ea2000c1e9900 */
[----:B------:R-:W-:-:S03]  /*1980*/  VIADD R15, R11, 0x400 ;  /* 0x000004000b0f7836 */ /* 0x000fc60000000000 */
[----:B------:R-:W3:Y:S04]  /*1990*/  LDG.E.CONSTANT R13, desc[UR6][R2.64] ;  /* 0x00000006020d7981 */ /* 0x000ee8000c1e9900 */
[----:B------:R-:W4:Y:S04]  /*19a0*/  LDG.E.CONSTANT R17, desc[UR6][R2.64+0xc00] ;  /* 0x000c000602117981 */ /* 0x000f28000c1e9900 */
[----:B------:R-:W5:Y:S04]  /*19b0*/  LDG.E.CONSTANT R19, desc[UR6][R2.64+0x1000] ;  /* 0x0010000602137981 */ /* 0x000f68000c1e9900 */
[----:B------:R1:W5:Y:S01]  /*19c0*/  LDG.E.CONSTANT R23, desc[UR6][R2.64+0x1400] ;  /* 0x0014000602177981 */ /* 0x000362000c1e9900 */
[----:B0-----:R-:W-:-:S06]  /*19d0*/  IMAD.WIDE.U32 R4, R11, 0x4, R6 ;  /* 0x000000040b047825 */ /* 0x001fcc00078e0006 */
[----:B------:R-:W2:Y:S01]  /*19e0*/  LDG.E.CONSTANT R4, desc[UR6][R4.64] ;  /* 0x0000000604047981 */ /* 0x000ea2000c1e9900 */
[----:B------:R-:W-:-:S03]  /*19f0*/  IMAD.WIDE.U32 R6, R15, 0x4, R6 ;  /* 0x000000040f067825 */ /* 0x000fc600078e0006 */
[----:B------:R-:W4:Y:S04]  /*1a00*/  LDG.E.CONSTANT R15, desc[UR6][R2.64+0x400] ;  /* 0x00040006020f7981 */ /* 0x000f28000c1e9900 */
[----:B------:R-:W5:Y:S01]  /*1a10*/  LDG.E.CONSTANT R7, desc[UR6][R6.64] ;  /* 0x0000000606077981 */ /* 0x000f62000c1e9900 */
[----:B------:R-:W-:Y:S02]  /*1a20*/  PLOP3.LUT P0, PT, PT, PT, PT, 0x8, 0x80 ;  /* 0x000000000080781c */ /* 0x000fe40003f0e170 */
[----:B------:R-:W-:Y:S02]  /*1a30*/  IADD3 R8, PT, PT, R8, 0x800, RZ ;  /* 0x0000080008087810 */ /* 0x000fe40007ffe0ff */
[----:B------:R-:W-:Y:S01]  /*1a40*/  IADD3 R11, PT, PT, R11, 0x800, RZ ;  /* 0x000008000b0b7810 */ /* 0x000fe20007ffe0ff */
[----:B--2---:R-:W-:-:S04]  /*1a50*/  FADD R21, R21, R4 ;  /* 0x0000000415157221 */ /* 0x004fc80000000000 */
[----:B------:R-:W-:-:S04]  /*1a60*/  FADD R10, R21, R10 ;  /* 0x0000000a150a7221 */ /* 0x000fc80000000000 */
[----:B---3--:R-:W-:-:S04]  /*1a70*/  FADD R10, R10, R13 ;  /* 0x0000000d0a0a7221 */ /* 0x008fc80000000000 */
[----:B----4-:R-:W-:-:S04]  /*1a80*/  FADD R10, R10, R15 ;  /* 0x0000000f0a0a7221 */ /* 0x010fc80000000000 */
[----:B-----5:R-:W-:Y:S01]  /*1a90*/  FADD R10, R10, R7 ;  /* 0x000000070a0a7221 */ /* 0x020fe20000000000 */
[----:B------:R-:W-:-:S03]  /*1aa0*/  IADD3 R4, P1, PT, R2, 0x2000, RZ ;  /* 0x0000200002047810 */ /* 0x000fc60007f3e0ff */
[----:B------:R-:W-:Y:S01]  /*1ab0*/  FADD R10, R10, R17 ;  /* 0x000000110a0a7221 */ /* 0x000fe20000000000 */
[----:B------:R-:W-:-:S03]  /*1ac0*/  IADD3.X R5, PT, PT, RZ, R3, RZ, P1, !PT ;  /* 0x00000003ff057210 */ /* 0x000fc60000ffe4ff */
[----:B------:R-:W-:Y:S01]  /*1ad0*/  FADD R10, R10, R19 ;  /* 0x000000130a0a7221 */ /* 0x000fe20000000000 */
[----:B-1----:R-:W-:Y:S02]  /*1ae0*/  MOV R2, R4 ;  /* 0x0000000400027202 */ /* 0x002fe40000000f00 */
[----:B------:R-:W-:Y:S01]  /*1af0*/  MOV R3, R5 ;  /* 0x0000000500037202 */ /* 0x000fe20000000f00 */
[----:B------:R-:W-:-:S07]  /*1b00*/  FADD R21, R10, R23 ;  /* 0x000000170a157221 */ /* 0x000fce0000000000 */
.L_x_29:
[----:B------:R-:W-:Y:S05]  /*1b10*/  BSYNC.RECONVERGENT B2 ;  /* 0x0000000000027941 */ /* 0x000fea0003800200 */
.L_x_28:
[----:B------:R-:W-:-:S13]  /*1b20*/  ISETP.LT.OR P0, PT, R8, R9, P0 ;  /* 0x000000090800720c */ /* 0x000fda0000701670 */
[----:B------:R-:W-:Y:S05]  /*1b30*/  @!P0 BRA `(.L_x_21) ;  /* 0x0000000000288947 */ /* 0x000fea0003800000 */
[----:B------:R-:W0:Y:S01]  /*1b40*/  LDC.64 R4, c[0x0][0x380] ;  /* 0x0000e000ff047b82 */ /* 0x000e220000000a00 */
[----:B------:R-:W2:Y:S04]  /*1b50*/  LDG.E.CONSTANT R6, desc[UR6][R2.64+-0x400] ;  /* 0xfffc000602067981 */ /* 0x000ea8000c1e9900 */
[----:B------:R-:W3:Y:S04]  /*1b60*/  LDG.E.CONSTANT R7, desc[UR6][R2.64] ;  /* 0x0000000602077981 */ /* 0x000ee8000c1e9900 */
[----:B------:R-:W4:Y:S01]  /*1b70*/  LDG.E.CONSTANT R9, desc[UR6][R2.64+0x400] ;  /* 0x0004000602097981 */ /* 0x000f22000c1e9900 */
[----:B0-----:R-:W-:-:S06]  /*1b80*/  IMAD.WIDE.U32 R4, R11, 0x4, R4 ;  /* 0x000000040b047825 */ /* 0x001fcc00078e0004 */
[----:B------:R-:W5:Y:S02]  /*1b90*/  LDG.E.CONSTANT R4, desc[UR6][R4.64] ;  /* 0x0000000604047981 */ /* 0x000f64000c1e9900 */
[----:B-----5:R-:W-:-:S04]  /*1ba0*/  FADD R21, R21, R4 ;  /* 0x0000000415157221 */ /* 0x020fc80000000000 */
[----:B--2---:R-:W-:-:S04]  /*1bb0*/  FADD R6, R21, R6 ;  /* 0x0000000615067221 */ /* 0x004fc80000000000 */
[----:B---3--:R-:W-:-:S04]  /*1bc0*/  FADD R6, R6, R7 ;  /* 0x0000000706067221 */ /* 0x008fc80000000000 */
[----:B----4-:R-:W-:-:S07]  /*1bd0*/  FADD R21, R6, R9 ;  /* 0x0000000906157221 */ /* 0x010fce0000000000 */
.L_x_21:
[----:B------:R-:W-:Y:S05]  /*1be0*/  BSYNC.RECONVERGENT B1 ;  /* 0x0000000000017941 */ /* 0x000fea0003800200 */
.L_x_19:
[----:B------:R-:W0:Y:S01]  /*1bf0*/  S2R R6, SR_LANEID ;  /* 0x0000000000067919 */ /* 0x000e220000000000 */
[----:B------:R-:W1:Y:S01]  /*1c00*/  SHFL.DOWN PT, R2, R21, 0x1, 0x1f ;  /* 0x08201f0015027f89 */ /* 0x000e6200000e0000 */
[C---:B0-----:R-:W-:Y:S02]  /*1c10*/  ISETP.GT.AND P0, PT, R6.reuse, 0x1e, PT ;  /* 0x0000001e0600780c */ /* 0x041fe40003f04270 */
[----:B------:R-:W-:-:S11]  /*1c20*/  ISETP.NE.AND P1, PT, R6, RZ, PT ;  /* 0x000000ff0600720c */ /* 0x000fd60003f25270 */
[----:B-1----:R-:W-:Y:S01]  /*1c30*/  @!P0 FADD R21, R2, R21 ;  /* 0x0000001502158221 */ /* 0x002fe20000000000 */
[----:B------:R-:W-:Y:S01]  /*1c40*/  ISETP.GT.AND P0, PT, R6, 0x1d, PT ;  /* 0x0000001d0600780c */ /* 0x000fe20003f04270 */
[----:B------:R-:W0:Y:S01]  /*1c50*/  @!P1 S2R R5, SR_CgaCtaId ;  /* 0x0000000000059919 */ /* 0x000e220000008800 */
[----:B------:R-:W-:Y:S02]  /*1c60*/  @!P1 MOV R4, 0x400 ;  /* 0x0000040000049802 */ /* 0x000fe40000000f00 */
[----:B------:R-:W-:Y:S01]  /*1c70*/  @!P1 SHF.R.U32.HI R3, RZ, 0x3, R0 ;  /* 0x00000003ff039819 */ /* 0x000fe20000011600 */
[----:B------:R-:W1:Y:S03]  /*1c80*/  SHFL.DOWN PT, R2, R21, 0x2, 0x1f ;  /* 0x08401f0015027f89 */ /* 0x000e6600000e0000 */
[----:B------:R-:W-:-:S05]  /*1c90*/  @!P1 LOP3.LUT R3, R3, 0x7c, RZ, 0xc0, !PT ;  /* 0x0000007c03039812 */ /* 0x000fca00078ec0ff */
[----:B-1----:R-:W-:Y:S01]  /*1ca0*/  @!P0 FADD R21, R21, R2 ;  /* 0x0000000215158221 */ /* 0x002fe20000000000 */
[----:B------:R-:W-:Y:S02]  /*1cb0*/  ISETP.GT.AND P0, PT, R6, 0x1b, PT ;  /* 0x0000001b0600780c */ /* 0x000fe40003f04270 */
[----:B0-----:R-:W-:Y:S02]  /*1cc0*/  @!P1 LEA R4, R5, R4, 0x18 ;  /* 0x0000000405049211 */ /* 0x001fe400078ec0ff */
[----:B------:R-:W0:Y:S02]  /*1cd0*/  SHFL.DOWN PT, R2, R21, 0x4, 0x1f ;  /* 0x08801f0015027f89 */ /* 0x000e2400000e0000 */
[----:B------:R-:W-:-:S07]  /*1ce0*/  @!P1 IADD3 R3, PT, PT, R3, R4, RZ ;  /* 0x0000000403039210 */ /* 0x000fce0007ffe0ff */
        /* <DEDUP_REMOVED lines=12> */
[----:B------:R-:W0:Y:S01]  /*1db0*/  S2UR UR5, SR_CgaCtaId ;  /* 0x00000000000579c3 */ /* 0x000e220000008800 */
[----:B------:R-:W-:Y:S02]  /*1dc0*/  UMOV UR4, 0x400 ;  /* 0x0000040000047882 */ /* 0x000fe40000000000 */
[----:B0-----:R-:W-:-:S09]  /*1dd0*/  ULEA UR4, UR5, UR4, 0x18 ;  /* 0x0000000405047291 */ /* 0x001fd2000f8ec0ff */
[----:B---3--:R-:W0:Y:S04]  /*1de0*/  LDS R3, [UR4+0xc] ;  /* 0x00000c04ff037984 */ /* 0x008e280008000800 */
        /* <DEDUP_REMOVED lines=10> */
.L_x_2:
        /* <DEDUP_REMOVED lines=12> */
.L_x_32:
[----:B------:R-:W-:Y:S05]  /*1f50*/  BSYNC.RECONVERGENT B1 ;  /* 0x0000000000017941 */ /* 0x000fea0003800200 */
.L_x_31:
[----:B------:R-:W-:Y:S01]  /*1f60*/  ISETP.GE.AND P0, PT, R11, R20, PT ;  /* 0x000000140b00720c */ /* 0x000fe20003f06270 */
[----:B------:R-:W-:-:S12]  /*1f70*/  BSSY.RECONVERGENT B1, `(.L_x_33) ;  /* 0x0000074000017945 */ /* 0x000fd80003800200 */
[----:B------:R-:W-:Y:S05]  /*1f80*/  @P0 BRA `(.L_x_34) ;  /* 0x0000000400c80947 */ /* 0x000fea0003800000 */
[----:B0-----:R-:W-:Y:S01]  /*1f90*/  LOP3.LUT R3, RZ, R11, RZ, 0x33, !PT ;  /* 0x0000000bff037212 */ /* 0x001fe200078e33ff */
[----:B------:R-:W-:Y:S04]  /*1fa0*/  BSSY.RECONVERGENT B2, `(.L_x_35) ;  /* 0x0000015000027945 */ /* 0x000fe80003800200 */
[----:B------:R-:W-:-:S05]  /*1fb0*/  IMAD.IADD R4, R3, 0x1, R20 ;  /* 0x0000000103047824 */ /* 0x000fca00078e0214 */
        /* <DEDUP_REMOVED lines=10> */
.L_x_37:
[----:B------:R-:W-:-:S06]  /*2060*/  MOV R3, R5 ;  /* 0x0000000500037202 */ /* 0x000fcc0000000f00 */
[----:B------:R0:W2:Y:S01]  /*2070*/  LDG.E.CONSTANT R3, desc[UR6][R2.64] ;  /* 0x0000000602037981 */ /* 0x0000a2000c1e9900 */
[----:B------:R-:W-:Y:S02]  /*2080*/  IADD3 R4, PT, PT, R4, 0x1, RZ ;  /* 0x0000000104047810 */ /* 0x000fe40007ffe0ff */
[----:B------:R-:W-:Y:S02]  /*2090*/  IADD3 R11, PT, PT, R11, 0x100, RZ ;  /* 0x000001000b0b7810 */ /* 0x000fe40007ffe0ff */
[----:B------:R-:W-:Y:S02]  /*20a0*/  ISETP.NE.AND P0, PT, R4, RZ, PT ;  /* 0x000000ff0400720c */ /* 0x000fe40003f05270 */
[----:B0-----:R-:W-:-:S04]  /*20b0*/  IADD3 R2, P2, PT, R2, 0x400, RZ ;  /* 0x0000040002027810 */ /* 0x001fc80007f5e0ff */
[----:B------:R-:W-:Y:S01]  /*20c0*/  IADD3.X R5, PT, PT, RZ, R5, RZ, P2, !PT ;  /* 0x00000005ff057210 */ /* 0x000fe200017fe4ff */
[----:B--2--5:R-:W-:-:S06]  /*20d0*/  FADD R0, R3, R0 ;  /* 0x0000000003007221 */ /* 0x024fcc0000000000 */
[----:B------:R-:W-:Y:S05]  /*20e0*/  @P0 BRA `(.L_x_37) ;  /* 0xfffffffc00dc0947 */ /* 0x000fea000383ffff */
.L_x_36:
[----:B------:R-:W-:Y:S05]  /*20f0*/  BSYNC.RECONVERGENT B2 ;  /* 0x0000000000027941 */ /* 0x000fea0003800200 */
.L_x_35:
        /* <DEDUP_REMOVED lines=8> */
.L_x_40:
        /* <DEDUP_REMOVED lines=9> */
[----:B------:R-:W-:-:S03]  /*2210*/  VIADD R3, R11, 0x800 ;  /* 0x000008000b037836 */ /* 0x000fc60000000000 */
[----:B------:R-:W4:Y:S01]  /*2220*/  LDG.E.CONSTANT R15, desc[UR6][R4.64+0x400] ;  /* 0x00040006040f7981 */ /* 0x000f22000c1e9900 */
        /* <DEDUP_REMOVED lines=32> */
.L_x_39:
[----:B------:R-:W-:Y:S05]  /*2430*/  BSYNC.RECONVERGENT B2 ;  /* 0x0000000000027941 */ /* 0x000fea0003800200 */
.L_x_38:
[----:B------:R-:W-:Y:S01]  /*2440*/  IADD3 R2, PT, PT, -R11, R20, RZ ;  /* 0x000000140b027210 */ /* 0x000fe20007ffe1ff */
[----:B------:R-:W-:Y:S03]  /*2450*/  BSSY.RECONVERGENT B2, `(.L_x_41) ;  /* 0x0000019000027945 */ /* 0x000fe60003800200 */
[----:B------:R-:W-:-:S13]  /*2460*/  ISETP.GT.AND P1, PT, R2, 0x400, PT ;  /* 0x000004000200780c */ /* 0x000fda0003f24270 */
[----:B------:R-:W-:Y:S05]  /*2470*/  @!P1 BRA `(.L_x_42) ;  /* 0x0000000000589947 */ /* 0x000fea0003800000 */
        /* <DEDUP_REMOVED lines=22> */
.L_x_42:
[----:B------:R-:W-:Y:S05]  /*25e0*/  BSYNC.RECONVERGENT B2 ;  /* 0x0000000000027941 */ /* 0x000fea0003800200 */
.L_x_41:
        /* <DEDUP_REMOVED lines=12> */
.L_x_34:
[----:B------:R-:W-:Y:S05]  /*26b0*/  BSYNC.RECONVERGENT B1 ;  /* 0x0000000000017941 */ /* 0x000fea0003800200 */
.L_x_33:
        /* <DEDUP_REMOVED lines=35> */
[----:B--2---:R-:W0:Y:S04]  /*28f0*/  LDS R3, [UR4+0xc] ;  /* 0x00000c04ff037984 */ /* 0x004e280008000800 */
        /* <DEDUP_REMOVED lines=10> */
.L_x_43:
[----:B0-----:R-:W0:Y:S01]  /*29a0*/  S2R R2, SR_LANEID ;  /* 0x0000000000027919 */ /* 0x001e220000000000 */
[----:B------:R-:W-:-:S04]  /*29b0*/  LOP3.LUT R0, R9, 0x3e0, RZ, 0xc0, !PT ;  /* 0x000003e009007812 */ /* 0x000fc800078ec0ff */
[----:B------:R-:W-:Y:S02]  /*29c0*/  IADD3 R3, PT, PT, R0, 0x20, RZ ;  /* 0x0000002000037810 */ /* 0x000fe40007ffe0ff */
[----:B------:R-:W-:Y:S02]  /*29d0*/  LOP3.LUT R7, RZ, R0, RZ, 0x33, !PT ;  /* 0x00000000ff077212 */ /* 0x000fe400078e33ff */
[-C--:B------:R-:W-:Y:S02]  /*29e0*/  ISETP.GT.AND P0, PT, R3, R20.reuse, PT ;  /* 0x000000140300720c */ /* 0x080fe40003f04270 */
[----:B------:R-:W-:-:S04]  /*29f0*/  IADD3 R7, PT, PT, R7, R20, RZ ;  /* 0x0000001407077210 */ /* 0x000fc80007ffe0ff */
[----:B------:R-:W-:-:S05]  /*2a00*/  SEL R4, R7, 0x1f, P0 ;  /* 0x0000001f07047807 */ /* 0x000fca0000000000 */
[----:B------:R-:W1:Y:S01]  /*2a10*/  SHFL.DOWN PT, R0, R5, 0x1, R4 ;  /* 0x0820000005007989 */ /* 0x000e6200000e0004 */
[C---:B0-----:R-:W-:Y:S01]  /*2a20*/  ISETP.GE.AND P0, PT, R2.reuse, R4, PT ;  /* 0x000000040200720c */ /* 0x041fe20003f06270 */
[C---:B------:R-:W-:Y:S01]  /*2a30*/  VIADD R3, R2.reuse, 0x2 ;  /* 0x0000000202037836 */ /* 0x040fe20000000000 */
[----:B------:R-:W-:-:S11]  /*2a40*/  ISETP.NE.AND P1, PT, R2, RZ, PT ;  /* 0x000000ff0200720c */ /* 0x000fd60003f25270 */
[----:B-1----:R-:W-:Y:S01]  /*2a50*/  @!P0 FADD R5, R0, R5 ;  /* 0x0000000500058221 */ /* 0x002fe20000000000 */
[-C--:B------:R-:W-:Y:S01]  /*2a60*/  ISETP.GT.AND P0, PT, R3, R4.reuse, PT ;  /* 0x000000040300720c */ /* 0x080fe20003f04270 */
[----:B------:R-:W0:Y:S01]  /*2a70*/  @!P1 S2R R6, SR_CgaCtaId ;  /* 0x0000000000069919 */ /* 0x000e220000008800 */
[----:B------:R-:W-:Y:S02]  /*2a80*/  IADD3 R3, PT, PT, R2, 0x4, RZ ;  /* 0x0000000402037810 */ /* 0x000fe40007ffe0ff */
[----:B------:R-:W1:Y:S09]  /*2a90*/  SHFL.DOWN PT, R0, R5, 0x2, R4 ;  /* 0x0840000005007989 */ /* 0x000e7200000e0004 */
[----:B-1----:R-:W-:Y:S01]  /*2aa0*/  @!P0 FADD R5, R5, R0 ;  /* 0x0000000005058221 */ /* 0x002fe20000000000 */
[----:B------:R-:W-:-:S02]  /*2ab0*/  ISETP.GT.AND P0, PT, R3, R4, PT ;  /* 0x000000040300720c */ /* 0x000fc40003f04270 */
[----:B------:R-:W-:Y:S02]  /*2ac0*/  IADD3 R3, PT, PT, R2, 0x8, RZ ;  /* 0x0000000802037810 */ /* 0x000fe40007ffe0ff */
[----:B------:R-:W1:Y:S09]  /*2ad0*/  SHFL.DOWN PT, R0, R5, 0x4, R4 ;  /* 0x0880000005007989 */ /* 0x000e7200000e0004 */
[----:B-1----:R-:W-:Y:S01]  /*2ae0*/  @!P0 FADD R5, R5, R0 ;  /* 0x0000000005058221 */ /* 0x002fe20000000000 */
[----:B------:R-:W-:-:S02]  /*2af0*/  ISETP.GT.AND P0, PT, R3, R4, PT ;  /* 0x000000040300720c */ /* 0x000fc40003f04270 */
[----:B------:R-:W-:Y:S02]  /*2b00*/  IADD3 R3, PT, PT, R2, 0x10, RZ ;  /* 0x0000001002037810 */ /* 0x000fe40007ffe0ff */
[----:B------:R-:W1:Y:S01]  /*2b10*/  SHFL.DOWN PT, R0, R5, 0x8, R4 ;  /* 0x0900000005007989 */ /* 0x000e6200000e0004 */
[----:B------:R-:W-:-:S04]  /*2b20*/  @!P1 SHF.R.U32.HI R2, RZ, 0x3, R9 ;  /* 0x00000003ff029819 */ /* 0x000fc80000011609 */
[----:B------:R-:W-:-:S04]  /*2b30*/  @!P1 LOP3.LUT R2, R2, 0x7c, RZ, 0xc0, !PT ;  /* 0x0000007c02029812 */ /* 0x000fc800078ec0ff */
[----:B-1----:R-:W-:Y:S01]  /*2b40*/  @!P0 FADD R5, R5, R0 ;  /* 0x0000000005058221 */ /* 0x002fe20000000000 */
[----:B------:R-:W-:Y:S02]  /*2b50*/  ISETP.GT.AND P0, PT, R3, R4, PT ;  /* 0x000000040300720c */ /* 0x000fe40003f04270 */
[----:B------:R-:W-:Y:S02]  /*2b60*/  @!P1 MOV R3, 0x400 ;  /* 0x0000040000039802 */ /* 0x000fe40000000f00 */
[----:B------:R-:W1:Y:S02]  /*2b70*/  SHFL.DOWN PT, R0, R5, 0x10, R4 ;  /* 0x0a00000005007989 */ /* 0x000e6400000e0004 */
[----:B0-----:R-:W-:-:S04]  /*2b80*/  @!P1 LEA R3, R6, R3, 0x18 ;  /* 0x0000000306039211 */ /* 0x001fc800078ec0ff */
[----:B------:R-:W-:-:S03]  /*2b90*/  @!P1 IADD3 R3, PT, PT, R2, R3, RZ ;  /* 0x0000000302039210 */ /* 0x000fc60007ffe0ff */
[----:B-1----:R-:W-:Y:S01]  /*2ba0*/  @!P0 FADD R5, R5, R0 ;  /* 0x0000000005058221 */ /* 0x002fe20000000000 */
        /* <DEDUP_REMOVED lines=12> */
[----:B-1----:R-:W0:Y:S04]  /*2c70*/  LDS R3, [UR4+0xc] ;  /* 0x00000c04ff037984 */ /* 0x002e280008000800 */
        /* <DEDUP_REMOVED lines=13> */
.L_x_30:
[----:B------:R-:W0:Y:S01]  /*2d50*/  S2R R8, SR_TID.X ;  /* 0x0000000000087919 */ /* 0x000e220000002100 */
[----:B------:R-:W0:Y:S02]  /*2d60*/  LDC.64 R2, c[0x0][0x380] ;  /* 0x0000e000ff027b82 */ /* 0x000e240000000a00 */
[----:B0-----:R-:W-:-:S05]  /*2d70*/  IMAD.WIDE.U32 R2, R8, 0x4, R2 ;  /* 0x0000000408027825 */ /* 0x001fca00078e0002 */
[----:B------:R-:W2:Y:S04]  /*2d80*/  LDG.E.CONSTANT R19, desc[UR6][R2.64] ;  /* 0x0000000602137981 */ /* 0x000ea8000c1e9900 */
[----:B------:R-:W2:Y:S04]  /*2d90*/  LDG.E.CONSTANT R0, desc[UR6][R2.64+0x400] ;  /* 0x0004000602007981 */ /* 0x000ea8000c1e9900 */
[----:B------:R-:W3:Y:S04]  /*2da0*/  LDG.E.CONSTANT R4, desc[UR6][R2.64+0x800] ;  /* 0x0008000602047981 */ /* 0x000ee8000c1e9900 */
[----:B------:R-:W3:Y:S04]  /*2db0*/  LDG.E.CONSTANT R5, desc[UR6][R2.64+0xc00] ;  /* 0x000c000602057981 */ /* 0x000ee8000c1e9900 */
[----:B------:R-:W4:Y:S04]  /*2dc0*/  LDG.E.CONSTANT R6, desc[UR6][R2.64+0x1000] ;  /* 0x0010000602067981 */ /* 0x000f28000c1e9900 */
[----:B------:R-:W4:Y:S04]  /*2dd0*/  LDG.E.CONSTANT R7, desc[UR6][R2.64+0x1400] ;  /* 0x0014000602077981 */ /* 0x000f28000c1e9900 */
[----:B------:R-:W5:Y:S04]  /*2de0*/  LDG.E.CONSTANT R9, desc[UR6][R2.64+0x1800] ;  /* 0x0018000602097981 */ /* 0x000f68000c1e9900 */
        /* <DEDUP_REMOVED lines=8> */
[----:B------:R-:W5:Y:S01]  /*2e70*/  LDG.E.CONSTANT R18, desc[UR6][R2.64+0x3c00] ;  /* 0x003c000602127981 */ /* 0x000f62000c1e9900 */
[----:B------:R-:W-:Y:S01]  /*2e80*/  ISETP.GE.U32.AND P0, PT, R20, 0x2000, PT ;  /* 0x000020001400780c */ /* 0x000fe20003f06070 */
[----:B--2---:R-:W-:Y:S01]  /*2e90*/  FADD R0, R19, R0 ;  /* 0x0000000013007221 */ /* 0x004fe20000000000 */
[----:B---3--:R-:W-:-:S04]  /*2ea0*/  FADD R5, R4, R5 ;  /* 0x0000000504057221 */ /* 0x008fc80000000000 */
[----:B------:R-:W-:Y:S01]  /*2eb0*/  FADD R0, R0, R5 ;  /* 0x0000000500007221 */ /* 0x000fe20000000000 */
[----:B----4-:R-:W-:Y:S01]  /*2ec0*/  FADD R6, R6, R7 ;  /* 0x0000000706067221 */ /* 0x010fe20000000000 */
[----:B-----5:R-:W-:-:S04]  /*2ed0*/  FADD R9, R9, R10 ;  /* 0x0000000a09097221 */ /* 0x020fc80000000000 */
[----:B------:R-:W-:Y:S01]  /*2ee0*/  FADD R9, R6, R9 ;  /* 0x0000000906097221 */ /* 0x000fe20000000000 */
[----:B------:R-:W-:-:S03]  /*2ef0*/  FADD R11, R11, R12 ;  /* 0x0000000c0b0b7221 */ /* 0x000fc60000000000 */
[----:B------:R-:W-:Y:S01]  /*2f00*/  FADD R0, R0, R9 ;  /* 0x0000000900007221 */ /* 0x000fe20000000000 */
[----:B------:R-:W-:-:S04]  /*2f10*/  FADD R14, R13, R14 ;  /* 0x0000000e0d0e7221 */ /* 0x000fc80000000000 */
[----:B------:R-:W-:Y:S01]  /*2f20*/  FADD R11, R11, R14 ;  /* 0x0000000e0b0b7221 */ /* 0x000fe20000000000 */
[----:B------:R-:W-:Y:S01]  /*2f30*/  FADD R15, R15, R16 ;  /* 0x000000100f0f7221 */ /* 0x000fe20000000000 */
[----:B------:R-:W-:-:S04]  /*2f40*/  FADD R18, R17, R18 ;  /* 0x0000001211127221 */ /* 0x000fc80000000000 */
[----:B------:R-:W-:-:S04]  /*2f50*/  FADD R18, R15, R18 ;  /* 0x000000120f127221 */ /* 0x000fc80000000000 */
[----:B------:R-:W-:Y:S01]  /*2f60*/  FADD R5, R11, R18 ;  /* 0x000000120b057221 */ /* 0x000fe20000000000 */
[----:B------:R-:W-:-:S03]  /*2f70*/  HFMA2 R11, -RZ, RZ, 0, 0.00048828125 ;  /* 0x00001000ff0b7431 */ /* 0x000fc600000001ff */
[----:B------:R-:W-:Y:S01]  /*2f80*/  FADD R0, R0, R5 ;  /* 0x0000000500007221 */ /* 0x000fe20000000000 */
[----:B------:R-:W-:Y:S06]  /*2f90*/  @!P0 BRA `(.L_x_44) ;  /* 0x0000000000ac8947 */ /* 0x000fec0003800000 */
[----:B------:R-:W0:Y:S01]  /*2fa0*/  LDC R7, c[0x0][0x390] ;  /* 0x0000e400ff077b82 */ /* 0x000e220000000800 */
[----:B------:R-:W-:Y:S02]  /*2fb0*/  IADD3 R6, PT, PT, R20, -0x1000, RZ ;  /* 0xfffff00014067810 */ /* 0x000fe40007ffe0ff */
[----:B------:R-:W-:-:S07]  /*2fc0*/  MOV R11, 0x1000 ;  /* 0x00001000000b7802 */ /* 0x000fce0000000f00 */
.L_x_46:
[----:B------:R-:W-:-:S05]  /*2fd0*/  IMAD.WIDE R4, R11, 0x4, R2 ;  /* 0x000000040b047825 */ /* 0x000fca00078e0202 */
[----:B------:R-:W2:Y:S04]  /*2fe0*/  LDG.E.CONSTANT R20, desc[UR6][R4.64+0x400] ;  /* 0x0004000604147981 */ /* 0x000ea8000c1e9900 */
[----:B------:R-:W2:Y:S04]  /*2ff0*/  LDG.E.CONSTANT R21, desc[UR6][R4.64+0x800] ;  /* 0x0008000604157981 */ /* 0x000ea8000c1e9900 */
        /* <DEDUP_REMOVED lines=13> */
[----:B------:R1:W5:Y:S01]  /*30d0*/  LDG.E.CONSTANT R18, desc[UR6][R4.64+0x3c00] ;  /* 0x003c000604127981 */ /* 0x000362000c1e9900 */
[----:B--2---:R-:W-:Y:S01]  /*30e0*/  FADD R21, R20, R21 ;  /* 0x0000001514157221 */ /* 0x004fe20000000000 */
[----:B0-----:R-:W-:-:S05]  /*30f0*/  MOV R20, R7 ;  /* 0x0000000700147202 */ /* 0x001fca0000000f00 */
[----:B-1----:R-:W-:Y:S02]  /*3100*/  IMAD.IADD R4, R20, 0x1, -R11 ;  /* 0x0000000114047824 */ /* 0x002fe400078e0a0b */
[----:B---3--:R-:W-:-:S03]  /*3110*/  FADD R0, R19, R0 ;  /* 0x0000000013007221 */ /* 0x008fc60000000000 */
[----:B------:R-:W-:Y:S01]  /*3120*/  ISETP.GE.AND P0, PT, R4, 0x1000, PT ;  /* 0x000010000400780c */ /* 0x000fe20003f06270 */
[----:B----4-:R-:W-:Y:S01]  /*3130*/  FADD R22, R22, R23 ;  /* 0x0000001716167221 */ /* 0x010fe20000000000 */
[----:B------:R-:W-:Y:S01]  /*3140*/  FADD R0, R0, R21 ;  /* 0x0000001500007221 */ /* 0x000fe20000000000 */
[----:B-----5:R-:W-:-:S04]  /*3150*/  FADD R25, R24, R25 ;  /* 0x0000001918197221 */ /* 0x020fc80000000000 */
[----:B------:R-:W-:Y:S01]  /*3160*/  FADD R25, R22, R25 ;  /* 0x0000001916197221 */ /* 0x000fe20000000000 */
[----:B------:R-:W-:Y:S01]  /*3170*/  FADD R16, R16, R17 ;  /* 0x0000001110107221 */ /* 0x000fe20000000000 */
[----:B------:R-:W-:-:S04]  /*3180*/  FADD R15, R15, R10 ;  /* 0x0000000a0f0f7221 */ /* 0x000fc80000000000 */
[----:B------:R-:W-:Y:S01]  /*3190*/  FADD R15, R16, R15 ;  /* 0x0000000f100f7221 */ /* 0x000fe20000000000 */
[----:B------:R-:W-:Y:S01]  /*31a0*/  FADD R9, R14, R9 ;  /* 0x000000090e097221 */ /* 0x000fe20000000000 */
[----:B------:R-:W-:-:S04]  /*31b0*/  FADD R12, R13, R12 ;  /* 0x0000000c0d0c7221 */ /* 0x000fc80000000000 */
[----:B------:R-:W-:Y:S01]  /*31c0*/  FADD R12, R9, R12 ;  /* 0x0000000c090c7221 */ /* 0x000fe20000000000 */
[----:B------:R-:W-:-:S03]  /*31d0*/  FADD R0, R0, R25 ;  /* 0x0000001900007221 */ /* 0x000fc60000000000 */
[----:B------:R-:W-:-:S04]  /*31e0*/  FADD R15, R15, R12 ;  /* 0x0000000c0f0f7221 */ /* 0x000fc80000000000 */
[----:B------:R-:W-:-:S04]  /*31f0*/  FADD R15, R0, R15 ;  /* 0x0000000f000f7221 */ /* 0x000fc80000000000 */
[----:B------:R-:W-:Y:S01]  /*3200*/  FADD R0, R18, R15 ;  /* 0x0000000f12007221 */ /* 0x000fe20000000000 */
[----:B------:R-:W-:Y:S06]  /*3210*/  @!P0 BRA `(.L_x_45) ;  /* 0x0000000800308947 */ /* 0x000fec0003800000 */
[----:B------:R-:W-:-:S04]  /*3220*/  IADD3 R11, PT, PT, R11, 0x1000, RZ ;  /* 0x000010000b0b7810 */ /* 0x000fc80007ffe0ff */
[----:B------:R-:W-:-:S13]  /*3230*/  ISETP.GT.AND P0, PT, R11, R6, PT ;  /* 0x000000060b00720c */ /* 0x000fda0003f04270 */
[----:B------:R-:W-:Y:S05]  /*3240*/  @!P0 BRA `(.L_x_46) ;  /* 0xfffffffc00608947 */ /* 0x000fea000383ffff */
.L_x_44:
[----:B------:R-:W-:-:S13]  /*3250*/  ISETP.GE.AND P0, PT, R11, R20, PT ;  /* 0x000000140b00720c */ /* 0x000fda0003f06270 */
[----:B------:R-:W-:Y:S05]  /*3260*/  @P0 BRA `(.L_x_45) ;  /* 0x00000008001c0947 */ /* 0x000fea0003800000 */
[----:B------:R-:W-:Y:S01]  /*3270*/  IADD3 R9, PT, PT, -R11, R20, RZ ;  /* 0x000000140b097210 */ /* 0x000fe20007ffe1ff */
[----:B------:R-:W-:Y:S03]  /*3280*/  BSSY.RECONVERGENT B1, `(.L_x_45) ;  /* 0x0000085000017945 */ /* 0x000fe60003800200 */
        /* <DEDUP_REMOVED lines=16> */
.L_x_50:
        /* <DEDUP_REMOVED lines=8> */
.L_x_49:
[----:B------:R-:W-:Y:S05]  /*3410*/  BSYNC.RECONVERGENT B2 ;  /* 0x0000000000027941 */ /* 0x000fea0003800200 */
.L_x_48:
[----:B------:R-:W-:Y:S05]  /*3420*/  @!P1 BRA `(.L_x_47) ;  /* 0x0000000400a89947 */ /* 0x000fea0003800000 */
[----:B------:R-:W0:Y:S01]  /*3430*/  LDCU.64 UR4, c[0x0][0x380] ;  /* 0x00007000ff0477ac */ /* 0x000e220008000a00 */
[----:B------:R-:W-:Y:S01]  /*3440*/  IADD3 R5, PT, PT, R9, -R10, RZ ;  /* 0x8000000a09057210 */ /* 0x000fe20007ffe0ff */
[----:B------:R-:W-:Y:S01]  /*3450*/  BSSY.RECONVERGENT B2, `(.L_x_51) ;  /* 0x000003b000027945 */ /* 0x000fe20003800200 */
[CC--:B------:R-:W-:Y:S02]  /*3460*/  IADD3 R3, P0, PT, R10.reuse, R11.reuse, RZ ;  /* 0x0000000b0a037210 */ /* 0x0c0fe40007f1e0ff */
[----:B------:R-:W-:Y:S02]  /*3470*/  ISETP.GT.AND P1, PT, R5, 0xc00, PT ;  /* 0x00000c000500780c */ /* 0x000fe40003f24270 */
[----:B------:R-:W-:Y:S01]  /*3480*/  IADD3 R11, PT, PT, R10, R11, RZ ;  /* 0x0000000b0a0b7210 */ /* 0x000fe20007ffe0ff */
[----:B------:R-:W-:Y:S01]  /*3490*/  IMAD.X R4, RZ, RZ, RZ, P0 ;  /* 0x000000ffff047224 */ /* 0x000fe200000e06ff */
[----:B0-----:R-:W-:-:S04]  /*34a0*/  LEA R2, P0, R3, UR4, 0x2 ;  /* 0x0000000403027c11 */ /* 0x001fc8000f8010ff */
[----:B------:R-:W-:Y:S02]  /*34b0*/  LEA.HI.X R3, R3, UR5, R4, 0x2, P0 ;  /* 0x0000000503037c11 */ /* 0x000fe400080f1404 */
[----:B------:R-:W-:-:S04]  /*34c0*/  IADD3 R2, P0, PT, R2, 0x800, RZ ;  /* 0x0000080002027810 */ /* 0x000fc80007f1e0ff */
[----:B------:R-:W-:Y:S02]  /*34d0*/  IADD3.X R3, PT, PT, RZ, R3, RZ, P0, !PT ;  /* 0x00000003ff037210 */ /* 0x000fe400007fe4ff */
[----:B------:R-:W-:Y:S01]  /*34e0*/  PLOP3.LUT P0, PT, PT, PT, PT, 0x80, 0x8 ;  /* 0x000000000008781c */ /* 0x000fe20003f0f070 */
[----:B------:R-:W-:-:S12]  /*34f0*/  @!P1 BRA `(.L_x_52) ;  /* 0x0000000000c09947 */ /* 0x000fd80003800000 */
[----:B------:R-:W-:Y:S02]  /*3500*/  PLOP3.LUT P0, PT, PT, PT, PT, 0x8, 0x80 ;  /* 0x000000000080781c */ /* 0x000fe40003f0e170 */
[----:B------:R-:W-:-:S11]  /*3510*/  IADD3 R13, PT, PT, R9, -0xc00, RZ ;  /* 0xfffff400090d7810 */ /* 0x000fd60007ffe0ff */
.L_x_53:
[----:B------:R-:W0:Y:S01]  /*3520*/  LDC.64 R4, c[0x0][0x380] ;  /* 0x0000e000ff047b82 */ /* 0x000e220000000a00 */
[----:B------:R-:W2:Y:S01]  /*3530*/  LDG.E.CONSTANT R12, desc[UR6][R2.64+-0x400] ;  /* 0xfffc0006020c7981 */ /* 0x000ea2000c1e9900 */
[----:B------:R-:W-:-:S03]  /*3540*/  IADD3 R25, PT, PT, R11, 0x400, RZ ;  /* 0x000004000b197810 */ /* 0x000fc60007ffe0ff */
[----:B------:R-:W3:Y:S04]  /*3550*/  LDG.E.CONSTANT R20, desc[UR6][R2.64] ;  /* 0x0000000602147981 */ /* 0x000ee8000c1e9900 */
[----:B------:R-:W4:Y:S01]  /*3560*/  LDG.E.CONSTANT R19, desc[UR6][R2.64+0x400] ;  /* 0x0004000602137981 */ /* 0x000f22000c1e9900 */
[----:B------:R-:W-:-:S03]  /*3570*/  IADD3 R7, PT, PT, R11, 0x800, RZ ;  /* 0x000008000b077810 */ /* 0x000fc60007ffe0ff */
[----:B------:R-:W5:Y:S04]  /*3580*/  LDG.E.CONSTANT R17, desc[UR6][R2.64+0xc00] ;  /* 0x000c000602117981 */ /* 0x000f68000c1e9900 */
[----:B------:R-:W5:Y:S01]  /*3590*/  LDG.E.CONSTANT R16, desc[UR6][R2.64+0x1000] ;  /* 0x0010000602107981 */ /* 0x000f62000c1e9900 */
[----:B------:R-:W-:-:S03]  /*35a0*/  IADD3 R23, PT, PT, R11, 0xc00, RZ ;  /* 0x00000c000b177810 */ /* 0x000fc60007ffe0ff */
[----:B------:R-:W5:Y:S01]  /*35b0*/  LDG.E.CONSTANT R22, desc[UR6][R2.64+0x1c00] ;  /* 0x001c000602167981 */ /* 0x000f62000c1e9900 */
[----:B0-----:R-:W-:-:S03]  /*35c0*/  IMAD.WIDE.U32 R14, R11, 0x4, R4 ;  /* 0x000000040b0e7825 */ /* 0x001fc600078e0004 */
[----:B------:R-:W5:Y:S04]  /*35d0*/  LDG.E.CONSTANT R21, desc[UR6][R2.64+0x2000] ;  /* 0x0020000602157981 */ /* 0x000f68000c1e9900 */
[----:B------:R-:W5:Y:S04]  /*35e0*/  LDG.E.CONSTANT R26, desc[UR6][R2.64+0x3000] ;  /* 0x00300006021a7981 */ /* 0x000f68000c1e9900 */
[----:B------:R-:W2:Y:S01]  /*35f0*/  LDG.E.CONSTANT R15, desc[UR6][R14.64] ;  /* 0x000000060e0f7981 */ /* 0x000ea2000c1e9900 */
[----:B------:R-:W-:-:S05]  /*3600*/  IMAD.WIDE.U32 R24, R25, 0x4, R4 ;  /* 0x0000000419187825 */ /* 0x000fca00078e0004 */
[----:B------:R-:W5:Y:S01]  /*3610*/  LDG.E.CONSTANT R18, desc[UR6][R24.64] ;  /* 0x0000000618127981 */ /* 0x000f62000c1e9900 */
[----:B------:R-:W-:-:S03]  /*3620*/  IMAD.WIDE.U32 R6, R7, 0x4, R4 ;  /* 0x0000000407067825 */ /* 0x000fc600078e0004 */
        /* <DEDUP_REMOVED lines=8> */
[----:B------:R-:W-:Y:S01]  /*36b0*/  ISETP.GE.AND P1, PT, R10, R13, PT ;  /* 0x0000000d0a00720c */ /* 0x000fe20003f26270 */
[----:B------:R-:W-:Y:S01]  /*36c0*/  VIADD R11, R11, 0x1000 ;  /* 0x000010000b0b7836 */ /* 0x000fe20000000000 */
[----:B0-----:R-:W-:-:S04]  /*36d0*/  IADD3 R2, P2, PT, R2, 0x4000, RZ ;  /* 0x0000400002027810 */ /* 0x001fc80007f5e0ff */
        /* <DEDUP_REMOVED lines=18> */
.L_x_52:
[----:B------:R-:W-:Y:S05]  /*3800*/  BSYNC.RECONVERGENT B2 ;  /* 0x0000000000027941 */ /* 0x000fea0003800200 */
.L_x_51:
[----:B------:R-:W-:Y:S01]  /*3810*/  IADD3 R4, PT, PT, R9, -R10, RZ ;  /* 0x8000000a09047210 */ /* 0x000fe20007ffe0ff */
[----:B------:R-:W-:Y:S03]  /*3820*/  BSSY.RECONVERGENT B2, `(.L_x_54) ;  /* 0x000001e000027945 */ /* 0x000fe60003800200 */
[----:B------:R-:W-:-:S13]  /*3830*/  ISETP.GT.AND P1, PT, R4, 0x400, PT ;  /* 0x000004000400780c */ /* 0x000fda0003f24270 */
[----:B------:R-:W-:Y:S05]  /*3840*/  @!P1 BRA `(.L_x_55) ;  /* 0x00000000006c9947 */ /* 0x000fea0003800000 */
[----:B------:R-:W0:Y:S01]  /*3850*/  LDC.64 R6, c[0x0][0x380] ;  /* 0x0000e000ff067b82 */ /* 0x000e220000000a00 */
[----:B------:R-:W2:Y:S01]  /*3860*/  LDG.E.CONSTANT R13, desc[UR6][R2.64+-0x400] ;  /* 0xfffc0006020d7981 */ /* 0x000ea2000c1e9900 */
[----:B------:R-:W-:-:S03]  /*3870*/  IADD3 R17, PT, PT, R11, 0x400, RZ ;  /* 0x000004000b117810 */ /* 0x000fc60007ffe0ff */
[----:B------:R-:W3:Y:S04]  /*3880*/  LDG.E.CONSTANT R15, desc[UR6][R2.64] ;  /* 0x00000006020f7981 */ /* 0x000ee8000c1e9900 */
[----:B------:R-:W4:Y:S04]  /*3890*/  LDG.E.CONSTANT R19, desc[UR6][R2.64+0xc00] ;  /* 0x000c000602137981 */ /* 0x000f28000c1e9900 */
[----:B------:R-:W5:Y:S04]  /*38a0*/  LDG.E.CONSTANT R21, desc[UR6][R2.64+0x1000] ;  /* 0x0010000602157981 */ /* 0x000f68000c1e9900 */
[----:B------:R-:W5:Y:S01]  /*38b0*/  LDG.E.CONSTANT R23, desc[UR6][R2.64+0x1400] ;  /* 0x0014000602177981 */ /* 0x000f62000c1e9900 */
[----:B0-----:R-:W-:-:S06]  /*38c0*/  IMAD.WIDE.U32 R4, R11, 0x4, R6 ;  /* 0x000000040b047825 */ /* 0x001fcc00078e0006 */
[----:B------:R0:W2:Y:S01]  /*38d0*/  LDG.E.CONSTANT R5, desc[UR6][R4.64] ;  /* 0x0000000604057981 */ /* 0x0000a2000c1e9900 */
[----:B------:R-:W-:-:S03]  /*38e0*/  IMAD.WIDE.U32 R6, R17, 0x4, R6 ;  /* 0x0000000411067825 */ /* 0x000fc600078e0006 */
[----:B------:R1:W4:Y:S04]  /*38f0*/  LDG.E.CONSTANT R17, desc[UR6][R2.64+0x400] ;  /* 0x0004000602117981 */ /* 0x000328000c1e9900 */
[----:B------:R-:W5:Y:S01]  /*3900*/  LDG.E.CONSTANT R7, desc[UR6][R6.64] ;  /* 0x0000000606077981 */ /* 0x000f62000c1e9900 */
[----:B0-----:R-:W-:Y:S02]  /*3910*/  IADD3 R4, P1, PT, R2, 0x2000, RZ ;  /* 0x0000200002047810 */ /* 0x001fe40007f3e0ff */
[----:B------:R-:W-:Y:S02]  /*3920*/  PLOP3.LUT P0, PT, PT, PT, PT, 0x8, 0x80 ;  /* 0x000000000080781c */ /* 0x000fe40003f0e170 */
[----:B------:R-:W-:Y:S02]  /*3930*/  IADD3 R10, PT, PT, R10, 0x800, RZ ;  /* 0x000008000a0a7810 */ /* 0x000fe40007ffe0ff */
[----:B------:R-:W-:-:S02]  /*3940*/  IADD3 R11, PT, PT, R11, 0x800, RZ ;  /* 0x000008000b0b7810 */ /* 0x000fc40007ffe0ff */
[----:B-1----:R-:W-:Y:S01]  /*3950*/  MOV R2, R4 ;  /* 0x0000000400027202 */ /* 0x002fe20000000f00 */
[----:B--2---:R-:W-:-:S04]  /*3960*/  FADD R0, R0, R5 ;  /* 0x0000000500007221 */ /* 0x004fc80000000000 */
[----:B------:R-:W-:-:S04]  /*3970*/  FADD R0, R0, R13 ;  /* 0x0000000d00007221 */ /* 0x000fc80000000000 */
[----:B---3--:R-:W-:-:S04]  /*3980*/  FADD R0, R0, R15 ;  /* 0x0000000f00007221 */ /* 0x008fc80000000000 */
[----:B----4-:R-:W-:-:S04]  /*3990*/  FADD R0, R0, R17 ;  /* 0x0000001100007221 */ /* 0x010fc80000000000 */
[----:B-----5:R-:W-:-:S04]  /*39a0*/  FADD R0, R0, R7 ;  /* 0x0000000700007221 */ /* 0x020fc80000000000 */
[----:B------:R-:W-:Y:S01]  /*39b0*/  FADD R0, R0, R19 ;  /* 0x0000001300007221 */ /* 0x000fe20000000000 */
[----:B------:R-:W-:-:S03]  /*39c0*/  IADD3.X R5, PT, PT, RZ, R3, RZ, P1, !PT ;  /* 0x00000003ff057210 */ /* 0x000fc60000ffe4ff */
[----:B------:R-:W-:Y:S01]  /*39d0*/  FADD R0, R0, R21 ;  /* 0x0000001500007221 */ /* 0x000fe20000000000 */
[----:B------:R-:W-:-:S03]  /*39e0*/  MOV R3, R5 ;  /* 0x0000000500037202 */ /* 0x000fc60000000f00 */
[----:B------:R-:W-:-:S07]  /*39f0*/  FADD R0, R0, R23 ;  /* 0x0000001700007221 */ /* 0x000fce0000000000 */
.L_x_55:
[----:B------:R-:W-:Y:S05]  /*3a00*/  BSYNC.RECONVERGENT B2 ;  /* 0x0000000000027941 */ /* 0x000fea0003800200 */
.L_x_54:
[----:B------:R-:W-:-:S13]  /*3a10*/  ISETP.LT.OR P0, PT, R10, R9, P0 ;  /* 0x000000090a00720c */ /* 0x000fda0000701670 */
[----:B------:R-:W-:Y:S05]  /*3a20*/  @!P0 BRA `(.L_x_47) ;  /* 0x0000000000288947 */ /* 0x000fea0003800000 */
[----:B------:R-:W0:Y:S01]  /*3a30*/  LDC.64 R4, c[0x0][0x380] ;  /* 0x0000e000ff047b82 */ /* 0x000e220000000a00 */
[----:B------:R-:W2:Y:S04]  /*3a40*/  LDG.E.CONSTANT R7, desc[UR6][R2.64+-0x400] ;  /* 0xfffc000602077981 */ /* 0x000ea8000c1e9900 */
[----:B------:R-:W3:Y:S01]  /*3a50*/  LDG.E.CONSTANT R9, desc[UR6][R2.64] ;  /* 0x0000000602097981 */ /* 0x000ee2000c1e9900 */
[----:B0-----:R-:W-:-:S03]  /*3a60*/  IMAD.WIDE.U32 R4, R11, 0x4, R4 ;  /* 0x000000040b047825 */ /* 0x001fc600078e0004 */
[----:B------:R-:W4:Y:S04]  /*3a70*/  LDG.E.CONSTANT R11, desc[UR6][R2.64+0x400] ;  /* 0x00040006020b7981 */ /* 0x000f28000c1e9900 */
[----:B------:R-:W5:Y:S02]  /*3a80*/  LDG.E.CONSTANT R5, desc[UR6][R4.64] ;  /* 0x0000000604057981 */ /* 0x000f64000c1e9900 */
[----:B-----5:R-:W-:-:S04]  /*3a90*/  FADD R0, R0, R5 ;  /* 0x0000000500007221 */ /* 0x020fc80000000000 */
[----:B--2---:R-:W-:-:S04]  /*3aa0*/  FADD R0, R0, R7 ;  /* 0x0000000700007221 */ /* 0x004fc80000000000 */
[----:B---3--:R-:W-:-:S04]  /*3ab0*/  FADD R0, R0, R9 ;  /* 0x0000000900007221 */ /* 0x008fc80000000000 */
[----:B----4-:R-:W-:-:S07]  /*3ac0*/  FADD R0, R0, R11 ;  /* 0x0000000b00007221 */ /* 0x010fce0000000000 */
.L_x_47:
[----:B------:R-:W-:Y:S05]  /*3ad0*/  BSYNC.RECONVERGENT B1 ;  /* 0x0000000000017941 */ /* 0x000fea0003800200 */
.L_x_45:
[----:B------:R-:W0:Y:S01]  /*3ae0*/  S2R R6, SR_LANEID ;  /* 0x0000000000067919 */ /* 0x000e220000000000 */
[----:B------:R-:W-:-:S05]  /*3af0*/  MOV R3, R0 ;  /* 0x0000000000037202 */ /* 0x000fca0000000f00 */
        /* <DEDUP_REMOVED lines=30> */
[----:B------:R-:W1:Y:S04]  /*3ce0*/  LDS R3, [UR4+0xc] ;  /* 0x00000c04ff037984 */ /* 0x000e680008000800 */
[----:B0-----:R-:W0:Y:S04]  /*3cf0*/  LDS.128 R4, [UR4+0x10] ;  /* 0x00001004ff047984 */ /* 0x001e280008000c00 */
[----:B------:R-:W2:Y:S01]  /*3d00*/  LDS.64 R8, [UR4+0x20] ;  /* 0x00002004ff087984 */ /* 0x000ea20008000a00 */
[----:B-1----:R-:W-:-:S04]  /*3d10*/  FADD R3, R0, R3 ;  /* 0x0000000300037221 */ /* 0x002fc80000000000 */
[----:B0-----:R-:W-:-:S04]  /*3d20*/  FADD R4, R3, R4 ;  /* 0x0000000403047221 */ /* 0x001fc80000000000 */
[----:B------:R-:W-:-:S04]  /*3d30*/  FADD R5, R4, R5 ;  /* 0x0000000504057221 */ /* 0x000fc80000000000 */
[----:B------:R-:W-:-:S04]  /*3d40*/  FADD R6, R5, R6 ;  /* 0x0000000605067221 */ /* 0x000fc80000000000 */
[----:B------:R-:W-:-:S04]  /*3d50*/  FADD R7, R6, R7 ;  /* 0x0000000706077221 */ /* 0x000fc80000000000 */
[----:B--2---:R-:W-:-:S04]  /*3d60*/  FADD R8, R7, R8 ;  /* 0x0000000807087221 */ /* 0x004fc80000000000 */
[----:B------:R-:W-:-:S07]  /*3d70*/  FADD R0, R8, R9 ;  /* 0x0000000908007221 */ /* 0x000fce0000000000 */
.L_x_17:
[----:B------:R-:W-:Y:S05]  /*3d80*/  BSYNC.RECONVERGENT B0 ;  /* 0x0000000000007941 */ /* 0x000fea0003800200 */
.L_x_1:
[----:B------:R-:W-:Y:S05]  /*3d90*/  @P0 EXIT ;  /* 0x000000000000094d */ /* 0x000fea0003800000 */
[----:B01234-:R-:W0:Y:S01]  /*3da0*/  LDC.64 R2, c[0x0][0x388] ;  /* 0x0000e200ff027b82 */ /* 0x01fe220000000a00 */
[----:B------:R-:W1:Y:S02]  /*3db0*/  LDCU UR4, c[0x0][0x398] ;  /* 0x00007300ff0477ac */ /* 0x000e640008000800 */
[----:B-1----:R-:W-:-:S05]  /*3dc0*/  FADD R5, R0, UR4 ;  /* 0x0000000400057e21 */ /* 0x002fca0008000000 */
[----:B0-----:R-:W-:Y:S01]  /*3dd0*/  STG.E desc[UR6][R2.64], R5 ;  /* 0x0000000502007986 */ /* 0x001fe2000c101906 */
[----:B------:R-:W-:Y:S05]  /*3de0*/  EXIT ;  /* 0x000000000000794d */ /* 0x000fea0003800000 */
.L_x_56:
[----:B------:R-:W-:-:S00]  /*3df0*/  BRA `(.L_x_56) ;  /* 0xfffffffc00fc7947 */ /* 0x000fc0000383ffff */
[----:B------:R-:W-:-:S00]  /*3e00*/  NOP ;  /* 0x0000000000007918 */ /* 0x000fc00000000000 */
[----:B------:R-:W-:-:S00]  /*3e10*/  NOP ;  /* 0x0000000000007918 */ /* 0x000fc00000000000 */
[----:B------:R-:W-:-:S00]  /*3e20*/  NOP ;  /* 0x0000000000007918 */ /* 0x000fc00000000000 */
[----:B------:R-:W-:-:S00]  /*3e30*/  NOP ;  /* 0x0000000000007918 */ /* 0x000fc00000000000 */
[----:B------:R-:W-:-:S00]  /*3e40*/  NOP ;  /* 0x0000000000007918 */ /* 0x000fc00000000000 */
[----:B------:R-:W-:-:S00]  /*3e50*/  NOP ;  /* 0x0000000000007918 */ /* 0x000fc00000000000 */
[----:B------:R-:W-:-:S00]  /*3e60*/  NOP ;  /* 0x0000000000007918 */ /* 0x000fc00000000000 */
[----:B------:R-:W-:-:S00]  /*3e70*/  NOP ;  /* 0x0000000000007918 */ /* 0x000fc00000000000 */
.L_x_417:


//--------------------- .text._ZN3cub18CUB_300001_SM_10006detail6reduce18DeviceReduceKernelINS2_10policy_hubIfyN4cuda3std3__44plusIfEEE10Policy1000EN6thrust24THRUST_300001_SM_1000_NS6detail15normal_iteratorINSD_10device_ptrIfEEEEyS9_f6squareIfEEEvT0_PT3_T1_NS0_13GridEvenShareISO_EET2_T4_ --------------------------
	.section	.text._ZN3cub18CUB_300001_SM_10006detail6reduce18DeviceReduceKernelINS2_10policy_hubIfyN4cuda3std3__44plusIfEEE10Policy1000EN6thrust24THRUST_300001_SM_1000_NS6detail15normal_iteratorINSD_10device_ptrIfEEEEyS9_f6squareIfEEEvT0_PT3_T1_NS0_13GridEvenShareISO_EET2_T4_,"ax",@progbits
	.align	128
        .global         _ZN3cub18CUB_300001_SM_10006detail6reduce18DeviceReduceKernelINS2_10policy_hubIfyN4cuda3std3__44plusIfEEE10Policy1000EN6thrust24THRUST_300001_SM_1000_NS6detail15normal_iteratorINSD_10device_ptrIfEEEEyS9_f6squareIfEEEvT0_PT3_T1_NS0_13GridEvenShareISO_EET2_T4_
        .type           _ZN3cub18CUB_300001_SM_10006detail6reduce18DeviceReduceKernelINS2_10policy_hubIfyN4cuda3std3__44plusIfEEE10Policy1000EN6thrust24THRUST_300001_SM_1000_NS6detail15normal_iteratorINSD_10device_ptrIfEEEEyS9_f6squareIfEEEvT0_PT3_T1_NS0_13GridEvenShareISO_EET2_T4_,@function
        .size           _ZN3cub18CUB_300001_SM_10006detail6reduce18DeviceReduceKernelINS2_10policy_hubIfyN4cuda3std3__44plusIfEEE10Policy1000EN6thrust24THRUST_300001_SM_1000_NS6detail15normal_iteratorINSD_10device_ptrIfEEEEyS9_f6squareIfEEEvT0_PT3_T1_NS0_13GridEvenShareISO_EET2_T4_,(.L_x_418 - _ZN3cub18CUB_300001_SM_10006detail6reduce18DeviceReduceKernelINS2_10policy_hubIfyN4cuda3std3__44plusIfEEE10Policy1000EN6thrust24THRUST_300001_SM_1000_NS6detail15normal_iteratorINSD_10device_ptrIfEEEEyS9_f6squareIfEEEvT0_PT3_T1_NS0_13GridEvenShareISO_EET2_T4_)
        .other          _ZN3cub18CUB_300001_SM_10006detail6reduce18DeviceReduceKernelINS2_10policy_hubIfyN4cuda3std3__44plusIfEEE10Policy1000EN6thrust24THRUST_300001_SM_1000_NS6detail15normal_iteratorINSD_10device_ptrIfEEEEyS9_f6squareIfEEEvT0_PT3_T1_NS0_13GridEvenShareISO_EET2_T4_,@"STO_CUDA_ENTRY STV_DEFAULT"
_ZN3cub18CUB_300001_SM_10006detail6reduce18DeviceReduceKernelINS2_10policy_hubIfyN4cuda3std3__44plusIfEEE10Policy1000EN6thrust24THRUST_300001_SM_1000_NS6detail15normal_iteratorINSD_10device_ptrIfEEEEyS9_f6squareIfEEEvT0_PT3_T1_NS0_13GridEvenShareISO_EET2_T4_:
.text._ZN3cub18CUB_300001_SM_10006detail6reduce18DeviceReduceKernelINS2_10policy_hubIfyN4cuda3std3__44plusIfEEE10Policy1000EN6thrust24THRUST_300001_SM_1000_NS6detail15normal_iteratorINSD_10device_ptrIfEEEEyS9_f6squareIfEEEvT0_PT3_T1_NS0_13GridEvenShareISO_EET2_T4_:
[----:B------:R-:W-:Y:S08]  /*0000*/  LDC R1, c[0x0][0x37c] ;  /* 0x0000df00ff017b82 */ /* 0x000ff00000000800 */
[----:B------:R-:W0:Y:S01]  /*0010*/  S2UR UR16, SR_CTAID.X ;  /* 0x00000000001079c3 */ /* 0x000e220000002500 */
[----:B------:R-:W1:Y:S01]  /*0020*/  LDCU.64 UR8, c[0x0][0x3b8] ;  /* 0x00007700ff0877ac */ /* 0x000e620008000a00 */
[----:B------:R-:W-:Y:S01]  /*0030*/  BSSY.RECONVERGENT B0, `(.L_x_57) ;  /* 0x0000234000007945 */ /* 0x000fe20003800200 */
[----:B------:R-:W2:Y:S01]  /*0040*/  LDCU UR5, c[0x0][0x3c0] ;  /* 0x00007800ff0577ac */ /* 0x000ea20008000800 */
[----:B------:R-:W3:Y:S01]  /*0050*/  LDCU.64 UR14, c[0x0][0x358] ;  /* 0x00006b00ff0e77ac */ /* 0x000ee20008000a00 */
[----:B-1----:R-:W-:Y:S01]  /*0060*/  MOV R0, UR8 ;  /* 0x0000000800007c02 */ /* 0x002fe20008000f00 */
[----:B------:R-:W-:Y:S01]  /*0070*/  IMAD.U32 R3, RZ, RZ, UR9 ;  /* 0x00000009ff037e24 */ /* 0x000fe2000f8e00ff */
[----:B--2---:R-:W-:-:S02]  /*0080*/  USHF.L.U32 UR5, UR5, 0xc, URZ ;  /* 0x0000000c05057899 */ /* 0x004fc400080006ff */
[----:B0-----:R-:W-:Y:S02]  /*0090*/  USHF.L.U32 UR6, UR16, 0xc, URZ ;  /* 0x0000000c10067899 */ /* 0x001fe400080006ff */
[----:B------:R-:W-:-:S04]  /*00a0*/  USHF.R.S32.HI UR4, URZ, 0x1f, UR5 ;  /* 0x0000001fff047899 */ /* 0x000fc80008011405 */
[----:B------:R-:W-:-:S04]  /*00b0*/  IADD3 R17, P1, PT, R0, -UR6, RZ ;  /* 0x8000000600117c10 */ /* 0x000fc8000ff3e0ff */
[----:B------:R-:W-:Y:S02]  /*00c0*/  ISETP.GT.U32.AND P0, PT, R17, 0xfff, PT ;  /* 0x00000fff1100780c */ /* 0x000fe40003f04070 */
[----:B------:R-:W-:-:S04]  /*00d0*/  IADD3.X R23, PT, PT, R3, -0x1, RZ, P1, !PT ;  /* 0xffffffff03177810 */ /* 0x000fc80000ffe4ff */
[----:B------:R-:W-:-:S13]  /*00e0*/  ISETP.GT.U32.AND.EX P0, PT, R23, RZ, PT, P0 ;  /* 0x000000ff1700720c */ /* 0x000fda0003f04100 */
[----:B---3--:R-:W-:Y:S05]  /*00f0*/  @P0 BRA `(.L_x_58) ;  /* 0x0000000c00c40947 */ /* 0x008fea0003800000 */
[----:B------:R-:W0:Y:S01]  /*0100*/  S2R R4, SR_TID.X ;  /* 0x0000000000047919 */ /* 0x000e220000002100 */
[----:B------:R-:W-:Y:S01]  /*0110*/  IADD3 R5, PT, PT, R0, -UR6, RZ ;  /* 0x8000000600057c10 */ /* 0x000fe2000fffe0ff */
[----:B------:R-:W-:Y:S01]  /*0120*/  BSSY.RECONVERGENT B1, `(.L_x_59) ;  /* 0x000000b000017945 */ /* 0x000fe20003800200 */
[----:B------:R-:W-:Y:S02]  /*0130*/  IMAD.MOV.U32 R7, RZ, RZ, RZ ;  /* 0x000000ffff077224 */ /* 0x000fe400078e00ff */
[----:B0-----:R-:W-:Y:S02]  /*0140*/  ISETP.GE.AND P0, PT, R4, R5, PT ;  /* 0x000000050400720c */ /* 0x001fe40003f06270 */
[----:B------:R-:W-:-:S11]  /*0150*/  MOV R6, R4 ;  /* 0x0000000400067202 */ /* 0x000fd60000000f00 */
[----:B------:R-:W-:Y:S05]  /*0160*/  @P0 BRA `(.L_x_60) ;  /* 0x0000000000180947 */ /* 0x000fea0003800000 */
[----:B------:R-:W0:Y:S01]  /*0170*/  LDC.64 R2, c[0x0][0x380] ;  /* 0x0000e000ff027b82 */ /* 0x000e220000000a00 */
[----:B------:R-:W-:-:S04]  /*0180*/  VIADD R7, R4, UR6 ;  /* 0x0000000604077c36 */ /* 0x000fc80008000000 */
[----:B0-----:R-:W-:-:S06]  /*0190*/  IMAD.WIDE.U32 R2, R7, 0x4, R2 ;  /* 0x0000000407027825 */ /* 0x001fcc00078e0002 */
[----:B------:R-:W2:Y:S01]  /*01a0*/  LDG.E R2, desc[UR14][R2.64] ;  /* 0x0000000e02027981 */ /* 0x000ea2000c1e1900 */
[----:B------:R-:W-:Y:S01]  /*01b0*/  IADD3 R6, PT, PT, R4, 0x100, RZ ;  /* 0x0000010004067810 */ /* 0x000fe20007ffe0ff */
[----:B--2---:R-:W-:-:S07]  /*01c0*/  FMUL R7, R2, R2 ;  /* 0x0000000202077220 */ /* 0x004fce0000400000 */
.L_x_60:
[----:B------:R-:W-:Y:S05]  /*01d0*/  BSYNC.RECONVERGENT B1 ;  /* 0x0000000000017941 */ /* 0x000fea0003800200 */
.L_x_59:
[----:B------:R-:W-:Y:S01]  /*01e0*/  ISETP.GE.AND P0, PT, R6, R5, PT ;  /* 0x000000050600720c */ /* 0x000fe20003f06270 */
[----:B------:R-:W-:-:S12]  /*01f0*/  BSSY.RECONVERGENT B1, `(.L_x_61) ;  /* 0x0000079000017945 */ /* 0x000fd80003800200 */
[----:B------:R-:W-:Y:S05]  /*0200*/  @P0 BRA `(.L_x_62) ;  /* 0x0000000400dc0947 */ /* 0x000fea0003800000 */
[----:B------:R-:W-:Y:S01]  /*0210*/  LOP3.LUT R3, RZ, R6, RZ, 0x33, !PT ;  /* 0x00000006ff037212 */ /* 0x000fe200078e33ff */
[----:B------:R-:W-:Y:S03]  /*0220*/  BSSY.RECONVERGENT B2, `(.L_x_63) ;  /* 0x0000037000027945 */ /* 0x000fe60003800200 */
[----:B------:R-:W-:-:S04]  /*0230*/  IADD3 R3, PT, PT, R0, -UR6, R3 ;  /* 0x8000000600037c10 */ /* 0x000fc8000fffe003 */
[C---:B------:R-:W-:Y:S02]  /*0240*/  ISETP.GE.U32.AND P1, PT, R3.reuse, 0xf00, PT ;  /* 0x00000f000300780c */ /* 0x040fe40003f26070 */
[----:B------:R-:W-:-:S04]  /*0250*/  LEA.HI R0, R3, 0x1, RZ, 0x18 ;  /* 0x0000000103007811 */ /* 0x000fc800078fc0ff */
[----:B------:R-:W-:-:S04]  /*0260*/  LOP3.LUT R21, R0, 0xf, RZ, 0xc0, !PT ;  /* 0x0000000f00157812 */ /* 0x000fc800078ec0ff */
[----:B------:R-:W-:-:S03]  /*0270*/  ISETP.NE.AND P0, PT, R21, RZ, PT ;  /* 0x000000ff1500720c */ /* 0x000fc60003f05270 */
[----:B------:R-:W-:Y:S10]  /*0280*/  @!P1 BRA `(.L_x_64) ;  /* 0x0000000000c09947 */ /* 0x000ff40003800000 */
[----:B------:R-:W0:Y:S01]  /*0290*/  LDCU.64 UR8, c[0x0][0x380] ;  /* 0x00007000ff0877ac */ /* 0x000e220008000a00 */
[----:B------:R-:W-:Y:S01]  /*02a0*/  IMAD.WIDE.U32 R2, R6, 0x4, RZ ;  /* 0x0000000406027825 */ /* 0x000fe200078e00ff */
[----:B------:R-:W-:Y:S01]  /*02b0*/  LOP3.LUT R9, R0, 0x1fffff0, RZ, 0xc0, !PT ;  /* 0x01fffff000097812 */ /* 0x000fe200078ec0ff */
[----:B------:R-:W-:-:S04]  /*02c0*/  UIMAD.WIDE.U32 UR4, UR16, 0x4000, URZ ;  /* 0x00004000100478a5 */ /* 0x000fc8000f8e00ff */
[----:B------:R-:W-:Y:S02]  /*02d0*/  IMAD.MOV R9, RZ, RZ, -R9 ;  /* 0x000000ffff097224 */ /* 0x000fe400078e0a09 */
[----:B------:R-:W-:Y:S02]  /*02e0*/  LOP3.LUT R2, R2, UR4, RZ, 0xfc, !PT ;  /* 0x0000000402027c12 */ /* 0x000fe4000f8efcff */
[----:B------:R-:W-:Y:S02]  /*02f0*/  LOP3.LUT R3, R3, UR5, RZ, 0xfc, !PT ;  /* 0x0000000503037c12 */ /* 0x000fe4000f8efcff */
[----:B0-----:R-:W-:-:S04]  /*0300*/  IADD3 R2, P1, PT, R2, UR8, RZ ;  /* 0x0000000802027c10 */ /* 0x001fc8000ff3e0ff */
[----:B------:R-:W-:-:S04]  /*0310*/  IADD3 R2, P2, PT, R2, 0x2000, RZ ;  /* 0x0000200002027810 */ /* 0x000fc80007f5e0ff */
[----:B------:R-:W-:-:S09]  /*0320*/  IADD3.X R3, PT, PT, RZ, UR9, R3, P2, P1 ;  /* 0x00000009ff037c10 */ /* 0x000fd200097e2403 */
.L_x_65:
[----:B------:R-:W2:Y:S04]  /*0330*/  LDG.E R20, desc[UR14][R2.64+-0x2000] ;  /* 0xffe0000e02147981 */ /* 0x000ea8000c1e1900 */
[----:B------:R-:W3:Y:S04]  /*0340*/  LDG.E R22, desc[UR14][R2.64+-0x1c00] ;  /* 0xffe4000e02167981 */ /* 0x000ee8000c1e1900 */
[----:B------:R-:W4:Y:S04]  /*0350*/  LDG.E R24, desc[UR14][R2.64+-0x1800] ;  /* 0xffe8000e02187981 */ /* 0x000f28000c1e1900 */
[----:B------:R-:W5:Y:S04]  /*0360*/  LDG.E R26, desc[UR14][R2.64+-0x1400] ;  /* 0xffec000e021a7981 */ /* 0x000f68000c1e1900 */
        /* <DEDUP_REMOVED lines=11> */
[----:B------:R0:W5:Y:S01]  /*0420*/  LDG.E R10, desc[UR14][R2.64+0x1c00] ;  /* 0x001c000e020a7981 */ /* 0x000162000c1e1900 */
[----:B------:R-:W-:-:S02]  /*0430*/  IADD3 R9, PT, PT, R9, 0x10, RZ ;  /* 0x0000001009097810 */ /* 0x000fc40007ffe0ff */
[----:B------:R-:W-:Y:S02]  /*0440*/  IADD3 R6, PT, PT, R6, 0x1000, RZ ;  /* 0x0000100006067810 */ /* 0x000fe40007ffe0ff */
[----:B------:R-:W-:Y:S02]  /*0450*/  ISETP.NE.AND P1, PT, R9, RZ, PT ;  /* 0x000000ff0900720c */ /* 0x000fe40003f25270 */
[----:B0-----:R-:W-:-:S05]  /*0460*/  IADD3 R2, P2, PT, R2, 0x4000, RZ ;  /* 0x0000400002027810 */ /* 0x001fca0007f5e0ff */
[----:B------:R-:W-:Y:S02]  /*0470*/  IMAD.X R3, RZ, RZ, R3, P2 ;  /* 0x000000ffff037224 */ /* 0x000fe400010e0603 */
[----:B--2---:R-:W-:-:S04]  /*0480*/  FFMA R7, R20, R20, R7 ;  /* 0x0000001414077223 */ /* 0x004fc80000000007 */
[----:B---3--:R-:W-:-:S04]  /*0490*/  FFMA R7, R22, R22, R7 ;  /* 0x0000001616077223 */ /* 0x008fc80000000007 */
[----:B----4-:R-:W-:-:S04]  /*04a0*/  FFMA R7, R24, R24, R7 ;  /* 0x0000001818077223 */ /* 0x010fc80000000007 */
[----:B-----5:R-:W-:-:S04]  /*04b0*/  FFMA R7, R26, R26, R7 ;  /* 0x0000001a1a077223 */ /* 0x020fc80000000007 */
[----:B------:R-:W-:-:S04]  /*04c0*/  FFMA R28, R28, R28, R7 ;  /* 0x0000001c1c1c7223 */ /* 0x000fc80000000007 */
        /* <DEDUP_REMOVED lines=10> */
[----:B------:R-:W-:Y:S01]  /*0570*/  FFMA R7, R10, R10, R11 ;  /* 0x0000000a0a077223 */ /* 0x000fe2000000000b */
[----:B------:R-:W-:Y:S06]  /*0580*/  @P1 BRA `(.L_x_65) ;  /* 0xfffffffc00681947 */ /* 0x000fec000383ffff */
.L_x_64:
[----:B------:R-:W-:Y:S05]  /*0590*/  BSYNC.RECONVERGENT B2 ;  /* 0x0000000000027941 */ /* 0x000fea0003800200 */
.L_x_63:
[----:B------:R-:W-:Y:S05]  /*05a0*/  @!P0 BRA `(.L_x_62) ;  /* 0x0000000000f48947 */ /* 0x000fea0003800000 */
[----:B------:R-:W-:Y:S01]  /*05b0*/  ISETP.GE.U32.AND P0, PT, R21, 0x8, PT ;  /* 0x000000081500780c */ /* 0x000fe20003f06070 */
[----:B------:R-:W-:Y:S01]  /*05c0*/  BSSY.RECONVERGENT B2, `(.L_x_66) ;  /* 0x000001a000027945 */ /* 0x000fe20003800200 */
[----:B------:R-:W-:-:S04]  /*05d0*/  LOP3.LUT R9, R0, 0x7, RZ, 0xc0, !PT ;  /* 0x0000000700097812 */ /* 0x000fc800078ec0ff */
[----:B------:R-:W-:-:S07]  /*05e0*/  ISETP.NE.AND P1, PT, R9, RZ, PT ;  /* 0x000000ff0900720c */ /* 0x000fce0003f25270 */
[----:B------:R-:W-:Y:S06]  /*05f0*/  @!P0 BRA `(.L_x_67) ;  /* 0x0000000000588947 */ /* 0x000fec0003800000 */
[----:B------:R-:W0:Y:S01]  /*0600*/  LDCU.64 UR4, c[0x0][0x380] ;  /* 0x00007000ff0477ac */ /* 0x000e220008000a00 */
[----:B------:R-:W-:-:S04]  /*0610*/  IADD3 R3, P0, PT, R6, UR6, RZ ;  /* 0x0000000606037c10 */ /* 0x000fc8000ff1e0ff */
[----:B------:R-:W-:Y:S02]  /*0620*/  LEA.HI.X.SX32 R8, R6, RZ, 0x1, P0 ;  /* 0x000000ff06087211 */ /* 0x000fe400000f0eff */
[----:B0-----:R-:W-:-:S04]  /*0630*/  LEA R2, P0, R3, UR4, 0x2 ;  /* 0x0000000403027c11 */ /* 0x001fc8000f8010ff */
[----:B------:R-:W-:-:S05]  /*0640*/  LEA.HI.X R3, R3, UR5, R8, 0x2, P0 ;  /* 0x0000000503037c11 */ /* 0x000fca00080f1408 */
[----:B------:R-:W2:Y:S04]  /*0650*/  LDG.E R8, desc[UR14][R2.64] ;  /* 0x0000000e02087981 */ /* 0x000ea8000c1e1900 */
[----:B------:R-:W3:Y:S04]  /*0660*/  LDG.E R10, desc[UR14][R2.64+0x400] ;  /* 0x0004000e020a7981 */ /* 0x000ee8000c1e1900 */
[----:B------:R-:W4:Y:S04]  /*0670*/  LDG.E R12, desc[UR14][R2.64+0x800] ;  /* 0x0008000e020c7981 */ /* 0x000f28000c1e1900 */
[----:B------:R-:W5:Y:S04]  /*0680*/  LDG.E R14, desc[UR14][R2.64+0xc00] ;  /* 0x000c000e020e7981 */ /* 0x000f68000c1e1900 */
[----:B------:R-:W5:Y:S04]  /*0690*/  LDG.E R16, desc[UR14][R2.64+0x1000] ;  /* 0x0010000e02107981 */ /* 0x000f68000c1e1900 */
[----:B------:R-:W5:Y:S04]  /*06a0*/  LDG.E R18, desc[UR14][R2.64+0x1400] ;  /* 0x0014000e02127981 */ /* 0x000f68000c1e1900 */
[----:B------:R-:W5:Y:S04]  /*06b0*/  LDG.E R20, desc[UR14][R2.64+0x1800] ;  /* 0x0018000e02147981 */ /* 0x000f68000c1e1900 */
[----:B------:R-:W5:Y:S01]  /*06c0*/  LDG.E R22, desc[UR14][R2.64+0x1c00] ;  /* 0x001c000e02167981 */ /* 0x000f62000c1e1900 */
[----:B------:R-:W-:-:S02]  /*06d0*/  VIADD R6, R6, 0x800 ;  /* 0x0000080006067836 */ /* 0x000fc40000000000 */
[----:B--2---:R-:W-:-:S04]  /*06e0*/  FFMA R7, R8, R8, R7 ;  /* 0x0000000808077223 */ /* 0x004fc80000000007 */
[----:B---3--:R-:W-:-:S04]  /*06f0*/  FFMA R7, R10, R10, R7 ;  /* 0x0000000a0a077223 */ /* 0x008fc80000000007 */
[----:B----4-:R-:W-:-:S04]  /*0700*/  FFMA R7, R12, R12, R7 ;  /* 0x0000000c0c077223 */ /* 0x010fc80000000007 */
[----:B-----5:R-:W-:-:S04]  /*0710*/  FFMA R7, R14, R14, R7 ;  /* 0x0000000e0e077223 */ /* 0x020fc80000000007 */
[----:B------:R-:W-:-:S04]  /*0720*/  FFMA R7, R16, R16, R7 ;  /* 0x0000001010077223 */ /* 0x000fc80000000007 */
[----:B------:R-:W-:-:S04]  /*0730*/  FFMA R7, R18, R18, R7 ;  /* 0x0000001212077223 */ /* 0x000fc80000000007 */
[----:B------:R-:W-:-:S04]  /*0740*/  FFMA R7, R20, R20, R7 ;  /* 0x0000001414077223 */ /* 0x000fc80000000007 */
[----:B------:R-:W-:-:S07]  /*0750*/  FFMA R7, R22, R22, R7 ;  /* 0x0000001616077223 */ /* 0x000fce0000000007 */
.L_x_67:
[----:B------:R-:W-:Y:S05]  /*0760*/  BSYNC.RECONVERGENT B2 ;  /* 0x0000000000027941 */ /* 0x000fea0003800200 */
.L_x_66:
        /* <DEDUP_REMOVED lines=14> */
[----:B------:R-:W5:Y:S01]  /*0850*/  LDG.E R14, desc[UR14][R2.64+0xc00] ;  /* 0x000c000e020e7981 */ /* 0x000f62000c1e1900 */
[----:B------:R-:W-:Y:S01]  /*0860*/  IADD3 R6, PT, PT, R6, 0x400, RZ ;  /* 0x0000040006067810 */ /* 0x000fe20007ffe0ff */
[----:B--2---:R-:W-:-:S04]  /*0870*/  FFMA R7, R8, R8, R7 ;  /* 0x0000000808077223 */ /* 0x004fc80000000007 */
[----:B---3--:R-:W-:-:S04]  /*0880*/  FFMA R7, R10, R10, R7 ;  /* 0x0000000a0a077223 */ /* 0x008fc80000000007 */
[----:B----4-:R-:W-:-:S04]  /*0890*/  FFMA R7, R12, R12, R7 ;  /* 0x0000000c0c077223 */ /* 0x010fc80000000007 */
[----:B-----5:R-:W-:-:S07]  /*08a0*/  FFMA R7, R14, R14, R7 ;  /* 0x0000000e0e077223 */ /* 0x020fce0000000007 */
.L_x_69:
[----:B------:R-:W-:Y:S05]  /*08b0*/  BSYNC.RECONVERGENT B2 ;  /* 0x0000000000027941 */ /* 0x000fea0003800200 */
.L_x_68:
[----:B------:R-:W-:Y:S05]  /*08c0*/  @!P1 BRA `(.L_x_62) ;  /* 0x00000000002c9947 */ /* 0x000fea0003800000 */
[----:B------:R-:W0:Y:S01]  /*08d0*/  LDC.64 R2, c[0x0][0x380] ;  /* 0x0000e000ff027b82 */ /* 0x000e220000000a00 */
[----:B------:R-:W-:Y:S01]  /*08e0*/  IMAD.U32 R9, RZ, RZ, UR16 ;  /* 0x00000010ff097e24 */ /* 0x000fe2000f8e00ff */
[----:B------:R-:W-:-:S03]  /*08f0*/  IADD3 R0, PT, PT, -R0, RZ, RZ ;  /* 0x000000ff00007210 */ /* 0x000fc60007ffe1ff */
[----:B0-----:R-:W-:-:S07]  /*0900*/  IMAD.WIDE.U32 R2, R9, 0x4000, R2 ;  /* 0x0000400009027825 */ /* 0x001fce00078e0002 */
.L_x_70:
[----:B------:R-:W-:-:S06]  /*0910*/  IMAD.WIDE R8, R6, 0x4, R2 ;  /* 0x0000000406087825 */ /* 0x000fcc00078e0202 */
[----:B------:R-:W2:Y:S01]  /*0920*/  LDG.E R8, desc[UR14][R8.64] ;  /* 0x0000000e08087981 */ /* 0x000ea2000c1e1900 */
[----:B------:R-:W-:Y:S01]  /*0930*/  VIADD R0, R0, 0x1 ;  /* 0x0000000100007836 */ /* 0x000fe20000000000 */
[----:B------:R-:W-:-:S04]  /*0940*/  IADD3 R6, PT, PT, R6, 0x100, RZ ;  /* 0x0000010006067810 */ /* 0x000fc80007ffe0ff */
[----:B------:R-:W-:Y:S01]  /*0950*/  ISETP.NE.AND P0, PT, R0, RZ, PT ;  /* 0x000000ff0000720c */ /* 0x000fe20003f05270 */
[----:B--2---:R-:W-:-:S12]  /*0960*/  FFMA R7, R8, R8, R7 ;  /* 0x0000000808077223 */ /* 0x004fd80000000007 */
[----:B------:R-:W-:Y:S05]  /*0970*/  @P0 BRA `(.L_x_70) ;  /* 0xfffffffc00e40947 */ /* 0x000fea000383ffff */
.L_x_62:
[----:B------:R-:W-:Y:S05]  /*0980*/  BSYNC.RECONVERGENT B1 ;  /* 0x0000000000017941 */ /* 0x000fea0003800200 */
.L_x_61:
[----:B------:R-:W-:-:S13]  /*0990*/  ISETP.GE.AND P0, PT, R5, 0x100, PT ;  /* 0x000001000500780c */ /* 0x000fda0003f06270 */
[----:B------:R-:W-:Y:S05]  /*09a0*/  @!P0 BRA `(.L_x_71) ;  /* 0x0000000000ac8947 */ /* 0x000fea0003800000 */
[----:B------:R-:W0:Y:S01]  /*09b0*/  S2R R8, SR_LANEID ;  /* 0x0000000000087919 */ /* 0x000e220000000000 */
[----:B------:R-:W1:Y:S02]  /*09c0*/  SHFL.DOWN PT, R0, R7, 0x1, 0x1f ;  /* 0x08201f0007007f89 */ /* 0x000e6400000e0000 */
[----:B-1----:R-:W-:Y:S01]  /*09d0*/  FADD R0, R0, R7 ;  /* 0x0000000700007221 */ /* 0x002fe20000000000 */
[C---:B0-----:R-:W-:Y:S02]  /*09e0*/  ISETP.GT.AND P0, PT, R8.reuse, 0x1e, PT ;  /* 0x0000001e0800780c */ /* 0x041fe40003f04270 */
[C---:B------:R-:W-:Y:S02]  /*09f0*/  ISETP.NE.AND P1, PT, R8.reuse, RZ, PT ;  /* 0x000000ff0800720c */ /* 0x040fe40003f25270 */
[----:B------:R-:W-:Y:S02]  /*0a00*/  FSEL R0, R7, R0, P0 ;  /* 0x0000000007007208 */ /* 0x000fe40000000000 */
[----:B------:R-:W-:-:S03]  /*0a10*/  ISETP.GT.AND P0, PT, R8, 0x1d, PT ;  /* 0x0000001d0800780c */ /* 0x000fc60003f04270 */
[----:B------:R-:W0:Y:S06]  /*0a20*/  SHFL.DOWN PT, R3, R0, 0x2, 0x1f ;  /* 0x08401f0000037f89 */ /* 0x000e2c00000e0000 */
[----:B------:R-:W1:Y:S01]  /*0a30*/  @!P1 S2R R6, SR_CgaCtaId ;  /* 0x0000000000069919 */ /* 0x000e620000008800 */
[----:B------:R-:W-:Y:S02]  /*0a40*/  @!P1 MOV R5, 0x400 ;  /* 0x0000040000059802 */ /* 0x000fe40000000f00 */
[----:B------:R-:W-:-:S04]  /*0a50*/  @!P1 SHF.R.U32.HI R2, RZ, 0x3, R4 ;  /* 0x00000003ff029819 */ /* 0x000fc80000011604 */
[----:B------:R-:W-:Y:S01]  /*0a60*/  @!P1 LOP3.LUT R2, R2, 0x7c, RZ, 0xc0, !PT ;  /* 0x0000007c02029812 */ /* 0x000fe200078ec0ff */
[----:B0-----:R-:W-:Y:S01]  /*0a70*/  @!P0 FADD R0, R0, R3 ;  /* 0x0000000300008221 */ /* 0x001fe20000000000 */
[----:B------:R-:W-:-:S04]  /*0a80*/  ISETP.GT.AND P0, PT, R8, 0x1b, PT ;  /* 0x0000001b0800780c */ /* 0x000fc80003f04270 */
[----:B------:R-:W0:Y:S01]  /*0a90*/  SHFL.DOWN PT, R3, R0, 0x4, 0x1f ;  /* 0x08801f0000037f89 */ /* 0x000e2200000e0000 */
[----:B-1----:R-:W-:-:S05]  /*0aa0*/  @!P1 LEA R5, R6, R5, 0x18 ;  /* 0x0000000506059211 */ /* 0x002fca00078ec0ff */
[----:B------:R-:W-:-:S03]  /*0ab0*/  @!P1 IMAD.IADD R2, R2, 0x1, R5 ;  /* 0x0000000102029824 */ /* 0x000fc600078e0205 */
        /* <DEDUP_REMOVED lines=15> */
[----:B------:R-:W0:Y:S04]  /*0bb0*/  LDS R0, [UR4+0xc] ;  /* 0x00000c04ff007984 */ /* 0x000e280008000800 */
[----:B------:R-:W1:Y:S04]  /*0bc0*/  LDS.128 R4, [UR4+0x10] ;  /* 0x00001004ff047984 */ /* 0x000e680008000c00 */
[----:B--2---:R-:W2:Y:S01]  /*0bd0*/  LDS.64 R2, [UR4+0x20] ;  /* 0x00002004ff027984 */ /* 0x004ea20008000a00 */
        /* <DEDUP_REMOVED lines=8> */
.L_x_71:
[----:B------:R-:W0:Y:S01]  /*0c60*/  S2R R9, SR_LANEID ;  /* 0x0000000000097919 */ /* 0x000e220000000000 */
[----:B------:R-:W-:-:S04]  /*0c70*/  LOP3.LUT R0, R4, 0x3e0, RZ, 0xc0, !PT ;  /* 0x000003e004007812 */ /* 0x000fc800078ec0ff */
[----:B------:R-:W-:Y:S02]  /*0c80*/  IADD3 R2, PT, PT, R0, 0x20, RZ ;  /* 0x0000002000027810 */ /* 0x000fe40007ffe0ff */
[----:B------:R-:W-:Y:S02]  /*0c90*/  LOP3.LUT R0, RZ, R0, RZ, 0x33, !PT ;  /* 0x00000000ff007212 */ /* 0x000fe400078e33ff */
[----:B------:R-:W-:-:S03]  /*0ca0*/  ISETP.GT.AND P0, PT, R2, R5, PT ;  /* 0x000000050200720c */ /* 0x000fc60003f04270 */
[----:B------:R-:W-:-:S05]  /*0cb0*/  IMAD.IADD R0, R5, 0x1, R0 ;  /* 0x0000000105007824 */ /* 0x000fca00078e0200 */
[----:B------:R-:W-:-:S05]  /*0cc0*/  SEL R0, R0, 0x1f, P0 ;  /* 0x0000001f00007807 */ /* 0x000fca0000000000 */
[----:B------:R-:W1:Y:S01]  /*0cd0*/  SHFL.DOWN PT, R2, R7, 0x1, R0 ;  /* 0x0820000007027989 */ /* 0x000e6200000e0000 */
[C---:B0-----:R-:W-:Y:S02]  /*0ce0*/  ISETP.GE.AND P0, PT, R9.reuse, R0, PT ;  /* 0x000000000900720c */ /* 0x041fe40003f06270 */
[C---:B------:R-:W-:Y:S02]  /*0cf0*/  IADD3 R3, PT, PT, R9.reuse, 0x2, RZ ;  /* 0x0000000209037810 */ /* 0x040fe40007ffe0ff */
[----:B------:R-:W-:-:S09]  /*0d00*/  ISETP.NE.AND P1, PT, R9, RZ, PT ;  /* 0x000000ff0900720c */ /* 0x000fd20003f25270 */
[----:B-1----:R-:W-:Y:S01]  /*0d10*/  @!P0 FADD R7, R2, R7 ;  /* 0x0000000702078221 */ /* 0x002fe20000000000 */
[-C--:B------:R-:W-:Y:S01]  /*0d20*/  ISETP.GT.AND P0, PT, R3, R0.reuse, PT ;  /* 0x000000000300720c */ /* 0x080fe20003f04270 */
[----:B------:R-:W-:Y:S02]  /*0d30*/  VIADD R3, R9, 0x4 ;  /* 0x0000000409037836 */ /* 0x000fe40000000000 */
        /* <DEDUP_REMOVED lines=19> */
[----:B------:R-:W-:-:S03]  /*0e70*/  ISETP.NE.AND P0, PT, R4, RZ, PT ;  /* 0x000000ff0400720c */ /* 0x000fc60003f05270 */
[----:B------:R-:W-:-:S05]  /*0e80*/  IMAD.MOV.U32 R9, RZ, RZ, R7 ;  /* 0x000000ffff097224 */ /* 0x000fca00078e0007 */
        /* <DEDUP_REMOVED lines=10> */
[----:B------:R-:W1:Y:S04]  /*0f30*/  LDS R0, [UR4+0xc] ;  /* 0x00000c04ff007984 */ /* 0x000e680008000800 */
[----:B------:R-:W0:Y:S04]  /*0f40*/  LDS.128 R12, [UR4+0x10] ;  /* 0x00001004ff0c7984 */ /* 0x000e280008000c00 */
[----:B------:R-:W2:Y:S01]  /*0f50*/  LDS.64 R2, [UR4+0x20] ;  /* 0x00002004ff027984 */ /* 0x000ea20008000a00 */
[----:B-1----:R-:W-:Y:S01]  /*0f60*/  @P2 FADD R9, R9, R0 ;  /* 0x0000000009092221 */ /* 0x002fe20000000000 */
[----:B------:R-:W-:-:S03]  /*0f70*/  ISETP.GT.AND P2, PT, R5, 0xa0, PT ;  /* 0x000000a00500780c */ /* 0x000fc60003f44270 */
[----:B0-----:R-:W-:Y:S01]  /*0f80*/  @P4 FADD R9, R9, R12 ;  /* 0x0000000c09094221 */ /* 0x001fe20000000000 */
        /* <DEDUP_REMOVED lines=8> */
.L_x_58:
[----:B------:R-:W0:Y:S01]  /*1010*/  S2R R2, SR_TID.X ;  /* 0x0000000000027919 */ /* 0x000e220000002100 */
[----:B------:R-:W1:Y:S01]  /*1020*/  LDC.64 R4, c[0x0][0x380] ;  /* 0x0000e000ff047b82 */ /* 0x000e620000000a00 */
[----:B0-----:R-:W-:-:S05]  /*1030*/  IADD3 R7, PT, PT, R2, UR6, RZ ;  /* 0x0000000602077c10 */ /* 0x001fca000fffe0ff */
[----:B-1----:R-:W-:-:S05]  /*1040*/  IMAD.WIDE.U32 R4, R7, 0x4, R4 ;  /* 0x0000000407047825 */ /* 0x002fca00078e0004 */
        /* <DEDUP_REMOVED lines=16> */
[----:B------:R-:W-:-:S04]  /*1150*/  ISETP.GE.U32.AND P0, PT, R17, UR5, PT ;  /* 0x0000000511007c0c */ /* 0x000fc8000bf06070 */
[----:B------:R-:W-:Y:S01]  /*1160*/  ISETP.GE.U32.AND.EX P0, PT, R23, UR4, PT, P0 ;  /* 0x0000000417007c0c */ /* 0x000fe2000bf06100 */
[----:B--2---:R-:W-:Y:S01]  /*1170*/  FMUL R17, R16, R16 ;  /* 0x0000001010117220 */ /* 0x004fe20000400000 */
[----:B---3--:R-:W-:Y:S01]  /*1180*/  FMUL R19, R19, R19 ;  /* 0x0000001313137220 */ /* 0x008fe20000400000 */
[----:B----4-:R-:W-:Y:S01]  /*1190*/  FMUL R21, R21, R21 ;  /* 0x0000001515157220 */ /* 0x010fe20000400000 */
[----:B-----5:R-:W-:Y:S01]  /*11a0*/  FMUL R22, R22, R22 ;  /* 0x0000001616167220 */ /* 0x020fe20000400000 */
[----:B------:R-:W-:Y:S01]  /*11b0*/  FMUL R13, R13, R13 ;  /* 0x0000000d0d0d7220 */ /* 0x000fe20000400000 */
[----:B------:R-:W-:Y:S01]  /*11c0*/  FMUL R12, R12, R12 ;  /* 0x0000000c0c0c7220 */ /* 0x000fe20000400000 */
[----:B0-----:R-:W-:Y:S01]  /*11d0*/  FMUL R5, R10, R10 ;  /* 0x0000000a0a057220 */ /* 0x001fe20000400000 */
[----:B------:R-:W-:Y:S01]  /*11e0*/  FMUL R4, R9, R9 ;  /* 0x0000000909047220 */ /* 0x000fe20000400000 */
[----:B------:R-:W-:Y:S01]  /*11f0*/  FFMA R14, R14, R14, R17 ;  /* 0x0000000e0e0e7223 */ /* 0x000fe20000000011 */
[----:B------:R-:W-:Y:S01]  /*1200*/  FFMA R19, R18, R18, R19 ;  /* 0x0000001212137223 */ /* 0x000fe20000000013 */
[----:B------:R-:W-:Y:S01]  /*1210*/  FFMA R21, R20, R20, R21 ;  /* 0x0000001414157223 */ /* 0x000fe20000000015 */
[----:B------:R-:W-:Y:S01]  /*1220*/  FFMA R22, R15, R15, R22 ;  /* 0x0000000f0f167223 */ /* 0x000fe20000000016 */
[----:B------:R-:W-:Y:S01]  /*1230*/  FFMA R13, R8, R8, R13 ;  /* 0x00000008080d7223 */ /* 0x000fe2000000000d */
[----:B------:R-:W-:Y:S01]  /*1240*/  FFMA R12, R7, R7, R12 ;  /* 0x00000007070c7223 */ /* 0x000fe2000000000c */
[----:B------:R-:W-:Y:S01]  /*1250*/  FFMA R5, R6, R6, R5 ;  /* 0x0000000606057223 */ /* 0x000fe20000000005 */
[----:B------:R-:W-:Y:S01]  /*1260*/  FFMA R4, R11, R11, R4 ;  /* 0x0000000b0b047223 */ /* 0x000fe20000000004 */
[----:B------:R-:W-:Y:S01]  /*1270*/  FADD R14, R14, R19 ;  /* 0x000000130e0e7221 */ /* 0x000fe20000000000 */
[----:B------:R-:W-:Y:S01]  /*1280*/  FADD R21, R21, R22 ;  /* 0x0000001615157221 */ /* 0x000fe20000000000 */
[----:B------:R-:W-:Y:S01]  /*1290*/  FADD R12, R13, R12 ;  /* 0x0000000c0d0c7221 */ /* 0x000fe20000000000 */
[----:B------:R-:W-:-:S02]  /*12a0*/  FADD R5, R5, R4 ;  /* 0x0000000405057221 */ /* 0x000fc40000000000 */
[----:B------:R-:W-:Y:S02]  /*12b0*/  FADD R14, R14, R21 ;  /* 0x000000150e0e7221 */ /* 0x000fe40000000000 */
[----:B------:R-:W-:-:S04]  /*12c0*/  FADD R5, R12, R5 ;  /* 0x000000050c057221 */ /* 0x000fc80000000000 */
[----:B------:R-:W-:Y:S01]  /*12d0*/  FADD R7, R14, R5 ;  /* 0x000000050e077221 */ /* 0x000fe20000000000 */
[----:B------:R-:W-:Y:S06]  /*12e0*/  @!P0 BRA `(.L_x_73) ;  /* 0x0000000c00788947 */ /* 0x000fec0003800000 */
[----:B------:R-:W-:Y:S01]  /*12f0*/  UIADD3 UR8, UP0, UPT, UR5, UR6, URZ ;  /* 0x0000000605087290 */ /* 0x000fe2000ff1e0ff */
[----:B------:R-:W-:Y:S01]  /*1300*/  IADD3 R24, P2, PT, R0, -0x1000, RZ ;  /* 0xfffff00000187810 */ /* 0x000fe20007f5e0ff */
[----:B------:R-:W0:Y:S01]  /*1310*/  LDCU.64 UR12, c[0x0][0x380] ;  /* 0x00007000ff0c77ac */ /* 0x000e220008000a00 */
[----:B------:R-:W-:Y:S02]  /*1320*/  LOP3.LUT R5, RZ, R2, RZ, 0x33, !PT ;  /* 0x00000002ff057212 */ /* 0x000fe400078e33ff */
[----:B------:R-:W-:Y:S01]  /*1330*/  IADD3.X R10, PT, PT, R3, -0x1, RZ, P2, !PT ;  /* 0xffffffff030a7810 */ /* 0x000fe200017fe4ff */
[----:B------:R-:W-:Y:S01]  /*1340*/  UIADD3.X UR9, UPT, UPT, URZ, UR4, URZ, UP0, !UPT ;  /* 0x00000004ff097290 */ /* 0x000fe200087fe4ff */
[----:B------:R-:W-:Y:S01]  /*1350*/  ISETP.LT.U32.AND P0, PT, R24, UR8, PT ;  /* 0x0000000818007c0c */ /* 0x000fe2000bf01070 */
[----:B------:R-:W-:Y:S01]  /*1360*/  UMOV UR10, UR8 ;  /* 0x00000008000a7c82 */ /* 0x000fe20008000000 */
[----:B------:R-:W-:Y:S01]  /*1370*/  IADD3 R9, P1, PT, R2, UR8, RZ ;  /* 0x0000000802097c10 */ /* 0x000fe2000ff3e0ff */
[----:B------:R-:W-:Y:S01]  /*1380*/  UMOV UR4, URZ ;  /* 0x000000ff00047c82 */ /* 0x000fe20008000000 */
[----:B------:R-:W-:Y:S01]  /*1390*/  IADD3 R5, PT, PT, R0, -UR5, R5 ;  /* 0x8000000500057c10 */ /* 0x000fe2000fffe005 */
[----:B------:R-:W-:Y:S01]  /*13a0*/  IMAD.U32 R11, RZ, RZ, UR9 ;  /* 0x00000009ff0b7e24 */ /* 0x000fe2000f8e00ff */
[----:B------:R-:W-:Y:S01]  /*13b0*/  IADD3.X R2, PT, PT, RZ, UR9, RZ, P1, !PT ;  /* 0x00000009ff027c10 */ /* 0x000fe20008ffe4ff */
[----:B------:R-:W-:-:S02]  /*13c0*/  UMOV UR7, UR9 ;  /* 0x0000000900077c82 */ /* 0x000fc40008000000 */
[----:B------:R-:W-:Y:S01]  /*13d0*/  VIADD R6, R5, -UR6 ;  /* 0x8000000605067c36 */ /* 0x000fe20008000000 */
[----:B------:R-:W-:Y:S02]  /*13e0*/  ISETP.GT.U32.AND.EX P0, PT, R11, R10, PT, P0 ;  /* 0x0000000a0b00720c */ /* 0x000fe40003f04100 */
[----:B0-----:R-:W-:-:S04]  /*13f0*/  LEA R8, P2, R9, UR12, 0x2 ;  /* 0x0000000c09087c11 */ /* 0x001fc8000f8410ff */
[----:B------:R-:W-:Y:S02]  /*1400*/  IADD3 R8, P1, PT, R8, 0x2000, RZ ;  /* 0x0000200008087810 */ /* 0x000fe40007f3e0ff */
[----:B------:R-:W-:-:S04]  /*1410*/  LEA.HI.X R9, R9, UR13, R2, 0x2, P2 ;  /* 0x0000000d09097c11 */ /* 0x000fc800090f1402 */
[----:B------:R-:W-:Y:S01]  /*1420*/  IADD3.X R9, PT, PT, RZ, R9, RZ, P1, !PT ;  /* 0x00000009ff097210 */ /* 0x000fe20000ffe4ff */
[----:B------:R-:W-:Y:S06]  /*1430*/  @P0 BRA `(.L_x_74) ;  /* 0x0000000400180947 */ /* 0x000fec0003800000 */
[----:B------:R-:W0:Y:S01]  /*1440*/  LDC.64 R2, c[0x0][0x3b8] ;  /* 0x0000ee00ff027b82 */ /* 0x000e220000000a00 */
[----:B------:R-:W1:Y:S01]  /*1450*/  LDCU.64 UR12, c[0x0][0x380] ;  /* 0x00007000ff0c77ac */ /* 0x000e620008000a00 */
[----:B------:R-:W-:Y:S01]  /*1460*/  NOP ;  /* 0x0000000000007918 */ /* 0x000fe20000000000 */
.L_x_75:
[----:B------:R-:W2:Y:S02]  /*1470*/  S2R R0, SR_TID.X ;  /* 0x0000000000007919 */ /* 0x000ea40000002100 */
[----:B--2---:R-:W-:-:S04]  /*1480*/  IADD3 R0, P0, PT, R0, UR8, RZ ;  /* 0x0000000800007c10 */ /* 0x004fc8000ff1e0ff */
[----:B------:R-:W-:Y:S02]  /*1490*/  IADD3.X R5, PT, PT, RZ, UR9, RZ, P0, !PT ;  /* 0x00000009ff057c10 */ /* 0x000fe400087fe4ff */
[----:B-1----:R-:W-:-:S04]  /*14a0*/  LEA R4, P0, R0, UR12, 0x2 ;  /* 0x0000000c00047c11 */ /* 0x002fc8000f8010ff */
        /* <DEDUP_REMOVED lines=17> */
[----:B------:R-:W-:-:S02]  /*15c0*/  USHF.R.S32.HI UR11, URZ, 0x1f, UR5 ;  /* 0x0000001fff0b7899 */ /* 0x000fc40008011405 */
[----:B------:R-:W-:Y:S01]  /*15d0*/  MOV R27, UR5 ;  /* 0x00000005001b7c02 */ /* 0x000fe20008000f00 */
[----:B------:R-:W-:-:S03]  /*15e0*/  UIADD3 UR6, UP0, UPT, UR5, UR10, URZ ;  /* 0x0000000a05067290 */ /* 0x000fc6000ff1e0ff */
[----:B------:R-:W-:Y:S01]  /*15f0*/  LEA R8, P2, R27, R8, 0x2 ;  /* 0x000000081b087211 */ /* 0x000fe200078410ff */
[----:B------:R-:W-:Y:S01]  /*1600*/  UIADD3.X UR7, UPT, UPT, UR11, UR7, URZ, UP0, !UPT ;  /* 0x000000070b077290 */ /* 0x000fe200087fe4ff */
[----:B--2---:R-:W-:Y:S01]  /*1610*/  FMUL R26, R26, R26 ;  /* 0x0000001a1a1a7220 */ /* 0x004fe20000400000 */
[----:B---3--:R-:W-:Y:S01]  /*1620*/  FFMA R7, R0, R0, R7 ;  /* 0x0000000000077223 */ /* 0x008fe20000000007 */
[----:B0-----:R-:W-:Y:S02]  /*1630*/  IMAD.MOV.U32 R0, RZ, RZ, R2 ;  /* 0x000000ffff007224 */ /* 0x001fe400078e0002 */
[----:B----4-:R-:W-:-:S03]  /*1640*/  FFMA R26, R25, R25, R26 ;  /* 0x00000019191a7223 */ /* 0x010fc6000000001a */
[----:B------:R-:W-:Y:S01]  /*1650*/  IADD3 R25, P1, PT, R0, -UR8, RZ ;  /* 0x8000000800197c10 */ /* 0x000fe2000ff3e0ff */
[----:B-----5:R-:W-:Y:S01]  /*1660*/  FMUL R16, R16, R16 ;  /* 0x0000001010107220 */ /* 0x020fe20000400000 */
[----:B------:R-:W-:Y:S02]  /*1670*/  FADD R7, R7, R26 ;  /* 0x0000001a07077221 */ /* 0x000fe40000000000 */
[----:B------:R-:W-:Y:S01]  /*1680*/  ISETP.GE.U32.AND P0, PT, R25, UR5, PT ;  /* 0x0000000519007c0c */ /* 0x000fe2000bf06070 */
[----:B------:R-:W-:Y:S01]  /*1690*/  FMUL R23, R23, R23 ;  /* 0x0000001717177220 */ /* 0x000fe20000400000 */
[----:B------:R-:W-:Y:S01]  /*16a0*/  FMUL R21, R21, R21 ;  /* 0x0000001515157220 */ /* 0x000fe20000400000 */
[----:B-1----:R-:W-:Y:S01]  /*16b0*/  FMUL R4, R19, R19 ;  /* 0x0000001313047220 */ /* 0x002fe20000400000 */
[----:B------:R-:W-:Y:S01]  /*16c0*/  FMUL R26, R13, R13 ;  /* 0x0000000d0d1a7220 */ /* 0x000fe20000400000 */
[----:B------:R-:W-:Y:S01]  /*16d0*/  FMUL R5, R18, R18 ;  /* 0x0000001212057220 */ /* 0x000fe20000400000 */
[----:B------:R-:W-:Y:S01]  /*16e0*/  FFMA R16, R11, R11, R16 ;  /* 0x0000000b0b107223 */ /* 0x000fe20000000010 */
[----:B------:R-:W-:Y:S01]  /*16f0*/  IADD3.X R11, PT, PT, R3, ~UR9, RZ, P1, !PT ;  /* 0x80000009030b7c10 */ /* 0x000fe20008ffe4ff */
[----:B------:R-:W-:-:S03]  /*1700*/  FFMA R22, R22, R22, R23 ;  /* 0x0000001616167223 */ /* 0x000fc60000000017 */
[----:B------:R-:W-:Y:S01]  /*1710*/  ISETP.GE.U32.AND.EX P0, PT, R11, UR11, PT, P0 ;  /* 0x0000000b0b007c0c */ /* 0x000fe2000bf06100 */
[----:B------:R-:W-:Y:S01]  /*1720*/  FFMA R21, R14, R14, R21 ;  /* 0x0000000e0e157223 */ /* 0x000fe20000000015 */
[----:B------:R-:W-:Y:S01]  /*1730*/  FFMA R4, R15, R15, R4 ;  /* 0x0000000f0f047223 */ /* 0x000fe20000000004 */
[----:B------:R-:W-:Y:S01]  /*1740*/  FFMA R17, R17, R17, R26 ;  /* 0x0000001111117223 */ /* 0x000fe2000000001a */
[----:B------:R-:W-:Y:S01]  /*1750*/  FFMA R5, R12, R12, R5 ;  /* 0x0000000c0c057223 */ /* 0x000fe20000000005 */
[----:B------:R-:W-:Y:S02]  /*1760*/  FADD R22, R22, R21 ;  /* 0x0000001516167221 */ /* 0x000fe40000000000 */
[----:B------:R-:W-:Y:S01]  /*1770*/  FADD R4, R4, R17 ;  /* 0x0000001104047221 */ /* 0x000fe20000000000 */
[----:B------:R-:W-:Y:S01]  /*1780*/  FADD R5, R16, R5 ;  /* 0x0000000510057221 */ /* 0x000fe20000000000 */
[----:B------:R-:W-:-:S03]  /*1790*/  FADD R7, R7, R22 ;  /* 0x0000001607077221 */ /* 0x000fc60000000000 */
[----:B------:R-:W-:Y:S01]  /*17a0*/  FADD R4, R4, R5 ;  /* 0x0000000504047221 */ /* 0x000fe20000000000 */
[----:B------:R-:W-:Y:S01]  /*17b0*/  IMAD.U32 R12, RZ, RZ, UR11 ;  /* 0x0000000bff0c7e24 */ /* 0x000fe2000f8e00ff */
[----:B------:R-:W-:Y:S02]  /*17c0*/  MOV R5, UR5 ;  /* 0x0000000500057c02 */ /* 0x000fe40008000f00 */
[----:B------:R-:W-:Y:S02]  /*17d0*/  FADD R7, R7, R4 ;  /* 0x0000000407077221 */ /* 0x000fe40000000000 */
[----:B------:R-:W-:Y:S02]  /*17e0*/  LEA.HI.X R9, R5, R9, R12, 0x2, P2 ;  /* 0x0000000905097211 */ /* 0x000fe400010f140c */
[----:B------:R-:W-:Y:S01]  /*17f0*/  FFMA R7, R20, R20, R7 ;  /* 0x0000001414077223 */ /* 0x000fe20000000007 */
[----:B------:R-:W-:Y:S06]  /*1800*/  @!P0 BRA `(.L_x_73) ;  /* 0x0000000800308947 */ /* 0x000fec0003800000 */
[----:B------:R-:W-:Y:S02]  /*1810*/  UIADD3 UR8, UP0, UPT, UR5, UR8, URZ ;  /* 0x0000000805087290 */ /* 0x000fe4000ff1e0ff */
[----:B------:R-:W-:Y:S01]  /*1820*/  IADD3 R6, PT, PT, R6, -UR5, RZ ;  /* 0x8000000506067c10 */ /* 0x000fe2000fffe0ff */
[----:B------:R-:W-:Y:S02]  /*1830*/  UIADD3 UR4, UPT, UPT, UR4, 0x1, URZ ;  /* 0x0000000104047890 */ /* 0x000fe4000fffe0ff */
[----:B------:R-:W-:Y:S01]  /*1840*/  UIADD3.X UR9, UPT, UPT, UR11, UR9, URZ, UP0, !UPT ;  /* 0x000000090b097290 */ /* 0x000fe200087fe4ff */
[----:B------:R-:W-:Y:S01]  /*1850*/  ISETP.LT.U32.AND P0, PT, R24, UR8, PT ;  /* 0x0000000818007c0c */ /* 0x000fe2000bf01070 */
[----:B------:R-:W-:-:S04]  /*1860*/  UMOV UR10, UR6 ;  /* 0x00000006000a7c82 */ /* 0x000fc80008000000 */
[----:B------:R-:W-:-:S04]  /*1870*/  MOV R5, UR9 ;  /* 0x0000000900057c02 */ /* 0x000fc80008000f00 */
[----:B------:R-:W-:-:S13]  /*1880*/  ISETP.GT.U32.AND.EX P0, PT, R5, R10, PT, P0 ;  /* 0x0000000a0500720c */ /* 0x000fda0003f04100 */
[----:B------:R-:W-:Y:S05]  /*1890*/  @!P0 BRA `(.L_x_75) ;  /* 0xfffffff800f48947 */ /* 0x000fea000383ffff */
.L_x_74:
[----:B------:R-:W0:Y:S01]  /*18a0*/  S2R R5, SR_TID.X ;  /* 0x0000000000057919 */ /* 0x000e220000002100 */
[C---:B------:R-:W-:Y:S01]  /*18b0*/  VIADD R2, R0.reuse, -UR8 ;  /* 0x8000000800027c36 */ /* 0x040fe20008000000 */
[----:B------:R-:W-:Y:S01]  /*18c0*/  ISETP.LE.U32.AND P1, PT, R0, UR8, PT ;  /* 0x0000000800007c0c */ /* 0x000fe2000bf23070 */
[----:B------:R-:W-:Y:S01]  /*18d0*/  BSSY.RECONVERGENT B1, `(.L_x_73) ;  /* 0x000007f000017945 */ /* 0x000fe20003800200 */
[----:B------:R-:W-:Y:S02]  /*18e0*/  MOV R4, UR9 ;  /* 0x0000000900047c02 */ /* 0x000fe40008000f00 */
[----:B0-----:R-:W-:-:S04]  /*18f0*/  ISETP.GE.AND P0, PT, R5, R2, PT ;  /* 0x000000020500720c */ /* 0x001fc80003f06270 */
[----:B------:R-:W-:-:S13]  /*1900*/  ISETP.GE.U32.OR.EX P0, PT, R4, R3, P0, P1 ;  /* 0x000000030400720c */ /* 0x000fda0000706510 */
[----:B------:R-:W-:Y:S05]  /*1910*/  @P0 BRA `(.L_x_76) ;  /* 0x0000000400e80947 */ /* 0x000fea0003800000 */
[----:B------:R-:W0:Y:S01]  /*1920*/  LDC R2, c[0x0][0x3c0] ;  /* 0x0000f000ff027b82 */ /* 0x000e220000000800 */
[----:B------:R-:W-:Y:S01]  /*1930*/  USHF.L.U32 UR6, UR16, 0xc, URZ ;  /* 0x0000000c10067899 */ /* 0x000fe200080006ff */
[----:B------:R-:W-:Y:S01]  /*1940*/  LOP3.LUT R3, RZ, R5, RZ, 0x33, !PT ;  /* 0x00000005ff037212 */ /* 0x000fe200078e33ff */
[----:B------:R-:W-:Y:S02]  /*1950*/  BSSY.RECONVERGENT B2, `(.L_x_77) ;  /* 0x0000035000027945 */ /* 0x000fe40003800200 */
[----:B------:R-:W-:-:S06]  /*1960*/  UIADD3 UR6, UPT, UPT, UR5, UR6, URZ ;  /* 0x0000000605067290 */ /* 0x000fcc000fffe0ff */
[----:B------:R-:W-:Y:S01]  /*1970*/  IADD3 R0, PT, PT, R0, -UR6, R3 ;  /* 0x8000000600007c10 */ /* 0x000fe2000fffe003 */
[----:B0-----:R-:W-:-:S04]  /*1980*/  IMAD R3, R2, UR4, RZ ;  /* 0x0000000402037c24 */ /* 0x001fc8000f8e02ff */
[----:B------:R-:W-:-:S05]  /*1990*/  IMAD R0, R3, -0x1000, R0 ;  /* 0xfffff00003007824 */ /* 0x000fca00078e0200 */
[C---:B------:R-:W-:Y:S02]  /*19a0*/  ISETP.GE.U32.AND P0, PT, R0.reuse, 0xf00, PT ;  /* 0x00000f000000780c */ /* 0x040fe40003f06070 */
[----:B------:R-:W-:Y:S02]  /*19b0*/  LEA.HI R17, R0, 0x1, RZ, 0x18 ;  /* 0x0000000100117811 */ /* 0x000fe400078fc0ff */
[----:B------:R-:W-:Y:S02]  /*19c0*/  MOV R0, R5 ;  /* 0x0000000500007202 */ /* 0x000fe40000000f00 */
[----:B------:R-:W-:-:S04]  /*19d0*/  LOP3.LUT R19, R17, 0xf, RZ, 0xc0, !PT ;  /* 0x0000000f11137812 */ /* 0x000fc800078ec0ff */
[----:B------:R-:W-:-:S03]  /*19e0*/  ISETP.NE.AND P1, PT, R19, RZ, PT ;  /* 0x000000ff1300720c */ /* 0x000fc60003f25270 */
[----:B------:R-:W-:Y:S10]  /*19f0*/  @!P0 BRA `(.L_x_78) ;  /* 0x0000000000a88947 */ /* 0x000ff40003800000 */
[----:B------:R-:W-:-:S04]  /*1a00*/  LEA.HI R0, R6, 0x1, RZ, 0x18 ;  /* 0x0000000106007811 */ /* 0x000fc800078fc0ff */
[----:B------:R-:W-:Y:S01]  /*1a10*/  LOP3.LUT R2, R0, 0x1fffff0, RZ, 0xc0, !PT ;  /* 0x01fffff000027812 */ /* 0x000fe200078ec0ff */
[----:B------:R-:W-:-:S03]  /*1a20*/  IMAD.MOV.U32 R0, RZ, RZ, R5 ;  /* 0x000000ffff007224 */ /* 0x000fc600078e0005 */
[----:B------:R-:W-:-:S07]  /*1a30*/  IADD3 R2, PT, PT, -R2, RZ, RZ ;  /* 0x000000ff02027210 */ /* 0x000fce0007ffe1ff */
.L_x_79:
        /* <DEDUP_REMOVED lines=38> */
.L_x_78:
[----:B------:R-:W-:Y:S05]  /*1ca0*/  BSYNC.RECONVERGENT B2 ;  /* 0x0000000000027941 */ /* 0x000fea0003800200 */
.L_x_77:
[----:B------:R-:W-:Y:S05]  /*1cb0*/  @!P1 BRA `(.L_x_76) ;  /* 0x0000000400009947 */ /* 0x000fea0003800000 */
[----:B------:R-:W-:Y:S01]  /*1cc0*/  ISETP.GE.U32.AND P0, PT, R19, 0x8, PT ;  /* 0x000000081300780c */ /* 0x000fe20003f06070 */
[----:B------:R-:W-:Y:S01]  /*1cd0*/  BSSY.RECONVERGENT B2, `(.L_x_80) ;  /* 0x0000019000027945 */ /* 0x000fe20003800200 */
[----:B------:R-:W-:-:S04]  /*1ce0*/  LOP3.LUT R8, R17, 0x7, RZ, 0xc0, !PT ;  /* 0x0000000711087812 */ /* 0x000fc800078ec0ff */
[----:B------:R-:W-:-:S07]  /*1cf0*/  ISETP.NE.AND P1, PT, R8, RZ, PT ;  /* 0x000000ff0800720c */ /* 0x000fce0003f25270 */
[----:B------:R-:W-:Y:S06]  /*1d00*/  @!P0 BRA `(.L_x_81) ;  /* 0x0000000000548947 */ /* 0x000fec0003800000 */
[----:B------:R-:W-:-:S04]  /*1d10*/  IADD3 R3, P0, PT, R0, UR8, RZ ;  /* 0x0000000800037c10 */ /* 0x000fc8000ff1e0ff */
[----:B------:R-:W-:Y:S02]  /*1d20*/  IADD3.X R4, PT, PT, RZ, UR9, RZ, P0, !PT ;  /* 0x00000009ff047c10 */ /* 0x000fe400087fe4ff */
[----:B------:R-:W-:-:S04]  /*1d30*/  LEA R2, P0, R3, UR12, 0x2 ;  /* 0x0000000c03027c11 */ /* 0x000fc8000f8010ff */
        /* <DEDUP_REMOVED lines=18> */
.L_x_81:
[----:B------:R-:W-:Y:S05]  /*1e60*/  BSYNC.RECONVERGENT B2 ;  /* 0x0000000000027941 */ /* 0x000fea0003800200 */
.L_x_80:
[----:B------:R-:W-:Y:S05]  /*1e70*/  @!P1 BRA `(.L_x_76) ;  /* 0x0000000000909947 */ /* 0x000fea0003800000 */
[----:B------:R-:W-:Y:S01]  /*1e80*/  ISETP.GE.U32.AND P0, PT, R8, 0x4, PT ;  /* 0x000000040800780c */ /* 0x000fe20003f06070 */
[----:B------:R-:W-:Y:S01]  /*1e90*/  BSSY.RECONVERGENT B2, `(.L_x_82) ;  /* 0x0000010000027945 */ /* 0x000fe20003800200 */
[----:B------:R-:W-:-:S11]  /*1ea0*/  LOP3.LUT P1, RZ, R17, 0x3, RZ, 0xc0, !PT ;  /* 0x0000000311ff7812 */ /* 0x000fd6000782c0ff */
[----:B------:R-:W-:Y:S05]  /*1eb0*/  @!P0 BRA `(.L_x_83) ;  /* 0x0000000000348947 */ /* 0x000fea0003800000 */
[----:B------:R-:W-:-:S04]  /*1ec0*/  IADD3 R3, P0, PT, R0, UR8, RZ ;  /* 0x0000000800037c10 */ /* 0x000fc8000ff1e0ff */
[----:B------:R-:W-:Y:S02]  /*1ed0*/  IADD3.X R4, PT, PT, RZ, UR9, RZ, P0, !PT ;  /* 0x00000009ff047c10 */ /* 0x000fe400087fe4ff */
[----:B------:R-:W-:-:S04]  /*1ee0*/  LEA R2, P0, R3, UR12, 0x2 ;  /* 0x0000000c03027c11 */ /* 0x000fc8000f8010ff */
        /* <DEDUP_REMOVED lines=10> */
.L_x_83:
[----:B------:R-:W-:Y:S05]  /*1f90*/  BSYNC.RECONVERGENT B2 ;  /* 0x0000000000027941 */ /* 0x000fea0003800200 */
.L_x_82:
[----:B------:R-:W-:Y:S05]  /*1fa0*/  @!P1 BRA `(.L_x_76) ;  /* 0x0000000000449947 */ /* 0x000fea0003800000 */
[----:B------:R-:W-:Y:S02]  /*1fb0*/  LOP3.LUT R6, R6, 0xffff, RZ, 0xc0, !PT ;  /* 0x0000ffff06067812 */ /* 0x000fe400078ec0ff */
[----:B------:R-:W-:Y:S02]  /*1fc0*/  IADD3 R5, P0, PT, R0, UR10, RZ ;  /* 0x0000000a00057c10 */ /* 0x000fe4000ff1e0ff */
[----:B------:R-:W-:Y:S02]  /*1fd0*/  LEA.HI R0, R6, 0x1, RZ, 0x18 ;  /* 0x0000000106007811 */ /* 0x000fe400078fc0ff */
[----:B------:R-:W-:Y:S01]  /*1fe0*/  LEA R4, P1, R5, UR12, 0x2 ;  /* 0x0000000c05047c11 */ /* 0x000fe2000f8210ff */
[----:B------:R-:W-:Y:S01]  /*1ff0*/  IMAD.X R2, RZ, RZ, UR7, P0 ;  /* 0x00000007ff027e24 */ /* 0x000fe200080e06ff */
[----:B------:R-:W-:-:S04]  /*2000*/  LOP3.LUT R0, R0, 0x3, RZ, 0xc0, !PT ;  /* 0x0000000300007812 */ /* 0x000fc800078ec0ff */
[----:B------:R-:W-:Y:S02]  /*2010*/  LEA.HI.X R5, R5, UR13, R2, 0x2, P1 ;  /* 0x0000000d05057c11 */ /* 0x000fe400088f1402 */
[----:B------:R-:W-:-:S07]  /*2020*/  IADD3 R0, PT, PT, -R0, RZ, RZ ;  /* 0x000000ff00007210 */ /* 0x000fce0007ffe1ff */
.L_x_84:
[----:B------:R-:W-:Y:S01]  /*2030*/  MOV R2, R4 ;  /* 0x0000000400027202 */ /* 0x000fe20000000f00 */
[----:B------:R-:W-:-:S05]  /*2040*/  IMAD.MOV.U32 R3, RZ, RZ, R5 ;  /* 0x000000ffff037224 */ /* 0x000fca00078e0005 */
[----:B------:R-:W2:Y:S01]  /*2050*/  LDG.E R2, desc[UR14][R2.64] ;  /* 0x0000000e02027981 */ /* 0x000ea2000c1e1900 */
[----:B------:R-:W-:Y:S02]  /*2060*/  IADD3 R0, PT, PT, R0, 0x1, RZ ;  /* 0x0000000100007810 */ /* 0x000fe40007ffe0ff */
[----:B------:R-:W-:Y:S02]  /*2070*/  IADD3 R4, P1, PT, R4, 0x400, RZ ;  /* 0x0000040004047810 */ /* 0x000fe40007f3e0ff */
[----:B------:R-:W-:Y:S02]  /*2080*/  ISETP.NE.AND P0, PT, R0, RZ, PT ;  /* 0x000000ff0000720c */ /* 0x000fe40003f05270 */
[----:B------:R-:W-:Y:S01]  /*2090*/  IADD3.X R5, PT, PT, RZ, R5, RZ, P1, !PT ;  /* 0x00000005ff057210 */ /* 0x000fe20000ffe4ff */
[----:B--2---:R-:W-:-:S10]  /*20a0*/  FFMA R7, R2, R2, R7 ;  /* 0x0000000202077223 */ /* 0x004fd40000000007 */
[----:B------:R-:W-:Y:S05]  /*20b0*/  @P0 BRA `(.L_x_84) ;  /* 0xfffffffc00dc0947 */ /* 0x000fea000383ffff */
.L_x_76:
[----:B------:R-:W-:Y:S05]  /*20c0*/  BSYNC.RECONVERGENT B1 ;  /* 0x0000000000017941 */ /* 0x000fea0003800200 */
.L_x_73:
[----:B------:R-:W0:Y:S01]  /*20d0*/  S2R R6, SR_LANEID ;  /* 0x0000000000067919 */ /* 0x000e220000000000 */
[----:B------:R-:W1:Y:S01]  /*20e0*/  SHFL.DOWN PT, R0, R7, 0x1, 0x1f ;  /* 0x08201f0007007f89 */ /* 0x000e6200000e0000 */
[----:B------:R-:W2:Y:S01]  /*20f0*/  S2R R5, SR_TID.X ;  /* 0x0000000000057919 */ /* 0x000ea20000002100 */
[C---:B0-----:R-:W-:Y:S02]  /*2100*/  ISETP.GT.AND P0, PT, R6.reuse, 0x1e, PT ;  /* 0x0000001e0600780c */ /* 0x041fe40003f04270 */
[----:B------:R-:W-:-:S11]  /*2110*/  ISETP.NE.AND P1, PT, R6, RZ, PT ;  /* 0x000000ff0600720c */ /* 0x000fd60003f25270 */
[----:B-1----:R-:W-:Y:S01]  /*2120*/  @!P0 FADD R7, R0, R7 ;  /* 0x0000000700078221 */ /* 0x002fe20000000000 */
[----:B------:R-:W-:Y:S01]  /*2130*/  ISETP.GT.AND P0, PT, R6, 0x1d, PT ;  /* 0x0000001d0600780c */ /* 0x000fe20003f04270 */
[----:B------:R-:W0:Y:S01]  /*2140*/  @!P1 S2R R4, SR_CgaCtaId ;  /* 0x0000000000049919 */ /* 0x000e220000008800 */
[----:B------:R-:W-:Y:S02]  /*2150*/  @!P1 MOV R3, 0x400 ;  /* 0x0000040000039802 */ /* 0x000fe40000000f00 */
[----:B--2---:R-:W-:Y:S01]  /*2160*/  @!P1 SHF.R.U32.HI R2, RZ, 0x3, R5 ;  /* 0x00000003ff029819 */ /* 0x004fe20000011605 */
[----:B------:R-:W1:Y:S03]  /*2170*/  SHFL.DOWN PT, R0, R7, 0x2, 0x1f ;  /* 0x08401f0007007f89 */ /* 0x000e6600000e0000 */
[----:B------:R-:W-:-:S05]  /*2180*/  @!P1 LOP3.LUT R2, R2, 0x7c, RZ, 0xc0, !PT ;  /* 0x0000007c02029812 */ /* 0x000fca00078ec0ff */
[----:B-1----:R-:W-:Y:S01]  /*2190*/  @!P0 FADD R7, R7, R0 ;  /* 0x0000000007078221 */ /* 0x002fe20000000000 */
[----:B------:R-:W-:Y:S02]  /*21a0*/  ISETP.GT.AND P0, PT, R6, 0x1b, PT ;  /* 0x0000001b0600780c */ /* 0x000fe40003f04270 */
[----:B0-----:R-:W-:Y:S02]  /*21b0*/  @!P1 LEA R3, R4, R3, 0x18 ;  /* 0x0000000304039211 */ /* 0x001fe400078ec0ff */
[----:B------:R-:W0:Y:S03]  /*21c0*/  SHFL.DOWN PT, R0, R7, 0x4, 0x1f ;  /* 0x08801f0007007f89 */ /* 0x000e2600000e0000 */
[----:B------:R-:W-:-:S06]  /*21d0*/  @!P1 IMAD.IADD R3, R2, 0x1, R3 ;  /* 0x0000000102039824 */ /* 0x000fcc00078e0203 */
        /* <DEDUP_REMOVED lines=24> */
[----:B------:R-:W-:-:S07]  /*2360*/  FADD R9, R2, R3 ;  /* 0x0000000302097221 */ /* 0x000fce0000000000 */
.L_x_72:
[----:B------:R-:W-:Y:S05]  /*2370*/  BSYNC.RECONVERGENT B0 ;  /* 0x0000000000007941 */ /* 0x000fea0003800200 */
.L_x_57:
[----:B------:R-:W-:Y:S05]  /*2380*/  @P0 EXIT ;  /* 0x000000000000094d */ /* 0x000fea0003800000 */
[----:B------:R-:W3:Y:S02]  /*2390*/  LDCU.64 UR4, c[0x0][0x388] ;  /* 0x00007100ff0477ac */ /* 0x000ee40008000a00 */
[----:B---3--:R-:W-:-:S06]  /*23a0*/  UIMAD.WIDE.U32 UR4, UR16, 0x4, UR4 ;  /* 0x00000004100478a5 */ /* 0x008fcc000f8e0004 */
[----:B--2---:R-:W-:Y:S02]  /*23b0*/  MOV R2, UR4 ;  /* 0x0000000400027c02 */ /* 0x004fe40008000f00 */
[----:B0-----:R-:W-:-:S05]  /*23c0*/  MOV R3, UR5 ;  /* 0x0000000500037c02 */ /* 0x001fca0008000f00 */
[----:B------:R-:W-:Y:S01]  /*23d0*/  STG.E desc[UR14][R2.64], R9 ;  /* 0x0000000902007986 */ /* 0x000fe2000c10190e */
[----:B------:R-:W-:Y:S05]  /*23e0*/  EXIT ;  /* 0x000000000000794d */ /* 0x000fea0003800000 */
.L_x_85:
        /* <DEDUP_REMOVED lines=9> */
.L_x_418:


//--------------------- .text._ZN3cub18CUB_300001_SM_10006detail6reduce28DeviceReduceSingleTileKernelINS2_10policy_hubIfyN4cuda3std3__44plusIfEEE10Policy1000EN6thrust24THRUST_300001_SM_1000_NS6detail15normal_iteratorINSD_10device_ptrIfEEEEPfyS9_ff6squareIfEEEvT0_T1_T2_T3_T4_T6_ --------------------------
	.section	.text._ZN3cub18CUB_300001_SM_10006detail6reduce28DeviceReduceSingleTileKernelINS2_10policy_hubIfyN4cuda3std3__44plusIfEEE10Policy1000EN6thrust24THRUST_300001_SM_1000_NS6detail15normal_iteratorINSD_10device_ptrIfEEEEPfyS9_ff6squareIfEEEvT0_T1_T2_T3_T4_T6_,"ax",@progbits
	.align	128
        .global         _ZN3cub18CUB_300001_SM_10006detail6reduce28DeviceReduceSingleTileKernelINS2_10policy_hubIfyN4cuda3std3__44plusIfEEE10Policy1000EN6thrust24THRUST_300001_SM_1000_NS6detail15normal_iteratorINSD_10device_ptrIfEEEEPfyS9_ff6squareIfEEEvT0_T1_T2_T3_T4_T6_
        .type           _ZN3cub18CUB_300001_SM_10006detail6reduce28DeviceReduceSingleTileKernelINS2_10policy_hubIfyN4cuda3std3__44plusIfEEE10Policy1000EN6thrust24THRUST_300001_SM_1000_NS6detail15normal_iteratorINSD_10device_ptrIfEEEEPfyS9_ff6squareIfEEEvT0_T1_T2_T3_T4_T6_,@function
        .size           _ZN3cub18CUB_300001_SM_10006detail6reduce28DeviceReduceSingleTileKernelINS2_10policy_hubIfyN4cuda3std3__44plusIfEEE10Policy1000EN6thrust24THRUST_300001_SM_1000_NS6detail15normal_iteratorINSD_10device_ptrIfEEEEPfyS9_ff6squareIfEEEvT0_T1_T2_T3_T4_T6_,(.L_x_419 - _ZN3cub18CUB_300001_SM_10006detail6reduce28DeviceReduceSingleTileKernelINS2_10policy_hubIfyN4cuda3std3__44plusIfEEE10Policy1000EN6thrust24THRUST_300001_SM_1000_NS6detail15normal_iteratorINSD_10device_ptrIfEEEEPfyS9_ff6squareIfEEEvT0_T1_T2_T3_T4_T6_)
        .other          _ZN3cub18CUB_300001_SM_10006detail6reduce28DeviceReduceSingleTileKernelINS2_10policy_hubIfyN4cuda3std3__44plusIfEEE10Policy1000EN6thrust24THRUST_300001_SM_1000_NS6detail15normal_iteratorINSD_10device_ptrIfEEEEPfyS9_ff6squareIfEEEvT0_T1_T2_T3_T4_T6_,@"STO_CUDA_ENTRY STV_DEFAULT"
_ZN3cub18CUB_300001_SM_10006detail6reduce28DeviceReduceSingleTileKernelINS2_10policy_hubIfyN4cuda3std3__44plusIfEEE10Policy1000EN6thrust24THRUST_300001_SM_1000_NS6detail15normal_iteratorINSD_10device_ptrIfEEEEPfyS9_ff6squareIfEEEvT0_T1_T2_T3_T4_T6_:
.text._ZN3cub18CUB_300001_SM_10006detail6reduce28DeviceReduceSingleTileKernelINS2_10policy_hubIfyN4cuda3std3__44plusIfEEE10Policy1000EN6thrust24THRUST_300001_SM_1000_NS6detail15normal_iteratorINSD_10device_ptrIfEEEEPfyS9_ff6squareIfEEEvT0_T1_T2_T3_T4_T6_:
[----:B------:R-:W-:Y:S01]  /*0000*/  LDC R1, c[0x0][0x37c] ;  /* 0x0000df00ff017b82 */ /* 0x000fe20000000800 */
[----:B------:R-:W0:Y:S01]  /*0010*/  LDCU.64 UR4, c[0x0][0x390] ;  /* 0x00007200ff0477ac */ /* 0x000e220008000a00 */
[----:B------:R-:W1:Y:S01]  /*0020*/  LDCU.64 UR6, c[0x0][0x358] ;  /* 0x00006b00ff0677ac */ /* 0x000e620008000a00 */
[----:B0-----:R-:W-:Y:S02]  /*0030*/  MOV R0, UR4 ;  /* 0x0000000400007c02 */ /* 0x001fe40008000f00 */
[----:B------:R-:W-:Y:S02]  /*0040*/  MOV R4, UR5 ;  /* 0x0000000500047c02 */ /* 0x000fe40008000f00 */
[----:B------:R-:W-:-:S04]  /*0050*/  ISETP.NE.U32.AND P0, PT, R0, RZ, PT ;  /* 0x000000ff0000720c */ /* 0x000fc80003f05070 */
[----:B------:R-:W-:-:S13]  /*0060*/  ISETP.NE.AND.EX P0, PT, R4, RZ, PT, P0 ;  /* 0x000000ff0400720c */ /* 0x000fda0003f05300 */
        /* <DEDUP_REMOVED lines=8> */
.L_x_86:
[----:B------:R-:W-:Y:S01]  /*00f0*/  ISETP.GT.U32.AND P0, PT, R0, 0xfff, PT ;  /* 0x00000fff0000780c */ /* 0x000fe20003f04070 */
[----:B------:R-:W-:Y:S03]  /*0100*/  BSSY.RECONVERGENT B0, `(.L_x_87) ;  /* 0x0000204000007945 */ /* 0x000fe60003800200 */
[----:B------:R-:W-:-:S13]  /*0110*/  ISETP.GT.U32.AND.EX P0, PT, R4, RZ, PT, P0 ;  /* 0x000000ff0400720c */ /* 0x000fda0003f04100 */
[----:B------:R-:W-:Y:S05]  /*0120*/  @P0 BRA `(.L_x_88) ;  /* 0x0000000c00b00947 */ /* 0x000fea0003800000 */
[----:B------:R-:W0:Y:S01]  /*0130*/  S2R R5, SR_TID.X ;  /* 0x0000000000057919 */ /* 0x000e220000002100 */
[----:B------:R-:W-:Y:S01]  /*0140*/  BSSY.RECONVERGENT B1, `(.L_x_89) ;  /* 0x000000a000017945 */ /* 0x000fe20003800200 */
[----:B------:R-:W-:Y:S01]  /*0150*/  IMAD.MOV.U32 R6, RZ, RZ, RZ ;  /* 0x000000ffff067224 */ /* 0x000fe200078e00ff */
[----:B0-----:R-:W-:Y:S02]  /*0160*/  ISETP.GE.U32.AND P0, PT, R5, R0, PT ;  /* 0x000000000500720c */ /* 0x001fe40003f06070 */
[----:B------:R-:W-:-:S11]  /*0170*/  MOV R7, R5 ;  /* 0x0000000500077202 */ /* 0x000fd60000000f00 */
[----:B------:R-:W-:Y:S05]  /*0180*/  @P0 BRA `(.L_x_90) ;  /* 0x0000000000140947 */ /* 0x000fea0003800000 */
[----:B------:R-:W0:Y:S02]  /*0190*/  LDC.64 R2, c[0x0][0x380] ;  /* 0x0000e000ff027b82 */ /* 0x000e240000000a00 */
[----:B0-----:R-:W-:-:S06]  /*01a0*/  IMAD.WIDE.U32 R2, R5, 0x4, R2 ;  /* 0x0000000405027825 */ /* 0x001fcc00078e0002 */
[----:B------:R-:W2:Y:S01]  /*01b0*/  LDG.E R2, desc[UR6][R2.64] ;  /* 0x0000000602027981 */ /* 0x000ea2000c1e1900 */
[----:B------:R-:W-:Y:S01]  /*01c0*/  IADD3 R7, PT, PT, R5, 0x100, RZ ;  /* 0x0000010005077810 */ /* 0x000fe20007ffe0ff */
[----:B--2---:R-:W-:-:S07]  /*01d0*/  FMUL R6, R2, R2 ;  /* 0x0000000202067220 */ /* 0x004fce0000400000 */
.L_x_90:
[----:B------:R-:W-:Y:S05]  /*01e0*/  BSYNC.RECONVERGENT B1 ;  /* 0x0000000000017941 */ /* 0x000fea0003800200 */
.L_x_89:
[----:B------:R-:W-:Y:S01]  /*01f0*/  ISETP.GE.U32.AND P0, PT, R7, R0, PT ;  /* 0x000000000700720c */ /* 0x000fe20003f06070 */
[----:B------:R-:W-:-:S12]  /*0200*/  BSSY.RECONVERGENT B1, `(.L_x_91) ;  /* 0x000006d000017945 */ /* 0x000fd80003800200 */
[----:B------:R-:W-:Y:S05]  /*0210*/  @P0 BRA `(.L_x_92) ;  /* 0x0000000400ac0947 */ /* 0x000fea0003800000 */
[----:B------:R-:W-:Y:S01]  /*0220*/  LOP3.LUT R3, RZ, R7, RZ, 0x33, !PT ;  /* 0x00000007ff037212 */ /* 0x000fe200078e33ff */
[----:B------:R-:W-:Y:S04]  /*0230*/  BSSY.RECONVERGENT B2, `(.L_x_93) ;  /* 0x0000033000027945 */ /* 0x000fe80003800200 */
[----:B------:R-:W-:-:S05]  /*0240*/  IMAD.IADD R3, R3, 0x1, R0 ;  /* 0x0000000103037824 */ /* 0x000fca00078e0200 */
[C---:B------:R-:W-:Y:S02]  /*0250*/  ISETP.GE.U32.AND P0, PT, R3.reuse, 0xf00, PT ;  /* 0x00000f000300780c */ /* 0x040fe40003f06070 */
[----:B------:R-:W-:-:S04]  /*0260*/  LEA.HI R8, R3, 0x1, RZ, 0x18 ;  /* 0x0000000103087811 */ /* 0x000fc800078fc0ff */
[----:B------:R-:W-:-:S04]  /*0270*/  LOP3.LUT R22, R8, 0xf, RZ, 0xc0, !PT ;  /* 0x0000000f08167812 */ /* 0x000fc800078ec0ff */
[----:B------:R-:W-:-:S03]  /*0280*/  ISETP.NE.AND P1, PT, R22, RZ, PT ;  /* 0x000000ff1600720c */ /* 0x000fc60003f25270 */
[----:B------:R-:W-:Y:S10]  /*0290*/  @!P0 BRA `(.L_x_94) ;  /* 0x0000000000b08947 */ /* 0x000ff40003800000 */
[----:B------:R-:W0:Y:S01]  /*02a0*/  LDC.64 R2, c[0x0][0x380] ;  /* 0x0000e000ff027b82 */ /* 0x000e220000000a00 */
[----:B------:R-:W-:-:S04]  /*02b0*/  LOP3.LUT R9, R8, 0x1fffff0, RZ, 0xc0, !PT ;  /* 0x01fffff008097812 */ /* 0x000fc800078ec0ff */
[----:B------:R-:W-:Y:S01]  /*02c0*/  IADD3 R9, PT, PT, -R9, RZ, RZ ;  /* 0x000000ff09097210 */ /* 0x000fe20007ffe1ff */
[----:B0-----:R-:W-:-:S03]  /*02d0*/  IMAD.WIDE.U32 R2, R7, 0x4, R2 ;  /* 0x0000000407027825 */ /* 0x001fc600078e0002 */
[----:B------:R-:W-:-:S04]  /*02e0*/  IADD3 R2, P0, PT, R2, 0x2000, RZ ;  /* 0x0000200002027810 */ /* 0x000fc80007f1e0ff */
[----:B------:R-:W-:-:S09]  /*02f0*/  IADD3.X R3, PT, PT, RZ, R3, RZ, P0, !PT ;  /* 0x00000003ff037210 */ /* 0x000fd200007fe4ff */
.L_x_95:
        /* <DEDUP_REMOVED lines=16> */
[----:B------:R-:W-:Y:S01]  /*0400*/  VIADD R9, R9, 0x10 ;  /* 0x0000001009097836 */ /* 0x000fe20000000000 */
[----:B------:R-:W-:-:S04]  /*0410*/  IADD3 R7, PT, PT, R7, 0x1000, RZ ;  /* 0x0000100007077810 */ /* 0x000fc80007ffe0ff */
[----:B------:R-:W-:Y:S02]  /*0420*/  ISETP.NE.AND P0, PT, R9, RZ, PT ;  /* 0x000000ff0900720c */ /* 0x000fe40003f05270 */
[----:B0-----:R-:W-:-:S04]  /*0430*/  IADD3 R2, P2, PT, R2, 0x4000, RZ ;  /* 0x0000400002027810 */ /* 0x001fc80007f5e0ff */
[----:B------:R-:W-:Y:S01]  /*0440*/  IADD3.X R3, PT, PT, RZ, R3, RZ, P2, !PT ;  /* 0x00000003ff037210 */ /* 0x000fe200017fe4ff */
        /* <DEDUP_REMOVED lines=17> */
.L_x_94:
[----:B------:R-:W-:Y:S05]  /*0560*/  BSYNC.RECONVERGENT B2 ;  /* 0x0000000000027941 */ /* 0x000fea0003800200 */
.L_x_93:
[----:B------:R-:W-:Y:S05]  /*0570*/  @!P1 BRA `(.L_x_92) ;  /* 0x0000000000d49947 */ /* 0x000fea0003800000 */
[----:B------:R-:W-:Y:S01]  /*0580*/  ISETP.GE.U32.AND P0, PT, R22, 0x8, PT ;  /* 0x000000081600780c */ /* 0x000fe20003f06070 */
[----:B------:R-:W-:Y:S01]  /*0590*/  BSSY.RECONVERGENT B2, `(.L_x_96) ;  /* 0x0000017000027945 */ /* 0x000fe20003800200 */
[----:B------:R-:W-:-:S04]  /*05a0*/  LOP3.LUT R12, R8, 0x7, RZ, 0xc0, !PT ;  /* 0x00000007080c7812 */ /* 0x000fc800078ec0ff */
[----:B------:R-:W-:-:S07]  /*05b0*/  ISETP.NE.AND P1, PT, R12, RZ, PT ;  /* 0x000000ff0c00720c */ /* 0x000fce0003f25270 */
[----:B------:R-:W-:Y:S06]  /*05c0*/  @!P0 BRA `(.L_x_97) ;  /* 0x00000000004c8947 */ /* 0x000fec0003800000 */
[----:B------:R-:W0:Y:S02]  /*05d0*/  LDC.64 R2, c[0x0][0x380] ;  /* 0x0000e000ff027b82 */ /* 0x000e240000000a00 */
[----:B0-----:R-:W-:-:S05]  /*05e0*/  IMAD.WIDE R2, R7, 0x4, R2 ;  /* 0x0000000407027825 */ /* 0x001fca00078e0202 */
        /* <DEDUP_REMOVED lines=17> */
.L_x_97:
[----:B------:R-:W-:Y:S05]  /*0700*/  BSYNC.RECONVERGENT B2 ;  /* 0x0000000000027941 */ /* 0x000fea0003800200 */
.L_x_96:
        /* <DEDUP_REMOVED lines=17> */
.L_x_99:
[----:B------:R-:W-:Y:S05]  /*0820*/  BSYNC.RECONVERGENT B2 ;  /* 0x0000000000027941 */ /* 0x000fea0003800200 */
.L_x_98:
[----:B------:R-:W-:Y:S05]  /*0830*/  @!P1 BRA `(.L_x_92) ;  /* 0x0000000000249947 */ /* 0x000fea0003800000 */
[----:B------:R-:W0:Y:S01]  /*0840*/  LDC.64 R8, c[0x0][0x380] ;  /* 0x0000e000ff087b82 */ /* 0x000e220000000a00 */
[----:B------:R-:W-:-:S07]  /*0850*/  IADD3 R10, PT, PT, -R10, RZ, RZ ;  /* 0x000000ff0a0a7210 */ /* 0x000fce0007ffe1ff */
.L_x_100:
[----:B0-----:R-:W-:-:S06]  /*0860*/  IMAD.WIDE R2, R7, 0x4, R8 ;  /* 0x0000000407027825 */ /* 0x001fcc00078e0208 */
[----:B------:R-:W2:Y:S01]  /*0870*/  LDG.E R3, desc[UR6][R2.64] ;  /* 0x0000000602037981 */ /* 0x000ea2000c1e1900 */
[----:B------:R-:W-:Y:S01]  /*0880*/  VIADD R10, R10, 0x1 ;  /* 0x000000010a0a7836 */ /* 0x000fe20000000000 */
[----:B------:R-:W-:-:S04]  /*0890*/  IADD3 R7, PT, PT, R7, 0x100, RZ ;  /* 0x0000010007077810 */ /* 0x000fc80007ffe0ff */
[----:B------:R-:W-:Y:S01]  /*08a0*/  ISETP.NE.AND P0, PT, R10, RZ, PT ;  /* 0x000000ff0a00720c */ /* 0x000fe20003f05270 */
[----:B--2---:R-:W-:-:S12]  /*08b0*/  FFMA R6, R3, R3, R6 ;  /* 0x0000000303067223 */ /* 0x004fd80000000006 */
[----:B------:R-:W-:Y:S05]  /*08c0*/  @P0 BRA `(.L_x_100) ;  /* 0xfffffffc00e40947 */ /* 0x000fea000383ffff */
.L_x_92:
[----:B------:R-:W-:Y:S05]  /*08d0*/  BSYNC.RECONVERGENT B1 ;  /* 0x0000000000017941 */ /* 0x000fea0003800200 */
.L_x_91:
[----:B------:R-:W-:Y:S02]  /*08e0*/  ISETP.GE.U32.AND P0, PT, R0, 0x100, PT ;  /* 0x000001000000780c */ /* 0x000fe40003f06070 */
[----:B------:R-:W-:Y:S02]  /*08f0*/  MOV R9, R6 ;  /* 0x0000000600097202 */ /* 0x000fe40000000f00 */
[----:B------:R-:W-:-:S13]  /*0900*/  ISETP.GE.U32.AND.EX P0, PT, R4, RZ, PT, P0 ;  /* 0x000000ff0400720c */ /* 0x000fda0003f06100 */
[----:B------:R-:W-:Y:S05]  /*0910*/  @!P0 BRA `(.L_x_101) ;  /* 0x0000000000ac8947 */ /* 0x000fea0003800000 */
[----:B------:R-:W0:Y:S01]  /*0920*/  S2R R6, SR_LANEID ;  /* 0x0000000000067919 */ /* 0x000e220000000000 */
[----:B------:R-:W-:Y:S01]  /*0930*/  ISETP.NE.AND P5, PT, R5, RZ, PT ;  /* 0x000000ff0500720c */ /* 0x000fe20003fa5270 */
        /* <DEDUP_REMOVED lines=20> */
[----:B------:R-:W-:-:S04]  /*0a80*/  ISETP.GT.AND P0, PT, R6, 0xf, PT ;  /* 0x0000000f0600780c */ /* 0x000fc80003f04270 */
[----:B------:R-:W0:Y:S02]  /*0a90*/  SHFL.DOWN PT, R3, R0, 0x10, 0x1f ;  /* 0x0a001f0000037f89 */ /* 0x000e2400000e0000 */
[----:B0-----:R-:W-:-:S05]  /*0aa0*/  FADD R3, R0, R3 ;  /* 0x0000000300037221 */ /* 0x001fca0000000000 */
[----:B------:R1:W-:Y:S01]  /*0ab0*/  @!P1 STS [R2+0x8], R3 ;  /* 0x0000080302009388 */ /* 0x0003e20000000800 */
[----:B------:R-:W-:Y:S01]  /*0ac0*/  FSEL R8, R0, R3, P0 ;  /* 0x0000000300087208 */ /* 0x000fe20000000000 */
[----:B------:R-:W-:Y:S06]  /*0ad0*/  BAR.SYNC.DEFER_BLOCKING 0x0 ;  /* 0x0000000000007b1d */ /* 0x000fec0000010000 */
[----:B------:R-:W-:Y:S05]  /*0ae0*/  @P5 BRA `(.L_x_102) ;  /* 0x0000001400945947 */ /* 0x000fea0003800000 */
[----:B------:R-:W0:Y:S01]  /*0af0*/  S2UR UR5, SR_CgaCtaId ;  /* 0x00000000000579c3 */ /* 0x000e220000008800 */
[----:B------:R-:W-:Y:S02]  /*0b00*/  UMOV UR4, 0x400 ;  /* 0x0000040000047882 */ /* 0x000fe40000000000 */
[----:B0-----:R-:W-:-:S09]  /*0b10*/  ULEA UR4, UR5, UR4, 0x18 ;  /* 0x0000000405047291 */ /* 0x001fd2000f8ec0ff */
[----:B-1----:R-:W0:Y:S04]  /*0b20*/  LDS R3, [UR4+0xc] ;  /* 0x00000c04ff037984 */ /* 0x002e280008000800 */
        /* <DEDUP_REMOVED lines=10> */
.L_x_101:
[----:B------:R-:W0:Y:S01]  /*0bd0*/  S2R R8, SR_LANEID ;  /* 0x0000000000087919 */ /* 0x000e220000000000 */
[C---:B------:R-:W-:Y:S02]  /*0be0*/  LOP3.LUT R2, R5.reuse, 0x3e0, RZ, 0xc0, !PT ;  /* 0x000003e005027812 */ /* 0x040fe400078ec0ff */
[----:B------:R-:W-:Y:S02]  /*0bf0*/  ISETP.NE.AND P5, PT, R5, RZ, PT ;  /* 0x000000ff0500720c */ /* 0x000fe40003fa5270 */
[----:B------:R-:W-:Y:S02]  /*0c00*/  IADD3 R3, PT, PT, R2, 0x20, RZ ;  /* 0x0000002002037810 */ /* 0x000fe40007ffe0ff */
[----:B------:R-:W-:Y:S02]  /*0c10*/  LOP3.LUT R7, RZ, R2, RZ, 0x33, !PT ;  /* 0x00000002ff077212 */ /* 0x000fe400078e33ff */
[-C--:B------:R-:W-:Y:S02]  /*0c20*/  ISETP.GT.U32.AND P0, PT, R3, R0.reuse, PT ;  /* 0x000000000300720c */ /* 0x080fe40003f04070 */
[----:B------:R-:W-:-:S04]  /*0c30*/  IADD3 R7, PT, PT, R7, R0, RZ ;  /* 0x0000000007077210 */ /* 0x000fc80007ffe0ff */
[----:B------:R-:W-:-:S05]  /*0c40*/  SEL R7, R7, 0x1f, P0 ;  /* 0x0000001f07077807 */ /* 0x000fca0000000000 */
[----:B------:R-:W1:Y:S01]  /*0c50*/  SHFL.DOWN PT, R2, R9, 0x1, R7 ;  /* 0x0820000009027989 */ /* 0x000e6200000e0007 */
[C---:B0-----:R-:W-:Y:S01]  /*0c60*/  ISETP.GE.AND P0, PT, R8.reuse, R7, PT ;  /* 0x000000070800720c */ /* 0x041fe20003f06270 */
[C---:B------:R-:W-:Y:S01]  /*0c70*/  VIADD R6, R8.reuse, 0x2 ;  /* 0x0000000208067836 */ /* 0x040fe20000000000 */
[----:B------:R-:W-:-:S11]  /*0c80*/  ISETP.NE.AND P1, PT, R8, RZ, PT ;  /* 0x000000ff0800720c */ /* 0x000fd60003f25270 */
[----:B-1----:R-:W-:Y:S01]  /*0c90*/  @!P0 FADD R9, R2, R9 ;  /* 0x0000000902098221 */ /* 0x002fe20000000000 */
[----:B------:R-:W-:Y:S01]  /*0ca0*/  ISETP.GT.AND P0, PT, R6, R7, PT ;  /* 0x000000070600720c */ /* 0x000fe20003f04270 */
[----:B------:R-:W0:Y:S01]  /*0cb0*/  @!P1 S2R R11, SR_CgaCtaId ;  /* 0x00000000000b9919 */ /* 0x000e220000008800 */
[----:B------:R-:W-:Y:S02]  /*0cc0*/  IADD3 R6, PT, PT, R8, 0x4, RZ ;  /* 0x0000000408067810 */ /* 0x000fe40007ffe0ff */
[----:B------:R-:W-:Y:S01]  /*0cd0*/  @!P1 SHF.R.U32.HI R3, RZ, 0x3, R5 ;  /* 0x00000003ff039819 */ /* 0x000fe20000011605 */
[----:B------:R-:W1:Y:S03]  /*0ce0*/  SHFL.DOWN PT, R2, R9, 0x2, R7 ;  /* 0x0840000009027989 */ /* 0x000e6600000e0007 */
[----:B------:R-:W-:-:S05]  /*0cf0*/  @!P1 LOP3.LUT R3, R3, 0x7c, RZ, 0xc0, !PT ;  /* 0x0000007c03039812 */ /* 0x000fca00078ec0ff */
[----:B-1----:R-:W-:Y:S01]  /*0d00*/  @!P0 FADD R9, R9, R2 ;  /* 0x0000000209098221 */ /* 0x002fe20000000000 */
[-C--:B------:R-:W-:Y:S02]  /*0d10*/  ISETP.GT.AND P0, PT, R6, R7.reuse, PT ;  /* 0x000000070600720c */ /* 0x080fe40003f04270 */
[----:B------:R-:W-:Y:S02]  /*0d20*/  IADD3 R6, PT, PT, R8, 0x8, RZ ;  /* 0x0000000808067810 */ /* 0x000fe40007ffe0ff */
[----:B------:R-:W1:Y:S09]  /*0d30*/  SHFL.DOWN PT, R2, R9, 0x4, R7 ;  /* 0x0880000009027989 */ /* 0x000e7200000e0007 */
[----:B-1----:R-:W-:Y:S01]  /*0d40*/  @!P0 FADD R9, R9, R2 ;  /* 0x0000000209098221 */ /* 0x002fe20000000000 */
[----:B------:R-:W-:Y:S01]  /*0d50*/  ISETP.GT.AND P0, PT, R6, R7, PT ;  /* 0x000000070600720c */ /* 0x000fe20003f04270 */
[----:B------:R-:W-:-:S03]  /*0d60*/  VIADD R6, R8, 0x10 ;  /* 0x0000001008067836 */ /* 0x000fc60000000000 */
[----:B------:R-:W1:Y:S09]  /*0d70*/  SHFL.DOWN PT, R2, R9, 0x8, R7 ;  /* 0x0900000009027989 */ /* 0x000e7200000e0007 */
[----:B-1----:R-:W-:Y:S01]  /*0d80*/  @!P0 FADD R9, R9, R2 ;  /* 0x0000000209098221 */ /* 0x002fe20000000000 */
[----:B------:R-:W-:-:S02]  /*0d90*/  ISETP.GT.AND P0, PT, R6, R7, PT ;  /* 0x000000070600720c */ /* 0x000fc40003f04270 */
[----:B------:R-:W-:Y:S02]  /*0da0*/  @!P1 MOV R6, 0x400 ;  /* 0x0000040000069802 */ /* 0x000fe40000000f00 */
[----:B------:R-:W1:Y:S02]  /*0db0*/  SHFL.DOWN PT, R2, R9, 0x10, R7 ;  /* 0x0a00000009027989 */ /* 0x000e6400000e0007 */
[----:B0-----:R-:W-:-:S04]  /*0dc0*/  @!P1 LEA R6, R11, R6, 0x18 ;  /* 0x000000060b069211 */ /* 0x001fc800078ec0ff */
[----:B------:R-:W-:-:S03]  /*0dd0*/  @!P1 IADD3 R3, PT, PT, R3, R6, RZ ;  /* 0x0000000603039210 */ /* 0x000fc60007ffe0ff */
[----:B-1----:R-:W-:-:S05]  /*0de0*/  @!P0 FADD R9, R9, R2 ;  /* 0x0000000209098221 */ /* 0x002fca0000000000 */
[----:B------:R-:W-:-:S05]  /*0df0*/  MOV R8, R9 ;  /* 0x0000000900087202 */ /* 0x000fca0000000f00 */
[----:B------:R0:W-:Y:S01]  /*0e00*/  @!P1 STS [R3+0x8], R8 ;  /* 0x0000080803009388 */ /* 0x0001e20000000800 */
[----:B------:R-:W-:Y:S06]  /*0e10*/  BAR.SYNC.DEFER_BLOCKING 0x0 ;  /* 0x0000000000007b1d */ /* 0x000fec0000010000 */
[----:B------:R-:W-:Y:S05]  /*0e20*/  @P5 BRA `(.L_x_102) ;  /* 0x0000001000c45947 */ /* 0x000fea0003800000 */
[----:B------:R-:W1:Y:S01]  /*0e30*/  S2UR UR5, SR_CgaCtaId ;  /* 0x00000000000579c3 */ /* 0x000e620000008800 */
[----:B------:R-:W-:Y:S01]  /*0e40*/  UMOV UR4, 0x400 ;  /* 0x0000040000047882 */ /* 0x000fe20000000000 */
[C---:B------:R-:W-:Y:S02]  /*0e50*/  ISETP.GT.U32.AND P3, PT, R0.reuse, 0x20, PT ;  /* 0x000000200000780c */ /* 0x040fe40003f64070 */
[----:B------:R-:W-:Y:S02]  /*0e60*/  ISETP.GT.U32.AND P1, PT, R0, 0x40, PT ;  /* 0x000000400000780c */ /* 0x000fe40003f24070 */
[----:B------:R-:W-:Y:S02]  /*0e70*/  ISETP.GT.U32.AND.EX P3, PT, R4, RZ, PT, P3 ;  /* 0x000000ff0400720c */ /* 0x000fe40003f64130 */
[----:B------:R-:W-:Y:S02]  /*0e80*/  ISETP.GT.U32.AND P0, PT, R0, 0x60, PT ;  /* 0x000000600000780c */ /* 0x000fe40003f04070 */
[----:B------:R-:W-:-:S02]  /*0e90*/  ISETP.GT.U32.AND.EX P1, PT, R4, RZ, PT, P1 ;  /* 0x000000ff0400720c */ /* 0x000fc40003f24110 */
[----:B------:R-:W-:Y:S02]  /*0ea0*/  ISETP.GT.U32.AND P2, PT, R0, 0x80, PT ;  /* 0x000000800000780c */ /* 0x000fe40003f44070 */
[----:B------:R-:W-:Y:S02]  /*0eb0*/  ISETP.GT.U32.AND.EX P0, PT, R4, RZ, PT, P0 ;  /* 0x000000ff0400720c */ /* 0x000fe40003f04100 */
[----:B------:R-:W-:Y:S02]  /*0ec0*/  ISETP.GT.U32.AND P4, PT, R0, 0xa0, PT ;  /* 0x000000a00000780c */ /* 0x000fe40003f84070 */
[C---:B------:R-:W-:Y:S02]  /*0ed0*/  ISETP.GT.U32.AND.EX P2, PT, R4.reuse, RZ, PT, P2 ;  /* 0x000000ff0400720c */ /* 0x040fe40003f44120 */
[----:B------:R-:W-:Y:S01]  /*0ee0*/  ISETP.GT.U32.AND.EX P4, PT, R4, RZ, PT, P4 ;  /* 0x000000ff0400720c */ /* 0x000fe20003f84140 */
[----:B-1----:R-:W-:-:S09]  /*0ef0*/  ULEA UR4, UR5, UR4, 0x18 ;  /* 0x0000000405047291 */ /* 0x002fd2000f8ec0ff */
[----:B0-----:R-:W0:Y:S04]  /*0f00*/  LDS R3, [UR4+0xc] ;  /* 0x00000c04ff037984 */ /* 0x001e280008000800 */
[----:B------:R-:W1:Y:S04]  /*0f10*/  LDS.128 R12, [UR4+0x10] ;  /* 0x00001004ff0c7984 */ /* 0x000e680008000c00 */
[----:B------:R-:W2:Y:S01]  /*0f20*/  LDS.64 R6, [UR4+0x20] ;  /* 0x00002004ff067984 */ /* 0x000ea20008000a00 */
[----:B0-----:R-:W-:Y:S01]  /*0f30*/  @P3 FADD R8, R8, R3 ;  /* 0x0000000308083221 */ /* 0x001fe20000000000 */
[----:B------:R-:W-:-:S03]  /*0f40*/  ISETP.GT.U32.AND P3, PT, R0, 0xc0, PT ;  /* 0x000000c00000780c */ /* 0x000fc60003f64070 */
[----:B-1----:R-:W-:Y:S01]  /*0f50*/  @P1 FADD R8, R8, R12 ;  /* 0x0000000c08081221 */ /* 0x002fe20000000000 */
[----:B------:R-:W-:Y:S02]  /*0f60*/  ISETP.GT.U32.AND P1, PT, R0, 0xe0, PT ;  /* 0x000000e00000780c */ /* 0x000fe40003f24070 */
[----:B------:R-:W-:Y:S01]  /*0f70*/  ISETP.GT.U32.AND.EX P3, PT, R4, RZ, PT, P3 ;  /* 0x000000ff0400720c */ /* 0x000fe20003f64130 */
[----:B------:R-:W-:Y:S01]  /*0f80*/  @P0 FADD R8, R8, R13 ;  /* 0x0000000d08080221 */ /* 0x000fe20000000000 */
[----:B------:R-:W-:-:S03]  /*0f90*/  ISETP.GT.U32.AND.EX P1, PT, R4, RZ, PT, P1 ;  /* 0x000000ff0400720c */ /* 0x000fc60003f24110 */
[----:B------:R-:W-:-:S04]  /*0fa0*/  @P2 FADD R8, R8, R14 ;  /* 0x0000000e08082221 */ /* 0x000fc80000000000 */
[----:B------:R-:W-:-:S04]  /*0fb0*/  @P4 FADD R8, R8, R15 ;  /* 0x0000000f08084221 */ /* 0x000fc80000000000 */
[----:B--2---:R-:W-:-:S04]  /*0fc0*/  @P3 FADD R8, R8, R6 ;  /* 0x0000000608083221 */ /* 0x004fc80000000000 */
[----:B------:R-:W-:Y:S01]  /*0fd0*/  @P1 FADD R8, R8, R7 ;  /* 0x0000000708081221 */ /* 0x000fe20000000000 */
[----:B------:R-:W-:Y:S06]  /*0fe0*/  BRA `(.L_x_102) ;  /* 0x0000001000547947 */ /* 0x000fec0003800000 */
.L_x_88:
[----:B------:R-:W0:Y:S01]  /*0ff0*/  S2R R5, SR_TID.X ;  /* 0x0000000000057919 */ /* 0x000e220000002100 */
[----:B------:R-:W0:Y:S02]  /*1000*/  LDC.64 R2, c[0x0][0x380] ;  /* 0x0000e000ff027b82 */ /* 0x000e240000000a00 */
[----:B0-----:R-:W-:-:S05]  /*1010*/  IMAD.WIDE.U32 R2, R5, 0x4, R2 ;  /* 0x0000000405027825 */ /* 0x001fca00078e0002 */
        /* <DEDUP_REMOVED lines=15> */
[----:B------:R-:W5:Y:S01]  /*1110*/  LDG.E R7, desc[UR6][R2.64+0x3800] ;  /* 0x0038000602077981 */ /* 0x000f62000c1e1900 */
[----:B--2---:R-:W-:Y:S01]  /*1120*/  FMUL R14, R14, R14 ;  /* 0x0000000e0e0e7220 */ /* 0x004fe20000400000 */
[----:B---3--:R-:W-:-:S03]  /*1130*/  FMUL R16, R16, R16 ;  /* 0x0000001010107220 */ /* 0x008fc60000400000 */
[----:B----4-:R-:W-:Y:S01]  /*1140*/  FFMA R13, R13, R13, R14 ;  /* 0x0000000d0d0d7223 */ /* 0x010fe2000000000e */
[----:B-----5:R-:W-:Y:S01]  /*1150*/  FMUL R14, R21, R21 ;  /* 0x00000015150e7220 */ /* 0x020fe20000400000 */
[----:B------:R-:W-:-:S03]  /*1160*/  FFMA R16, R15, R15, R16 ;  /* 0x0000000f0f107223 */ /* 0x000fc60000000010 */
[----:B------:R-:W-:Y:S01]  /*1170*/  FFMA R14, R11, R11, R14 ;  /* 0x0000000b0b0e7223 */ /* 0x000fe2000000000e */
[----:B------:R-:W-:Y:S01]  /*1180*/  IADD3 R11, P1, PT, R0, -0x1000, RZ ;  /* 0xfffff000000b7810 */ /* 0x000fe20007f3e0ff */
[----:B------:R-:W-:Y:S01]  /*1190*/  FADD R16, R13, R16 ;  /* 0x000000100d107221 */ /* 0x000fe20000000000 */
[----:B------:R-:W-:Y:S02]  /*11a0*/  FMUL R13, R12, R12 ;  /* 0x0000000c0c0d7220 */ /* 0x000fe40000400000 */
[----:B------:R-:W-:Y:S02]  /*11b0*/  ISETP.GE.U32.AND P0, PT, R11, 0x1000, PT ;  /* 0x000010000b00780c */ /* 0x000fe40003f06070 */
[----:B------:R-:W-:Y:S01]  /*11c0*/  IADD3.X R12, PT, PT, R4, -0x1, RZ, P1, !PT ;  /* 0xffffffff040c7810 */ /* 0x000fe20000ffe4ff */
[----:B------:R-:W-:-:S03]  /*11d0*/  FMUL R15, R10, R10 ;  /* 0x0000000a0a0f7220 */ /* 0x000fc60000400000 */
[----:B------:R-:W-:Y:S01]  /*11e0*/  ISETP.GE.U32.AND.EX P0, PT, R12, RZ, PT, P0 ;  /* 0x000000ff0c00720c */ /* 0x000fe20003f06100 */
[----:B------:R-:W-:Y:S01]  /*11f0*/  FMUL R18, R18, R18 ;  /* 0x0000001212127220 */ /* 0x000fe20000400000 */
[----:B------:R-:W-:Y:S01]  /*1200*/  FMUL R20, R20, R20 ;  /* 0x0000001414147220 */ /* 0x000fe20000400000 */
[----:B------:R-:W-:Y:S02]  /*1210*/  FMUL R10, R9, R9 ;  /* 0x00000009090a7220 */ /* 0x000fe40000400000 */
[----:B------:R-:W-:Y:S01]  /*1220*/  FFMA R18, R17, R17, R18 ;  /* 0x0000001111127223 */ /* 0x000fe20000000012 */
[----:B------:R-:W-:Y:S01]  /*1230*/  FFMA R19, R19, R19, R20 ;  /* 0x0000001313137223 */ /* 0x000fe20000000014 */
[----:B------:R-:W-:Y:S01]  /*1240*/  FFMA R13, R8, R8, R13 ;  /* 0x00000008080d7223 */ /* 0x000fe2000000000d */
[----:B------:R-:W-:Y:S01]  /*1250*/  FFMA R15, R6, R6, R15 ;  /* 0x00000006060f7223 */ /* 0x000fe2000000000f */
[----:B------:R-:W-:Y:S01]  /*1260*/  FFMA R10, R7, R7, R10 ;  /* 0x00000007070a7223 */ /* 0x000fe2000000000a */
[----:B------:R-:W-:Y:S01]  /*1270*/  FADD R19, R18, R19 ;  /* 0x0000001312137221 */ /* 0x000fe20000000000 */
[----:B------:R-:W-:-:S02]  /*1280*/  FADD R13, R14, R13 ;  /* 0x0000000d0e0d7221 */ /* 0x000fc40000000000 */
[----:B------:R-:W-:Y:S01]  /*1290*/  FADD R10, R15, R10 ;  /* 0x0000000a0f0a7221 */ /* 0x000fe20000000000 */
[----:B------:R-:W-:Y:S01]  /*12a0*/  FADD R16, R16, R19 ;  /* 0x0000001310107221 */ /* 0x000fe20000000000 */
[----:B------:R-:W-:Y:S02]  /*12b0*/  HFMA2 R15, -RZ, RZ, 0, 0 ;  /* 0x00000000ff0f7431 */ /* 0x000fe400000001ff */
[----:B------:R-:W-:Y:S01]  /*12c0*/  FADD R7, R13, R10 ;  /* 0x0000000a0d077221 */ /* 0x000fe20000000000 */
[----:B------:R-:W-:-:S03]  /*12d0*/  IMAD.MOV.U32 R13, RZ, RZ, 0x1000 ;  /* 0x00001000ff0d7424 */ /* 0x000fc600078e00ff */
[----:B------:R-:W-:Y:S01]  /*12e0*/  FADD R10, R16, R7 ;  /* 0x00000007100a7221 */ /* 0x000fe20000000000 */
[----:B------:R-:W-:Y:S06]  /*12f0*/  @!P0 BRA `(.L_x_103) ;  /* 0x0000000000e08947 */ /* 0x000fec0003800000 */
[----:B------:R-:W0:Y:S01]  /*1300*/  LDC.64 R6, c[0x0][0x390] ;  /* 0x0000e400ff067b82 */ /* 0x000e220000000a00 */
[----:B------:R-:W-:Y:S02]  /*1310*/  MOV R13, 0x1000 ;  /* 0x00001000000d7802 */ /* 0x000fe40000000f00 */
[----:B------:R-:W-:-:S07]  /*1320*/  MOV R15, RZ ;  /* 0x000000ff000f7202 */ /* 0x000fce0000000f00 */
.L_x_105:
[----:B------:R-:W-:-:S04]  /*1330*/  LEA R8, P0, R13, R2, 0x2 ;  /* 0x000000020d087211 */ /* 0x000fc800078010ff */
[----:B------:R-:W-:-:S05]  /*1340*/  LEA.HI.X R9, R13, R3, R15, 0x2, P0 ;  /* 0x000000030d097211 */ /* 0x000fca00000f140f */
        /* <DEDUP_REMOVED lines=15> */
[----:B------:R2:W5:Y:S02]  /*1440*/  LDG.E R18, desc[UR6][R8.64+0x3c00] ;  /* 0x003c000608127981 */ /* 0x000564000c1e1900 */
[----:B--2---:R-:W-:Y:S01]  /*1450*/  FMUL R9, R0, R0 ;  /* 0x0000000000097220 */ /* 0x004fe20000400000 */
[----:B0-----:R-:W-:-:S02]  /*1460*/  IMAD.MOV.U32 R0, RZ, RZ, R6 ;  /* 0x000000ffff007224 */ /* 0x001fc400078e0006 */
[----:B---3--:R-:W-:Y:S01]  /*1470*/  FMUL R19, R19, R19 ;  /* 0x0000001313137220 */ /* 0x008fe20000400000 */
[----:B----4-:R-:W-:Y:S01]  /*1480*/  FMUL R28, R28, R28 ;  /* 0x0000001c1c1c7220 */ /* 0x010fe20000400000 */
[----:B-----5:R-:W-:Y:S01]  /*1490*/  FFMA R9, R14, R14, R9 ;  /* 0x0000000e0e097223 */ /* 0x020fe20000000009 */
[----:B------:R-:W-:Y:S01]  /*14a0*/  IADD3 R14, P1, PT, -R13, R0, RZ ;  /* 0x000000000d0e7210 */ /* 0x000fe20007f3e1ff */
[----:B------:R-:W-:Y:S01]  /*14b0*/  FFMA R8, R4, R4, R19 ;  /* 0x0000000404087223 */ /* 0x000fe20000000013 */
[----:B------:R-:W-:Y:S02]  /*14c0*/  MOV R4, R7 ;  /* 0x0000000700047202 */ /* 0x000fe40000000f00 */
[----:B------:R-:W-:Y:S01]  /*14d0*/  ISETP.GE.U32.AND P0, PT, R14, 0x1000, PT ;  /* 0x000010000e00780c */ /* 0x000fe20003f06070 */
[----:B------:R-:W-:Y:S01]  /*14e0*/  FFMA R28, R23, R23, R28 ;  /* 0x00000017171c7223 */ /* 0x000fe2000000001c */
[----:B------:R-:W-:Y:S01]  /*14f0*/  IADD3.X R14, PT, PT, ~R15, R4, RZ, P1, !PT ;  /* 0x000000040f0e7210 */ /* 0x000fe20000ffe5ff */
[----:B------:R-:W-:Y:S01]  /*1500*/  FMUL R27, R27, R27 ;  /* 0x0000001b1b1b7220 */ /* 0x000fe20000400000 */
[----:B------:R-:W-:Y:S01]  /*1510*/  FMUL R29, R26, R26 ;  /* 0x0000001a1a1d7220 */ /* 0x000fe20000400000 */
[----:B------:R-:W-:Y:S01]  /*1520*/  FMUL R23, R21, R21 ;  /* 0x0000001515177220 */ /* 0x000fe20000400000 */
[----:B------:R-:W-:Y:S01]  /*1530*/  FMUL R17, R17, R17 ;  /* 0x0000001111117220 */ /* 0x000fe20000400000 */
[----:B------:R-:W-:Y:S01]  /*1540*/  ISETP.GE.U32.AND.EX P0, PT, R14, RZ, PT, P0 ;  /* 0x000000ff0e00720c */ /* 0x000fe20003f06100 */
        /* <DEDUP_REMOVED lines=11> */
[----:B------:R-:W-:-:S04]  /*1600*/  FADD R9, R10, R9 ;  /* 0x000000090a097221 */ /* 0x000fc80000000000 */
[----:B------:R-:W-:Y:S01]  /*1610*/  FFMA R10, R18, R18, R9 ;  /* 0x00000012120a7223 */ /* 0x000fe20000000009 */
[----:B------:R-:W-:Y:S06]  /*1620*/  @!P0 BRA `(.L_x_104) ;  /* 0x00000008001c8947 */ /* 0x000fec0003800000 */
[----:B------:R-:W-:-:S04]  /*1630*/  IADD3 R13, P0, PT, R13, 0x1000, RZ ;  /* 0x000010000d0d7810 */ /* 0x000fc80007f1e0ff */
[----:B------:R-:W-:Y:S02]  /*1640*/  IADD3.X R15, PT, PT, RZ, R15, RZ, P0, !PT ;  /* 0x0000000fff0f7210 */ /* 0x000fe400007fe4ff */
[----:B------:R-:W-:-:S04]  /*1650*/  ISETP.GT.U32.AND P0, PT, R13, R11, PT ;  /* 0x0000000b0d00720c */ /* 0x000fc80003f04070 */
[----:B------:R-:W-:-:S13]  /*1660*/  ISETP.GT.U32.AND.EX P0, PT, R15, R12, PT, P0 ;  /* 0x0000000c0f00720c */ /* 0x000fda0003f04100 */
[----:B------:R-:W-:Y:S05]  /*1670*/  @!P0 BRA `(.L_x_105) ;  /* 0xfffffffc002c8947 */ /* 0x000fea000383ffff */
.L_x_103:
[----:B------:R-:W-:Y:S01]  /*1680*/  IMAD.IADD R2, R0, 0x1, -R13 ;  /* 0x0000000100027824 */ /* 0x000fe200078e0a0d */
[----:B------:R-:W-:Y:S01]  /*1690*/  ISETP.GE.U32.AND P1, PT, R13, R0, PT ;  /* 0x000000000d00720c */ /* 0x000fe20003f26070 */
[----:B------:R-:W-:Y:S03]  /*16a0*/  BSSY.RECONVERGENT B1, `(.L_x_104) ;  /* 0x000007f000017945 */ /* 0x000fe60003800200 */
[----:B------:R-:W-:-:S04]  /*16b0*/  ISETP.GE.AND P0, PT, R5, R2, PT ;  /* 0x000000020500720c */ /* 0x000fc80003f06270 */
[----:B------:R-:W-:-:S13]  /*16c0*/  ISETP.GE.U32.OR.EX P0, PT, R15, R4, P0, P1 ;  /* 0x000000040f00720c */ /* 0x000fda0000706510 */
[----:B------:R-:W-:Y:S05]  /*16d0*/  @P0 BRA `(.L_x_106) ;  /* 0x0000000400ec0947 */ /* 0x000fea0003800000 */
[-C--:B------:R-:W-:Y:S01]  /*16e0*/  LOP3.LUT R2, RZ, R5.reuse, RZ, 0x33, !PT ;  /* 0x00000005ff027212 */ /* 0x080fe200078e33ff */
[----:B------:R-:W-:Y:S03]  /*16f0*/  BSSY.RECONVERGENT B2, `(.L_x_107) ;  /* 0x0000038000027945 */ /* 0x000fe60003800200 */
[----:B------:R-:W-:Y:S02]  /*1700*/  IADD3 R2, PT, PT, -R13, R0, R2 ;  /* 0x000000000d027210 */ /* 0x000fe40007ffe102 */
[----:B------:R-:W-:Y:S02]  /*1710*/  MOV R0, R5 ;  /* 0x0000000500007202 */ /* 0x000fe40000000f00 */
[C---:B------:R-:W-:Y:S02]  /*1720*/  ISETP.GE.U32.AND P1, PT, R2.reuse, 0xf00, PT ;  /* 0x00000f000200780c */ /* 0x040fe40003f26070 */
[----:B------:R-:W-:-:S04]  /*1730*/  LEA.HI R4, R2, 0x1, RZ, 0x18 ;  /* 0x0000000102047811 */ /* 0x000fc800078fc0ff */
[----:B------:R-:W-:-:S04]  /*1740*/  LOP3.LUT R22, R4, 0xf, RZ, 0xc0, !PT ;  /* 0x0000000f04167812 */ /* 0x000fc800078ec0ff */
[----:B------:R-:W-:-:S03]  /*1750*/  ISETP.NE.AND P0, PT, R22, RZ, PT ;  /* 0x000000ff1600720c */ /* 0x000fc60003f05270 */
[----:B------:R-:W-:Y:S10]  /*1760*/  @!P1 BRA `(.L_x_108) ;  /* 0x0000000000c09947 */ /* 0x000ff40003800000 */
[----:B------:R-:W0:Y:S01]  /*1770*/  LDCU.64 UR4, c[0x0][0x380] ;  /* 0x00007000ff0477ac */ /* 0x000e220008000a00 */
[----:B------:R-:W-:Y:S02]  /*1780*/  IADD3 R3, P1, PT, R5, R13, RZ ;  /* 0x0000000d05037210 */ /* 0x000fe40007f3e0ff */
[----:B------:R-:W-:Y:S02]  /*1790*/  LOP3.LUT R7, R4, 0x1fffff0, RZ, 0xc0, !PT ;  /* 0x01fffff004077812 */ /* 0x000fe400078ec0ff */
[----:B------:R-:W-:-:S03]  /*17a0*/  IADD3.X R0, PT, PT, RZ, R15, RZ, P1, !PT ;  /* 0x0000000fff007210 */ /* 0x000fc60000ffe4ff */
[----:B------:R-:W-:Y:S01]  /*17b0*/  IMAD.MOV R7, RZ, RZ, -R7 ;  /* 0x000000ffff077224 */ /* 0x000fe200078e0a07 */
[----:B0-----:R-:W-:-:S04]  /*17c0*/  LEA R2, P2, R3, UR4, 0x2 ;  /* 0x0000000403027c11 */ /* 0x001fc8000f8410ff */
[----:B------:R-:W-:Y:S02]  /*17d0*/  IADD3 R2, P1, PT, R2, 0x2000, RZ ;  /* 0x0000200002027810 */ /* 0x000fe40007f3e0ff */
[----:B------:R-:W-:Y:S02]  /*17e0*/  LEA.HI.X R3, R3, UR5, R0, 0x2, P2 ;  /* 0x0000000503037c11 */ /* 0x000fe400090f1400 */
[----:B------:R-:W-:Y:S02]  /*17f0*/  MOV R0, R5 ;  /* 0x0000000500007202 */ /* 0x000fe40000000f00 */
[----:B------:R-:W-:-:S07]  /*1800*/  IADD3.X R3, PT, PT, RZ, R3, RZ, P1, !PT ;  /* 0x00000003ff037210 */ /* 0x000fce0000ffe4ff */
.L_x_109:
        /* <DEDUP_REMOVED lines=16> */
[----:B------:R-:W-:Y:S01]  /*1910*/  IADD3 R7, PT, PT, R7, 0x10, RZ ;  /* 0x0000001007077810 */ /* 0x000fe20007ffe0ff */
[----:B------:R-:W-:-:S03]  /*1920*/  VIADD R0, R0, 0x1000 ;  /* 0x0000100000007836 */ /* 0x000fc60000000000 */
        /* <DEDUP_REMOVED lines=20> */
.L_x_108:
[----:B------:R-:W-:Y:S05]  /*1a70*/  BSYNC.RECONVERGENT B2 ;  /* 0x0000000000027941 */ /* 0x000fea0003800200 */
.L_x_107:
[----:B------:R-:W-:Y:S05]  /*1a80*/  @!P0 BRA `(.L_x_106) ;  /* 0x0000000400008947 */ /* 0x000fea0003800000 */
[----:B------:R-:W-:Y:S01]  /*1a90*/  ISETP.GE.U32.AND P0, PT, R22, 0x8, PT ;  /* 0x000000081600780c */ /* 0x000fe20003f06070 */
[----:B------:R-:W-:Y:S01]  /*1aa0*/  BSSY.RECONVERGENT B2, `(.L_x_110) ;  /* 0x000001a000027945 */ /* 0x000fe20003800200 */
[----:B------:R-:W-:-:S04]  /*1ab0*/  LOP3.LUT R9, R4, 0x7, RZ, 0xc0, !PT ;  /* 0x0000000704097812 */ /* 0x000fc800078ec0ff */
[----:B------:R-:W-:-:S07]  /*1ac0*/  ISETP.NE.AND P1, PT, R9, RZ, PT ;  /* 0x000000ff0900720c */ /* 0x000fce0003f25270 */
[----:B------:R-:W-:Y:S06]  /*1ad0*/  @!P0 BRA `(.L_x_111) ;  /* 0x0000000000588947 */ /* 0x000fec0003800000 */
[----:B------:R-:W0:Y:S01]  /*1ae0*/  LDCU.64 UR4, c[0x0][0x380] ;  /* 0x00007000ff0477ac */ /* 0x000e220008000a00 */
[----:B------:R-:W-:-:S04]  /*1af0*/  IADD3 R3, P0, PT, R0, R13, RZ ;  /* 0x0000000d00037210 */ /* 0x000fc80007f1e0ff */
[----:B------:R-:W-:Y:S02]  /*1b00*/  IADD3.X R6, PT, PT, RZ, R15, RZ, P0, !PT ;  /* 0x0000000fff067210 */ /* 0x000fe400007fe4ff */
        /* <DEDUP_REMOVED lines=10> */
[----:B------:R-:W-:Y:S01]  /*1bb0*/  IADD3 R0, PT, PT, R0, 0x800, RZ ;  /* 0x0000080000007810 */ /* 0x000fe20007ffe0ff */
        /* <DEDUP_REMOVED lines=8> */
.L_x_111:
[----:B------:R-:W-:Y:S05]  /*1c40*/  BSYNC.RECONVERGENT B2 ;  /* 0x0000000000027941 */ /* 0x000fea0003800200 */
.L_x_110:
        /* <DEDUP_REMOVED lines=14> */
[----:B------:R-:W5:Y:S01]  /*1d30*/  LDG.E R12, desc[UR6][R2.64+0xc00] ;  /* 0x000c0006020c7981 */ /* 0x000f62000c1e1900 */
[----:B------:R-:W-:-:S02]  /*1d40*/  VIADD R0, R0, 0x400 ;  /* 0x0000040000007836 */ /* 0x000fc40000000000 */
[----:B--2---:R-:W-:-:S04]  /*1d50*/  FFMA R7, R7, R7, R10 ;  /* 0x0000000707077223 */ /* 0x004fc8000000000a */
[----:B---3--:R-:W-:-:S04]  /*1d60*/  FFMA R7, R4, R4, R7 ;  /* 0x0000000404077223 */ /* 0x008fc80000000007 */
[----:B----4-:R-:W-:-:S04]  /*1d70*/  FFMA R7, R8, R8, R7 ;  /* 0x0000000808077223 */ /* 0x010fc80000000007 */
[----:B-----5:R-:W-:-:S07]  /*1d80*/  FFMA R10, R12, R12, R7 ;  /* 0x0000000c0c0a7223 */ /* 0x020fce0000000007 */
.L_x_113:
[----:B------:R-:W-:Y:S05]  /*1d90*/  BSYNC.RECONVERGENT B2 ;  /* 0x0000000000027941 */ /* 0x000fea0003800200 */
.L_x_112:
[----:B------:R-:W-:Y:S05]  /*1da0*/  @!P1 BRA `(.L_x_106) ;  /* 0x0000000000389947 */ /* 0x000fea0003800000 */
[----:B------:R-:W0:Y:S01]  /*1db0*/  LDCU.64 UR4, c[0x0][0x380] ;  /* 0x00007000ff0477ac */ /* 0x000e220008000a00 */
[----:B------:R-:W-:Y:S02]  /*1dc0*/  IADD3 R7, P0, PT, R0, R13, RZ ;  /* 0x0000000d00077210 */ /* 0x000fe40007f1e0ff */
[----:B------:R-:W-:Y:S02]  /*1dd0*/  IADD3 R0, PT, PT, -R6, RZ, RZ ;  /* 0x000000ff06007210 */ /* 0x000fe40007ffe1ff */
[----:B------:R-:W-:Y:S02]  /*1de0*/  IADD3.X R4, PT, PT, RZ, R15, RZ, P0, !PT ;  /* 0x0000000fff047210 */ /* 0x000fe400007fe4ff */
[----:B0-----:R-:W-:-:S04]  /*1df0*/  LEA R2, P1, R7, UR4, 0x2 ;  /* 0x0000000407027c11 */ /* 0x001fc8000f8210ff */
[----:B------:R-:W-:-:S09]  /*1e00*/  LEA.HI.X R7, R7, UR5, R4, 0x2, P1 ;  /* 0x0000000507077c11 */ /* 0x000fd200088f1404 */
.L_x_114:
[----:B------:R-:W-:-:S06]  /*1e10*/  MOV R3, R7 ;  /* 0x0000000700037202 */ /* 0x000fcc0000000f00 */
[----:B------:R0:W2:Y:S01]  /*1e20*/  LDG.E R3, desc[UR6][R2.64] ;  /* 0x0000000602037981 */ /* 0x0000a2000c1e1900 */
[----:B------:R-:W-:-:S05]  /*1e30*/  VIADD R0, R0, 0x1 ;  /* 0x0000000100007836 */ /* 0x000fca0000000000 */
[----:B------:R-:W-:Y:S02]  /*1e40*/  ISETP.NE.AND P0, PT, R0, RZ, PT ;  /* 0x000000ff0000720c */ /* 0x000fe40003f05270 */
[----:B0-----:R-:W-:-:S04]  /*1e50*/  IADD3 R2, P1, PT, R2, 0x400, RZ ;  /* 0x0000040002027810 */ /* 0x001fc80007f3e0ff */
[----:B------:R-:W-:Y:S01]  /*1e60*/  IADD3.X R7, PT, PT, RZ, R7, RZ, P1, !PT ;  /* 0x00000007ff077210 */ /* 0x000fe20000ffe4ff */
[----:B--2---:R-:W-:-:S06]  /*1e70*/  FFMA R10, R3, R3, R10 ;  /* 0x00000003030a7223 */ /* 0x004fcc000000000a */
[----:B------:R-:W-:Y:S05]  /*1e80*/  @P0 BRA `(.L_x_114) ;  /* 0xfffffffc00e00947 */ /* 0x000fea000383ffff */
.L_x_106:
[----:B------:R-:W-:Y:S05]  /*1e90*/  BSYNC.RECONVERGENT B1 ;  /* 0x0000000000017941 */ /* 0x000fea0003800200 */
.L_x_104:
[----:B------:R-:W0:Y:S01]  /*1ea0*/  S2R R6, SR_LANEID ;  /* 0x0000000000067919 */ /* 0x000e220000000000 */
[----:B------:R-:W-:Y:S02]  /*1eb0*/  MOV R3, R10 ;  /* 0x0000000a00037202 */ /* 0x000fe40000000f00 */
[----:B------:R-:W-:-:S03]  /*1ec0*/  ISETP.NE.AND P5, PT, R5, RZ, PT ;  /* 0x000000ff0500720c */ /* 0x000fc60003fa5270 */
        /* <DEDUP_REMOVED lines=29> */
[----:B------:R-:W0:Y:S04]  /*20a0*/  LDS R3, [UR4+0xc] ;  /* 0x00000c04ff037984 */ /* 0x000e280008000800 */
[----:B--2---:R-:W1:Y:S04]  /*20b0*/  LDS.128 R4, [UR4+0x10] ;  /* 0x00001004ff047984 */ /* 0x004e680008000c00 */
        /* <DEDUP_REMOVED lines=8> */
.L_x_102:
[----:B------:R-:W-:Y:S05]  /*2140*/  BSYNC.RECONVERGENT B0 ;  /* 0x0000000000007941 */ /* 0x000fea0003800200 */
.L_x_87:
[----:B------:R-:W-:Y:S05]  /*2150*/  @P5 EXIT ;  /* 0x000000000000594d */ /* 0x000fea0003800000 */
[----:B01----:R-:W0:Y:S01]  /*2160*/  LDC.64 R2, c[0x0][0x388] ;  /* 0x0000e200ff027b82 */ /* 0x003e220000000a00 */
[----:B------:R-:W1:Y:S02]  /*2170*/  LDCU UR4, c[0x0][0x39c] ;  /* 0x00007380ff0477ac */ /* 0x000e640008000800 */
[----:B-1----:R-:W-:-:S05]  /*2180*/  FADD R5, R8, UR4 ;  /* 0x0000000408057e21 */ /* 0x002fca0008000000 */
[----:B0-----:R-:W-:Y:S01]  /*2190*/  STG.E desc[UR6][R2.64], R5 ;  /* 0x0000000502007986 */ /* 0x001fe2000c101906 */
[----:B------:R-:W-:Y:S05]  /*21a0*/  EXIT ;  /* 0x000000000000794d */ /* 0x000fea0003800000 */
.L_x_115:
        /* <DEDUP_REMOVED lines=13> */
.L_x_419:


//--------------------- .text._ZN3cub18CUB_300001_SM_10006detail6reduce28DeviceReduceSingleTileKernelINS2_10policy_hubIfjN4cuda3std3__44plusIfEEE10Policy1000EPfSC_iS9_ffNS7_10__identityEEEvT0_T1_T2_T3_T4_T6_ --------------------------
	.section	.text._ZN3cub18CUB_300001_SM_10006detail6reduce28DeviceReduceSingleTileKernelINS2_10policy_hubIfjN4cuda3std3__44plusIfEEE10Policy1000EPfSC_iS9_ffNS7_10__identityEEEvT0_T1_T2_T3_T4_T6_,"ax",@progbits
	.align	128
        .global         _ZN3cub18CUB_300001_SM_10006detail6reduce28DeviceReduceSingleTileKernelINS2_10policy_hubIfjN4cuda3std3__44plusIfEEE10Policy1000EPfSC_iS9_ffNS7_10__identityEEEvT0_T1_T2_T3_T4_T6_
        .type           _ZN3cub18CUB_300001_SM_10006detail6reduce28DeviceReduceSingleTileKernelINS2_10policy_hubIfjN4cuda3std3__44plusIfEEE10Policy1000EPfSC_iS9_ffNS7_10__identityEEEvT0_T1_T2_T3_T4_T6_,@function
        .size           _ZN3cub18CUB_300001_SM_10006detail6reduce28DeviceReduceSingleTileKernelINS2_10policy_hubIfjN4cuda3std3__44plusIfEEE10Policy1000EPfSC_iS9_ffNS7_10__identityEEEvT0_T1_T2_T3_T4_T6_,(.L_x_420 - _ZN3cub18CUB_300001_SM_10006detail6reduce28DeviceReduceSingleTileKernelINS2_10policy_hubIfjN4cuda3std3__44plusIfEEE10Policy1000EPfSC_iS9_ffNS7_10__identityEEEvT0_T1_T2_T3_T4_T6_)
        .other          _ZN3cub18CUB_300001_SM_10006detail6reduce28DeviceReduceSingleTileKernelINS2_10policy_hubIfjN4cuda3std3__44plusIfEEE10Policy1000EPfSC_iS9_ffNS7_10__identityEEEvT0_T1_T2_T3_T4_T6_,@"STO_CUDA_ENTRY STV_DEFAULT"
_ZN3cub18CUB_300001_SM_10006detail6reduce28DeviceReduceSingleTileKernelINS2_10policy_hubIfjN4cuda3std3__44plusIfEEE10Policy1000EPfSC_iS9_ffNS7_10__identityEEEvT0_T1_T2_T3_T4_T6_:
.text._ZN3cub18CUB_300001_SM_10006detail6reduce28DeviceReduceSingleTileKernelINS2_10policy_hubIfjN4cuda3std3__44plusIfEEE10Policy1000EPfSC_iS9_ffNS7_10__identityEEEvT0_T1_T2_T3_T4_T6_:
        /* <DEDUP_REMOVED lines=13> */
.L_x_116:
        /* <DEDUP_REMOVED lines=16> */
.L_x_121:
[----:B------:R-:W-:Y:S05]  /*01d0*/  BSYNC.RECONVERGENT B1 ;  /* 0x0000000000017941 */ /* 0x000fea0003800200 */
.L_x_120:
        /* <DEDUP_REMOVED lines=16> */
.L_x_126:
        /* <DEDUP_REMOVED lines=9> */
.L_x_125:
[----:B------:R-:W-:Y:S05]  /*0370*/  BSYNC.RECONVERGENT B2 ;  /* 0x0000000000027941 */ /* 0x000fea0003800200 */
.L_x_124:
        /* <DEDUP_REMOVED lines=8> */
.L_x_129:
        /* <DEDUP_REMOVED lines=43> */
.L_x_128:
[----:B------:R-:W-:Y:S05]  /*06b0*/  BSYNC.RECONVERGENT B2 ;  /* 0x0000000000027941 */ /* 0x000fea0003800200 */
.L_x_127:
        /* <DEDUP_REMOVED lines=26> */
.L_x_131:
[----:B------:R-:W-:Y:S05]  /*0860*/  BSYNC.RECONVERGENT B2 ;  /* 0x0000000000027941 */ /* 0x000fea0003800200 */
.L_x_130:
        /* <DEDUP_REMOVED lines=12> */
.L_x_123:
[----:B------:R-:W-:Y:S05]  /*0930*/  BSYNC.RECONVERGENT B1 ;  /* 0x0000000000017941 */ /* 0x000fea0003800200 */
.L_x_122:
        /* <DEDUP_REMOVED lines=10> */
[----:B------:R-:W1:Y:S06]  /*09e0*/  SHFL.DOWN PT, R3, R0, 0x2, 0x1f ;  /* 0x08401f0000037f89 */ /* 0x000e6c00000e0000 */
[----:B------:R-:W2:Y:S01]  /*09f0*/  @!P1 S2R R6, SR_CgaCtaId ;  /* 0x0000000000069919 */ /* 0x000ea20000008800 */
[----:B0-----:R-:W-:Y:S02]  /*0a00*/  @!P1 MOV R5, 0x400 ;  /* 0x0000040000059802 */ /* 0x001fe40000000f00 */
[----:B------:R-:W-:-:S04]  /*0a10*/  @!P1 SHF.R.U32.HI R4, RZ, 0x3, R2 ;  /* 0x00000003ff049819 */ /* 0x000fc80000011602 */
[----:B------:R-:W-:Y:S01]  /*0a20*/  @!P1 LOP3.LUT R4, R4, 0x7c, RZ, 0xc0, !PT ;  /* 0x0000007c04049812 */ /* 0x000fe200078ec0ff */
[----:B-1----:R-:W-:Y:S01]  /*0a30*/  @!P0 FADD R0, R0, R3 ;  /* 0x0000000300008221 */ /* 0x002fe20000000000 */
[----:B------:R-:W-:-:S04]  /*0a40*/  ISETP.GT.AND P0, PT, R8, 0x1b, PT ;  /* 0x0000001b0800780c */ /* 0x000fc80003f04270 */
[----:B------:R-:W0:Y:S01]  /*0a50*/  SHFL.DOWN PT, R3, R0, 0x4, 0x1f ;  /* 0x08801f0000037f89 */ /* 0x000e2200000e0000 */
[----:B--2---:R-:W-:-:S04]  /*0a60*/  @!P1 LEA R5, R6, R5, 0x18 ;  /* 0x0000000506059211 */ /* 0x004fc800078ec0ff */
        /* <DEDUP_REMOVED lines=16> */
[----:B0-----:R-:W0:Y:S04]  /*0b70*/  LDS.128 R4, [UR4+0x10] ;  /* 0x00001004ff047984 */ /* 0x001e280008000c00 */
[----:B------:R-:W1:Y:S04]  /*0b80*/  LDS.128 R12, [UR4+0x20] ;  /* 0x00002004ff0c7984 */ /* 0x000e680008000c00 */
[----:B------:R-:W2:Y:S04]  /*0b90*/  LDS.128 R8, [UR4+0x30] ;  /* 0x00003004ff087984 */ /* 0x000ea80008000c00 */
[----:B------:R-:W3:Y:S01]  /*0ba0*/  LDS.128 R16, [UR4+0x40] ;  /* 0x00004004ff107984 */ /* 0x000ee20008000c00 */
[----:B0-----:R-:W-:-:S04]  /*0bb0*/  FADD R5, R0, R5 ;  /* 0x0000000500057221 */ /* 0x001fc80000000000 */
[----:B------:R-:W-:-:S04]  /*0bc0*/  FADD R6, R5, R6 ;  /* 0x0000000605067221 */ /* 0x000fc80000000000 */
[----:B------:R-:W-:-:S04]  /*0bd0*/  FADD R7, R6, R7 ;  /* 0x0000000706077221 */ /* 0x000fc80000000000 */
[----:B-1----:R-:W-:-:S04]  /*0be0*/  FADD R12, R7, R12 ;  /* 0x0000000c070c7221 */ /* 0x002fc80000000000 */
[----:B------:R-:W-:-:S04]  /*0bf0*/  FADD R13, R12, R13 ;  /* 0x0000000d0c0d7221 */ /* 0x000fc80000000000 */
[----:B------:R-:W-:-:S04]  /*0c00*/  FADD R14, R13, R14 ;  /* 0x0000000e0d0e7221 */ /* 0x000fc80000000000 */
[----:B------:R-:W-:-:S04]  /*0c10*/  FADD R15, R14, R15 ;  /* 0x0000000f0e0f7221 */ /* 0x000fc80000000000 */
[----:B--2---:R-:W-:-:S04]  /*0c20*/  FADD R8, R15, R8 ;  /* 0x000000080f087221 */ /* 0x004fc80000000000 */
[----:B------:R-:W-:-:S04]  /*0c30*/  FADD R9, R8, R9 ;  /* 0x0000000908097221 */ /* 0x000fc80000000000 */
[----:B------:R-:W-:-:S04]  /*0c40*/  FADD R10, R9, R10 ;  /* 0x0000000a090a7221 */ /* 0x000fc80000000000 */
[----:B------:R-:W-:-:S04]  /*0c50*/  FADD R11, R10, R11 ;  /* 0x0000000b0a0b7221 */ /* 0x000fc80000000000 */
[----:B---3--:R-:W-:-:S04]  /*0c60*/  FADD R16, R11, R16 ;  /* 0x000000100b107221 */ /* 0x008fc80000000000 */
[----:B------:R-:W-:-:S04]  /*0c70*/  FADD R17, R16, R17 ;  /* 0x0000001110117221 */ /* 0x000fc80000000000 */
[----:B------:R-:W-:-:S04]  /*0c80*/  FADD R18, R17, R18 ;  /* 0x0000001211127221 */ /* 0x000fc80000000000 */
[----:B------:R-:W-:Y:S01]  /*0c90*/  FADD R0, R18, R19 ;  /* 0x0000001312007221 */ /* 0x000fe20000000000 */
[----:B------:R-:W-:Y:S06]  /*0ca0*/  BRA `(.L_x_133) ;  /* 0x0000003400707947 */ /* 0x000fec0003800000 */
.L_x_132:
        /* <DEDUP_REMOVED lines=23> */
[-C--:B------:R-:W-:Y:S02]  /*0e20*/  ISETP.GT.AND P0, PT, R5, R4.reuse, PT ;  /* 0x000000040500720c */ /* 0x080fe40003f04270 */
[----:B------:R-:W-:Y:S02]  /*0e30*/  IADD3 R5, PT, PT, R9, 0x10, RZ ;  /* 0x0000001009057810 */ /* 0x000fe40007ffe0ff */
        /* <DEDUP_REMOVED lines=20> */
[----:B------:R-:W0:Y:S04]  /*0f80*/  LDS.128 R16, [UR4+0x10] ;  /* 0x00001004ff107984 */ /* 0x000e280008000c00 */
[----:B----4-:R-:W1:Y:S04]  /*0f90*/  LDS.128 R4, [UR4+0x20] ;  /* 0x00002004ff047984 */ /* 0x010e680008000c00 */
[----:B------:R-:W2:Y:S04]  /*0fa0*/  LDS.128 R8, [UR4+0x30] ;  /* 0x00003004ff087984 */ /* 0x000ea80008000c00 */
[----:B------:R-:W3:Y:S01]  /*0fb0*/  LDS.128 R12, [UR4+0x40] ;  /* 0x00004004ff0c7984 */ /* 0x000ee20008000c00 */
[----:B0-----:R-:W-:Y:S01]  /*0fc0*/  @P2 FADD R0, R0, R17 ;  /* 0x0000001100002221 */ /* 0x001fe20000000000 */
[----:B------:R-:W-:-:S03]  /*0fd0*/  ISETP.GT.AND P2, PT, R3, 0x80, PT ;  /* 0x000000800300780c */ /* 0x000fc60003f44270 */
[----:B------:R-:W-:Y:S01]  /*0fe0*/  @P3 FADD R0, R0, R18 ;  /* 0x0000001200003221 */ /* 0x000fe20000000000 */
[----:B------:R-:W-:-:S03]  /*0ff0*/  ISETP.GT.AND P3, PT, R3, 0xa0, PT ;  /* 0x000000a00300780c */ /* 0x000fc60003f64270 */
[----:B------:R-:W-:Y:S01]  /*1000*/  @P1 FADD R0, R0, R19 ;  /* 0x0000001300001221 */ /* 0x000fe20000000000 */
[----:B------:R-:W-:-:S05]  /*1010*/  ISETP.GT.AND P1, PT, R3, 0xe0, PT ;  /* 0x000000e00300780c */ /* 0x000fca0003f24270 */
[----:B-1----:R-:W-:Y:S01]  /*1020*/  @P2 FADD R0, R0, R4 ;  /* 0x0000000400002221 */ /* 0x002fe20000000000 */
[----:B------:R-:W-:-:S03]  /*1030*/  ISETP.GT.AND P2, PT, R3, 0x100, PT ;  /* 0x000001000300780c */ /* 0x000fc60003f44270 */
[----:B------:R-:W-:Y:S01]  /*1040*/  @P3 FADD R0, R0, R5 ;  /* 0x0000000500003221 */ /* 0x000fe20000000000 */
[----:B------:R-:W-:-:S03]  /*1050*/  ISETP.GT.AND P3, PT, R3, 0x120, PT ;  /* 0x000001200300780c */ /* 0x000fc60003f64270 */
[----:B------:R-:W-:Y:S01]  /*1060*/  @P4 FADD R0, R0, R6 ;  /* 0x0000000600004221 */ /* 0x000fe20000000000 */
[----:B------:R-:W-:-:S03]  /*1070*/  ISETP.GT.AND P4, PT, R3, 0x140, PT ;  /* 0x000001400300780c */ /* 0x000fc60003f84270 */
[----:B------:R-:W-:Y:S01]  /*1080*/  @P1 FADD R0, R0, R7 ;  /* 0x0000000700001221 */ /* 0x000fe20000000000 */
[----:B------:R-:W-:-:S03]  /*1090*/  ISETP.GT.AND P1, PT, R3, 0x160, PT ;  /* 0x000001600300780c */ /* 0x000fc60003f24270 */
[----:B--2---:R-:W-:Y:S01]  /*10a0*/  @P2 FADD R0, R0, R8 ;  /* 0x0000000800002221 */ /* 0x004fe20000000000 */
[----:B------:R-:W-:-:S03]  /*10b0*/  ISETP.GT.AND P2, PT, R3, 0x180, PT ;  /* 0x000001800300780c */ /* 0x000fc60003f44270 */
[----:B------:R-:W-:Y:S01]  /*10c0*/  @P3 FADD R0, R0, R9 ;  /* 0x0000000900003221 */ /* 0x000fe20000000000 */
[----:B------:R-:W-:-:S03]  /*10d0*/  ISETP.GT.AND P3, PT, R3, 0x1a0, PT ;  /* 0x000001a00300780c */ /* 0x000fc60003f64270 */
[----:B------:R-:W-:Y:S01]  /*10e0*/  @P4 FADD R0, R0, R10 ;  /* 0x0000000a00004221 */ /* 0x000fe20000000000 */
[----:B------:R-:W-:-:S03]  /*10f0*/  ISETP.GT.AND P4, PT, R3, 0x1c0, PT ;  /* 0x000001c00300780c */ /* 0x000fc60003f84270 */
[----:B------:R-:W-:Y:S01]  /*1100*/  @P1 FADD R0, R0, R11 ;  /* 0x0000000b00001221 */ /* 0x000fe20000000000 */
[----:B------:R-:W-:-:S03]  /*1110*/  ISETP.GT.AND P1, PT, R3, 0x1e0, PT ;  /* 0x000001e00300780c */ /* 0x000fc60003f24270 */
[----:B---3--:R-:W-:-:S04]  /*1120*/  @P2 FADD R0, R0, R12 ;  /* 0x0000000c00002221 */ /* 0x008fc80000000000 */
[----:B------:R-:W-:-:S04]  /*1130*/  @P3 FADD R0, R0, R13 ;  /* 0x0000000d00003221 */ /* 0x000fc80000000000 */
[----:B------:R-:W-:-:S04]  /*1140*/  @P4 FADD R0, R0, R14 ;  /* 0x0000000e00004221 */ /* 0x000fc80000000000 */
[----:B------:R-:W-:Y:S01]  /*1150*/  @P1 FADD R0, R0, R15 ;  /* 0x0000000f00001221 */ /* 0x000fe20000000000 */
[----:B------:R-:W-:Y:S06]  /*1160*/  BRA `(.L_x_133) ;  /* 0x0000003000407947 */ /* 0x000fec0003800000 */
.L_x_119:
[----:B------:R-:W0:Y:S01]  /*1170*/  S2R R2, SR_TID.X ;  /* 0x0000000000027919 */ /* 0x000e220000002100 */
[----:B------:R-:W1:Y:S01]  /*1180*/  LDC.64 R4, c[0x0][0x380] ;  /* 0x0000e000ff047b82 */ /* 0x000e620000000a00 */
[----:B0-----:R-:W-:-:S05]  /*1190*/  SHF.L.U32 R7, R2, 0x1, RZ ;  /* 0x0000000102077819 */ /* 0x001fca00000006ff */
[----:B-1----:R-:W-:-:S05]  /*11a0*/  IMAD.WIDE.U32 R4, R7, 0x4, R4 ;  /* 0x0000000407047825 */ /* 0x002fca00078e0004 */
[----:B------:R-:W2:Y:S04]  /*11b0*/  LDG.E.64.CONSTANT R14, desc[UR6][R4.64] ;  /* 0x00000006040e7981 */ /* 0x000ea8000c1e9b00 */
[----:B------:R-:W3:Y:S04]  /*11c0*/  LDG.E.64.CONSTANT R16, desc[UR6][R4.64+0x1000] ;  /* 0x0010000604107981 */ /* 0x000ee8000c1e9b00 */
[----:B------:R-:W4:Y:S04]  /*11d0*/  LDG.E.64.CONSTANT R18, desc[UR6][R4.64+0x2000] ;  /* 0x0020000604127981 */ /* 0x000f28000c1e9b00 */
[----:B------:R-:W5:Y:S04]  /*11e0*/  LDG.E.64.CONSTANT R20, desc[UR6][R4.64+0x3000] ;  /* 0x0030000604147981 */ /* 0x000f68000c1e9b00 */
[----:B------:R-:W5:Y:S04]  /*11f0*/  LDG.E.64.CONSTANT R12, desc[UR6][R4.64+0x4000] ;  /* 0x00400006040c7981 */ /* 0x000f68000c1e9b00 */
[----:B------:R-:W5:Y:S04]  /*1200*/  LDG.E.64.CONSTANT R10, desc[UR6][R4.64+0x5000] ;  /* 0x00500006040a7981 */ /* 0x000f68000c1e9b00 */
[----:B------:R-:W5:Y:S04]  /*1210*/  LDG.E.64.CONSTANT R6, desc[UR6][R4.64+0x6000] ;  /* 0x0060000604067981 */ /* 0x000f68000c1e9b00 */
[----:B------:R-:W5:Y:S01]  /*1220*/  LDG.E.64.CONSTANT R8, desc[UR6][R4.64+0x7000] ;  /* 0x0070000604087981 */ /* 0x000f62000c1e9b00 */
[----:B------:R-:W-:Y:S01]  /*1230*/  ISETP.GE.U32.AND P0, PT, R3, 0x4000, PT ;  /* 0x000040000300780c */ /* 0x000fe20003f06070 */
[----:B--2---:R-:W-:Y:S01]  /*1240*/  FADD R14, R14, R15 ;  /* 0x0000000f0e0e7221 */ /* 0x004fe20000000000 */
[----:B---3--:R-:W-:Y:S01]  /*1250*/  FADD R17, R16, R17 ;  /* 0x0000001110117221 */ /* 0x008fe20000000000 */
[----:B----4-:R-:W-:-:S03]  /*1260*/  FADD R18, R18, R19 ;  /* 0x0000001312127221 */ /* 0x010fc60000000000 */
[----:B------:R-:W-:Y:S01]  /*1270*/  FADD R14, R14, R17 ;  /* 0x000000110e0e7221 */ /* 0x000fe20000000000 */
[----:B-----5:R-:W-:Y:S01]  /*1280*/  FADD R21, R20, R21 ;  /* 0x0000001514157221 */ /* 0x020fe20000000000 */
[----:B------:R-:W-:Y:S02]  /*1290*/  HFMA2 R20, -RZ, RZ, 0, 0.0078125 ;  /* 0x00002000ff147431 */ /* 0x000fe400000001ff */
[----:B------:R-:W-:Y:S01]  /*12a0*/  FADD R12, R12, R13 ;  /* 0x0000000d0c0c7221 */ /* 0x000fe20000000000 */
[----:B------:R-:W-:Y:S01]  /*12b0*/  FADD R21, R18, R21 ;  /* 0x0000001512157221 */ /* 0x000fe20000000000 */
[----:B------:R-:W-:-:S03]  /*12c0*/  FADD R11, R10, R11 ;  /* 0x0000000b0a0b7221 */ /* 0x000fc60000000000 */
[----:B------:R-:W-:Y:S01]  /*12d0*/  FADD R14, R14, R21 ;  /* 0x000000150e0e7221 */ /* 0x000fe20000000000 */
[----:B------:R-:W-:Y:S01]  /*12e0*/  FADD R6, R6, R7 ;  /* 0x0000000706067221 */ /* 0x000fe20000000000 */
[----:B------:R-:W-:Y:S01]  /*12f0*/  FADD R11, R12, R11 ;  /* 0x0000000b0c0b7221 */ /* 0x000fe20000000000 */
[----:B------:R-:W-:-:S04]  /*1300*/  FADD R9, R8, R9 ;  /* 0x0000000908097221 */ /* 0x000fc80000000000 */
[----:B------:R-:W-:-:S04]  /*1310*/  FADD R6, R6, R9 ;  /* 0x0000000906067221 */ /* 0x000fc80000000000 */
[----:B------:R-:W-:-:S04]  /*1320*/  FADD R11, R11, R6 ;  /* 0x000000060b0b7221 */ /* 0x000fc80000000000 */
[----:B------:R-:W-:Y:S01]  /*1330*/  FADD R0, R14, R11 ;  /* 0x0000000b0e007221 */ /* 0x000fe20000000000 */
[----:B------:R-:W-:Y:S06]  /*1340*/  @!P0 BRA `(.L_x_134) ;  /* 0x00000000008c8947 */ /* 0x000fec0003800000 */
[----:B------:R-:W0:Y:S01]  /*1350*/  LDC R24, c[0x0][0x390] ;  /* 0x0000e400ff187b82 */ /* 0x000e220000000800 */
[----:B------:R-:W-:Y:S02]  /*1360*/  IADD3 R21, PT, PT, R3, -0x2000, RZ ;  /* 0xffffe00003157810 */ /* 0x000fe40007ffe0ff */
[----:B------:R-:W-:-:S07]  /*1370*/  MOV R20, 0x2000 ;  /* 0x0000200000147802 */ /* 0x000fce0000000f00 */
.L_x_136:
[----:B------:R-:W-:-:S05]  /*1380*/  IMAD.WIDE R26, R20, 0x4, R4 ;  /* 0x00000004141a7825 */ /* 0x000fca00078e0204 */
[----:B------:R-:W2:Y:S04]  /*1390*/  LDG.E.64.CONSTANT R14, desc[UR6][R26.64+0x6000] ;  /* 0x006000061a0e7981 */ /* 0x000ea8000c1e9b00 */
[----:B------:R-:W2:Y:S04]  /*13a0*/  LDG.E.64.CONSTANT R6, desc[UR6][R26.64+0x7000] ;  /* 0x007000061a067981 */ /* 0x000ea8000c1e9b00 */
[----:B------:R-:W3:Y:S04]  /*13b0*/  LDG.E.64.CONSTANT R22, desc[UR6][R26.64] ;  /* 0x000000061a167981 */ /* 0x000ee8000c1e9b00 */
[----:B------:R-:W4:Y:S04]  /*13c0*/  LDG.E.64.CONSTANT R18, desc[UR6][R26.64+0x1000] ;  /* 0x001000061a127981 */ /* 0x000f28000c1e9b00 */
[----:B------:R-:W5:Y:S04]  /*13d0*/  LDG.E.64.CONSTANT R16, desc[UR6][R26.64+0x2000] ;  /* 0x002000061a107981 */ /* 0x000f68000c1e9b00 */
[----:B------:R-:W5:Y:S04]  /*13e0*/  LDG.E.64.CONSTANT R12, desc[UR6][R26.64+0x3000] ;  /* 0x003000061a0c7981 */ /* 0x000f68000c1e9b00 */
[----:B------:R-:W5:Y:S04]  /*13f0*/  LDG.E.64.CONSTANT R10, desc[UR6][R26.64+0x4000] ;  /* 0x004000061a0a7981 */ /* 0x000f68000c1e9b00 */
[----:B------:R-:W5:Y:S01]  /*1400*/  LDG.E.64.CONSTANT R8, desc[UR6][R26.64+0x5000] ;  /* 0x005000061a087981 */ /* 0x000f62000c1e9b00 */
[----:B0-----:R-:W-:Y:S01]  /*1410*/  MOV R3, R24 ;  /* 0x0000001800037202 */ /* 0x001fe20000000f00 */
[----:B--2---:R-:W-:-:S03]  /*1420*/  FADD R15, R15, R6 ;  /* 0x000000060f0f7221 */ /* 0x004fc60000000000 */
[----:B------:R-:W-:Y:S01]  /*1430*/  IADD3 R6, PT, PT, -R20, R3, RZ ;  /* 0x0000000314067210 */ /* 0x000fe20007ffe1ff */
[----:B---3--:R-:W-:-:S03]  /*1440*/  FADD R0, R22, R0 ;  /* 0x0000000016007221 */ /* 0x008fc60000000000 */
[----:B------:R-:W-:Y:S01]  /*1450*/  ISETP.GE.AND P0, PT, R6, 0x2000, PT ;  /* 0x000020000600780c */ /* 0x000fe20003f06270 */
[----:B----4-:R-:W-:Y:S01]  /*1460*/  FADD R23, R23, R18 ;  /* 0x0000001217177221 */ /* 0x010fe20000000000 */
[----:B-----5:R-:W-:Y:S01]  /*1470*/  FADD R18, R19, R16 ;  /* 0x0000001013127221 */ /* 0x020fe20000000000 */
[----:B------:R-:W-:Y:S01]  /*1480*/  FADD R17, R17, R12 ;  /* 0x0000000c11117221 */ /* 0x000fe20000000000 */
[----:B------:R-:W-:Y:S01]  /*1490*/  FADD R12, R13, R10 ;  /* 0x0000000a0d0c7221 */ /* 0x000fe20000000000 */
[----:B------:R-:W-:Y:S01]  /*14a0*/  FADD R11, R11, R8 ;  /* 0x000000080b0b7221 */ /* 0x000fe20000000000 */
[----:B------:R-:W-:Y:S01]  /*14b0*/  FADD R8, R9, R14 ;  /* 0x0000000e09087221 */ /* 0x000fe20000000000 */
[----:B------:R-:W-:Y:S01]  /*14c0*/  FADD R0, R0, R23 ;  /* 0x0000001700007221 */ /* 0x000fe20000000000 */
[----:B------:R-:W-:Y:S01]  /*14d0*/  FADD R17, R18, R17 ;  /* 0x0000001112117221 */ /* 0x000fe20000000000 */
[----:B------:R-:W-:Y:S01]  /*14e0*/  FADD R11, R12, R11 ;  /* 0x0000000b0c0b7221 */ /* 0x000fe20000000000 */
[----:B------:R-:W-:-:S02]  /*14f0*/  FADD R8, R8, R15 ;  /* 0x0000000f08087221 */ /* 0x000fc40000000000 */
[----:B------:R-:W-:Y:S02]  /*1500*/  FADD R0, R0, R17 ;  /* 0x0000001100007221 */ /* 0x000fe40000000000 */
[----:B------:R-:W-:-:S04]  /*1510*/  FADD R11, R11, R8 ;  /* 0x000000080b0b7221 */ /* 0x000fc80000000000 */
[----:B------:R-:W-:-:S04]  /*1520*/  FADD R11, R0, R11 ;  /* 0x0000000b000b7221 */ /* 0x000fc80000000000 */
[----:B------:R-:W-:Y:S01]  /*1530*/  FADD R0, R7, R11 ;  /* 0x0000000b07007221 */ /* 0x000fe20000000000 */
[----:B------:R-:W-:Y:S06]  /*1540*/  @!P0 BRA `(.L_x_135) ;  /* 0x0000000800308947 */ /* 0x000fec0003800000 */
[----:B------:R-:W-:-:S04]  /*1550*/  IADD3 R20, PT, PT, R20, 0x2000, RZ ;  /* 0x0000200014147810 */ /* 0x000fc80007ffe0ff */
[----:B------:R-:W-:-:S13]  /*1560*/  ISETP.GT.AND P0, PT, R20, R21, PT ;  /* 0x000000151400720c */ /* 0x000fda0003f04270 */
[----:B------:R-:W-:Y:S05]  /*1570*/  @!P0 BRA `(.L_x_136) ;  /* 0xfffffffc00808947 */ /* 0x000fea000383ffff */
.L_x_134:
        /* <DEDUP_REMOVED lines=20> */
.L_x_140:
        /* <DEDUP_REMOVED lines=8> */
.L_x_139:
[----:B------:R-:W-:Y:S05]  /*1740*/  BSYNC.RECONVERGENT B2 ;  /* 0x0000000000027941 */ /* 0x000fea0003800200 */
.L_x_138:
[----:B------:R-:W-:Y:S05]  /*1750*/  @!P1 BRA `(.L_x_137) ;  /* 0x0000000400a89947 */ /* 0x000fea0003800000 */
[----:B------:R-:W0:Y:S01]  /*1760*/  LDCU.64 UR4, c[0x0][0x380] ;  /* 0x00007000ff0477ac */ /* 0x000e220008000a00 */
[----:B------:R-:W-:Y:S01]  /*1770*/  IADD3 R5, PT, PT, R11, -R10, RZ ;  /* 0x8000000a0b057210 */ /* 0x000fe20007ffe0ff */
[----:B------:R-:W-:Y:S01]  /*1780*/  BSSY.RECONVERGENT B2, `(.L_x_141) ;  /* 0x000003b000027945 */ /* 0x000fe20003800200 */
[----:B------:R-:W-:Y:S02]  /*1790*/  IADD3 R3, P0, PT, R10, R20, RZ ;  /* 0x000000140a037210 */ /* 0x000fe40007f1e0ff */
[----:B------:R-:W-:Y:S02]  /*17a0*/  ISETP.GT.AND P1, PT, R5, 0x1800, PT ;  /* 0x000018000500780c */ /* 0x000fe40003f24270 */
[----:B------:R-:W-:Y:S02]  /*17b0*/  IADD3.X R6, PT, PT, RZ, RZ, RZ, P0, !PT ;  /* 0x000000ffff067210 */ /* 0x000fe400007fe4ff */
[----:B0-----:R-:W-:-:S04]  /*17c0*/  LEA R4, P0, R3, UR4, 0x2 ;  /* 0x0000000403047c11 */ /* 0x001fc8000f8010ff */
[----:B------:R-:W-:Y:S02]  /*17d0*/  LEA.HI.X R3, R3, UR5, R6, 0x2, P0 ;  /* 0x0000000503037c11 */ /* 0x000fe400080f1406 */
[----:B------:R-:W-:-:S04]  /*17e0*/  IADD3 R4, P0, PT, R4, 0x1000, RZ ;  /* 0x0000100004047810 */ /* 0x000fc80007f1e0ff */
[----:B------:R-:W-:Y:S02]  /*17f0*/  IADD3.X R5, PT, PT, RZ, R3, RZ, P0, !PT ;  /* 0x00000003ff057210 */ /* 0x000fe400007fe4ff */
[----:B------:R-:W-:Y:S02]  /*1800*/  PLOP3.LUT P0, PT, PT, PT, PT, 0x80, 0x8 ;  /* 0x000000000008781c */ /* 0x000fe40003f0f070 */
[----:B------:R-:W-:Y:S01]  /*1810*/  IADD3 R3, PT, PT, R10, R20, RZ ;  /* 0x000000140a037210 */ /* 0x000fe20007ffe0ff */
[----:B------:R-:W-:Y:S10]  /*1820*/  @!P1 BRA `(.L_x_142) ;  /* 0x0000000000c09947 */ /* 0x000ff40003800000 */
[----:B------:R-:W-:Y:S02]  /*1830*/  PLOP3.LUT P0, PT, PT, PT, PT, 0x8, 0x80 ;  /* 0x000000000080781c */ /* 0x000fe40003f0e170 */
[----:B------:R-:W-:-:S11]  /*1840*/  IADD3 R13, PT, PT, R11, -0x1800, RZ ;  /* 0xffffe8000b0d7810 */ /* 0x000fd60007ffe0ff */
.L_x_143:
        /* <DEDUP_REMOVED lines=46> */
.L_x_142:
[----:B------:R-:W-:Y:S05]  /*1b30*/  BSYNC.RECONVERGENT B2 ;  /* 0x0000000000027941 */ /* 0x000fea0003800200 */
.L_x_141:
        /* <DEDUP_REMOVED lines=31> */
.L_x_145:
[----:B------:R-:W-:Y:S05]  /*1d30*/  BSYNC.RECONVERGENT B2 ;  /* 0x0000000000027941 */ /* 0x000fea0003800200 */
.L_x_144:
        /* <DEDUP_REMOVED lines=9> */
[----:B----4-:R-:W-:-:S04]  /*1dd0*/  FADD R0, R0, R3 ;  /* 0x0000000300007221 */ /* 0x010fc80000000000 */
[----:B--2---:R-:W-:-:S04]  /*1de0*/  FADD R0, R0, R9 ;  /* 0x0000000900007221 */ /* 0x004fc80000000000 */
[----:B---3--:R-:W-:-:S07]  /*1df0*/  FADD R0, R0, R11 ;  /* 0x0000000b00007221 */ /* 0x008fce0000000000 */
.L_x_137:
[----:B------:R-:W-:Y:S05]  /*1e00*/  BSYNC.RECONVERGENT B1 ;  /* 0x0000000000017941 */ /* 0x000fea0003800200 */
.L_x_135:
        /* <DEDUP_REMOVED lines=32> */
[----:B---3--:R-:W0:Y:S04]  /*2010*/  LDS.128 R4, [UR4+0x10] ;  /* 0x00001004ff047984 */ /* 0x008e280008000c00 */
        /* <DEDUP_REMOVED lines=19> */
.L_x_118:
        /* <DEDUP_REMOVED lines=12> */
.L_x_148:
[----:B------:R-:W-:Y:S05]  /*2210*/  BSYNC.RECONVERGENT B1 ;  /* 0x0000000000017941 */ /* 0x000fea0003800200 */
.L_x_147:
        /* <DEDUP_REMOVED lines=16> */
.L_x_153:
        /* <DEDUP_REMOVED lines=9> */
.L_x_152:
[----:B------:R-:W-:Y:S05]  /*23b0*/  BSYNC.RECONVERGENT B2 ;  /* 0x0000000000027941 */ /* 0x000fea0003800200 */
.L_x_151:
        /* <DEDUP_REMOVED lines=8> */
.L_x_156:
        /* <DEDUP_REMOVED lines=43> */
.L_x_155:
[----:B------:R-:W-:Y:S05]  /*26f0*/  BSYNC.RECONVERGENT B2 ;  /* 0x0000000000027941 */ /* 0x000fea0003800200 */
.L_x_154:
        /* <DEDUP_REMOVED lines=26> */
.L_x_158:
[----:B------:R-:W-:Y:S05]  /*28a0*/  BSYNC.RECONVERGENT B2 ;  /* 0x0000000000027941 */ /* 0x000fea0003800200 */
.L_x_157:
        /* <DEDUP_REMOVED lines=12> */
.L_x_150:
[----:B------:R-:W-:Y:S05]  /*2970*/  BSYNC.RECONVERGENT B1 ;  /* 0x0000000000017941 */ /* 0x000fea0003800200 */
.L_x_149:
[----:B------:R-:W-:Y:S02]  /*2980*/  ISETP.GE.AND P0, PT, R3, 0x200, PT ;  /* 0x000002000300780c */ /* 0x000fe40003f06270 */
[----:B0----5:R-:W-:-:S11]  /*2990*/  MOV R5, R0 ;  /* 0x0000000000057202 */ /* 0x021fd60000000f00 */
[----:B------:R-:W-:Y:S05]  /*29a0*/  @!P0 BRA `(.L_x_159) ;  /* 0x0000000000d08947 */ /* 0x000fea0003800000 */
[----:B------:R-:W0:Y:S01]  /*29b0*/  S2R R7, SR_LANEID ;  /* 0x0000000000077919 */ /* 0x000e220000000000 */
[----:B------:R-:W1:Y:S02]  /*29c0*/  SHFL.DOWN PT, R0, R5, 0x1, 0x1f ;  /* 0x08201f0005007f89 */ /* 0x000e6400000e0000 */
[----:B-1----:R-:W-:Y:S01]  /*29d0*/  FADD R0, R0, R5 ;  /* 0x0000000500007221 */ /* 0x002fe20000000000 */
[C---:B0-----:R-:W-:Y:S02]  /*29e0*/  ISETP.GT.AND P0, PT, R7.reuse, 0x1e, PT ;  /* 0x0000001e0700780c */ /* 0x041fe40003f04270 */
[----:B------:R-:W-:Y:S02]  /*29f0*/  ISETP.NE.AND P1, PT, R7, RZ, PT ;  /* 0x000000ff0700720c */ /* 0x000fe40003f25270 */
        /* <DEDUP_REMOVED lines=27> */
[----:B--2---:R-:W0:Y:S04]  /*2bb0*/  LDS.128 R4, [UR4+0x10] ;  /* 0x00001004ff047984 */ /* 0x004e280008000c00 */
        /* <DEDUP_REMOVED lines=19> */
.L_x_159:
[----:B------:R-:W0:Y:S01]  /*2cf0*/  S2R R4, SR_LANEID ;  /* 0x0000000000047919 */ /* 0x000e220000000000 */
[----:B------:R-:W-:-:S04]  /*2d00*/  LOP3.LUT R0, R2, 0x3e0, RZ, 0xc0, !PT ;  /* 0x000003e002007812 */ /* 0x000fc800078ec0ff */
[----:B------:R-:W-:Y:S02]  /*2d10*/  IADD3 R6, PT, PT, R0, 0x20, RZ ;  /* 0x0000002000067810 */ /* 0x000fe40007ffe0ff */
[----:B------:R-:W-:Y:S02]  /*2d20*/  LOP3.LUT R0, RZ, R0, RZ, 0x33, !PT ;  /* 0x00000000ff007212 */ /* 0x000fe400078e33ff */
[-C--:B------:R-:W-:Y:S02]  /*2d30*/  ISETP.GT.AND P0, PT, R6, R3.reuse, PT ;  /* 0x000000030600720c */ /* 0x080fe40003f04270 */
[----:B------:R-:W-:-:S04]  /*2d40*/  IADD3 R0, PT, PT, R0, R3, RZ ;  /* 0x0000000300007210 */ /* 0x000fc80007ffe0ff */
[----:B------:R-:W-:-:S05]  /*2d50*/  SEL R6, R0, 0x1f, P0 ;  /* 0x0000001f00067807 */ /* 0x000fca0000000000 */
[----:B------:R-:W1:Y:S01]  /*2d60*/  SHFL.DOWN PT, R0, R5, 0x1, R6 ;  /* 0x0820000005007989 */ /* 0x000e6200000e0006 */
[C---:B0-----:R-:W-:Y:S02]  /*2d70*/  ISETP.GE.AND P0, PT, R4.reuse, R6, PT ;  /* 0x000000060400720c */ /* 0x041fe40003f06270 */
[C---:B------:R-:W-:Y:S02]  /*2d80*/  IADD3 R7, PT, PT, R4.reuse, 0x2, RZ ;  /* 0x0000000204077810 */ /* 0x040fe40007ffe0ff */
[----:B------:R-:W-:-:S09]  /*2d90*/  ISETP.NE.AND P1, PT, R4, RZ, PT ;  /* 0x000000ff0400720c */ /* 0x000fd20003f25270 */
[----:B-1----:R-:W-:Y:S01]  /*2da0*/  @!P0 FADD R5, R0, R5 ;  /* 0x0000000500058221 */ /* 0x002fe20000000000 */
[-C--:B------:R-:W-:Y:S02]  /*2db0*/  ISETP.GT.AND P0, PT, R7, R6.reuse, PT ;  /* 0x000000060700720c */ /* 0x080fe40003f04270 */
[----:B------:R-:W-:Y:S01]  /*2dc0*/  IADD3 R7, PT, PT, R4, 0x4, RZ ;  /* 0x0000000404077810 */ /* 0x000fe20007ffe0ff */
[----:B------:R-:W0:Y:S01]  /*2dd0*/  @!P1 S2R R8, SR_CgaCtaId ;  /* 0x0000000000089919 */ /* 0x000e220000008800 */
        /* <DEDUP_REMOVED lines=31> */
[----:B-1----:R-:W1:Y:S04]  /*2fd0*/  LDS.128 R4, [UR4+0x20] ;  /* 0x00002004ff047984 */ /* 0x002e680008000c00 */
        /* <DEDUP_REMOVED lines=29> */
.L_x_146:
        /* <DEDUP_REMOVED lines=28> */
[----:B------:R-:W-:Y:S02]  /*3370*/  HFMA2 R11, -RZ, RZ, 0, 0.0078125 ;  /* 0x00002000ff0b7431 */ /* 0x000fe400000001ff */
[----:B------:R-:W-:-:S04]  /*3380*/  FADD R15, R14, R15 ;  /* 0x0000000f0e0f7221 */ /* 0x000fc80000000000 */
        /* <DEDUP_REMOVED lines=10> */
.L_x_162:
[----:B------:R-:W-:-:S05]  /*3430*/  IMAD.WIDE R2, R11, 0x4, R4 ;  /* 0x000000040b027825 */ /* 0x000fca00078e0204 */
        /* <DEDUP_REMOVED lines=15> */
[----:B------:R0:W5:Y:S02]  /*3530*/  LDG.E.CONSTANT R18, desc[UR6][R2.64+0x7800] ;  /* 0x0078000602127981 */ /* 0x000164000c1e9900 */
[----:B0-----:R-:W-:-:S04]  /*3540*/  MOV R3, R7 ;  /* 0x0000000700037202 */ /* 0x001fc80000000f00 */
[----:B------:R-:W-:-:S04]  /*3550*/  IADD3 R2, PT, PT, -R11, R3, RZ ;  /* 0x000000030b027210 */ /* 0x000fc80007ffe1ff */
[----:B------:R-:W-:Y:S01]  /*3560*/  ISETP.GE.AND P0, PT, R2, 0x2000, PT ;  /* 0x000020000200780c */ /* 0x000fe20003f06270 */
        /* <DEDUP_REMOVED lines=13> */
[----:B------:R-:W-:-:S04]  /*3640*/  FADD R15, R15, R12 ;  /* 0x0000000c0f0f7221 */ /* 0x000fc80000000000 */
[----:B------:R-:W-:-:S04]  /*3650*/  FADD R15, R0, R15 ;  /* 0x0000000f000f7221 */ /* 0x000fc80000000000 */
[----:B------:R-:W-:Y:S01]  /*3660*/  FADD R0, R18, R15 ;  /* 0x0000000f12007221 */ /* 0x000fe20000000000 */
[----:B------:R-:W-:Y:S06]  /*3670*/  @!P0 BRA `(.L_x_161) ;  /* 0x0000000800308947 */ /* 0x000fec0003800000 */
[----:B------:R-:W-:-:S04]  /*3680*/  IADD3 R11, PT, PT, R11, 0x2000, RZ ;  /* 0x000020000b0b7810 */ /* 0x000fc80007ffe0ff */
[----:B------:R-:W-:-:S13]  /*3690*/  ISETP.GT.AND P0, PT, R11, R6, PT ;  /* 0x000000060b00720c */ /* 0x000fda0003f04270 */
[----:B------:R-:W-:Y:S05]  /*36a0*/  @!P0 BRA `(.L_x_162) ;  /* 0xfffffffc00608947 */ /* 0x000fea000383ffff */
.L_x_160:
        /* <DEDUP_REMOVED lines=20> */
.L_x_166:
        /* <DEDUP_REMOVED lines=8> */
.L_x_165:
[----:B------:R-:W-:Y:S05]  /*3870*/  BSYNC.RECONVERGENT B2 ;  /* 0x0000000000027941 */ /* 0x000fea0003800200 */
.L_x_164:
        /* <DEDUP_REMOVED lines=16> */
.L_x_169:
        /* <DEDUP_REMOVED lines=46> */
.L_x_168:
[----:B------:R-:W-:Y:S05]  /*3c60*/  BSYNC.RECONVERGENT B2 ;  /* 0x0000000000027941 */ /* 0x000fea0003800200 */
.L_x_167:
        /* <DEDUP_REMOVED lines=31> */
.L_x_171:
[----:B------:R-:W-:Y:S05]  /*3e60*/  BSYNC.RECONVERGENT B2 ;  /* 0x0000000000027941 */ /* 0x000fea0003800200 */
.L_x_170:
        /* <DEDUP_REMOVED lines=12> */
.L_x_163:
[----:B------:R-:W-:Y:S05]  /*3f30*/  BSYNC.RECONVERGENT B1 ;  /* 0x0000000000017941 */ /* 0x000fea0003800200 */
.L_x_161:
        /* <DEDUP_REMOVED lines=50> */
[----:B------:R-:W-:-:S07]  /*4260*/  FADD R0, R18, R19 ;  /* 0x0000001312007221 */ /* 0x000fce0000000000 */
.L_x_133:
[----:B------:R-:W-:Y:S05]  /*4270*/  BSYNC.RECONVERGENT B0 ;  /* 0x0000000000007941 */ /* 0x000fea0003800200 */
.L_x_117:
[----:B------:R-:W-:Y:S05]  /*4280*/  @P0 EXIT ;  /* 0x000000000000094d */ /* 0x000fea0003800000 */
[----:B0-23--:R-:W0:Y:S01]  /*4290*/  LDC.64 R2, c[0x0][0x388] ;  /* 0x0000e200ff027b82 */ /* 0x00de220000000a00 */
[----:B------:R-:W4:Y:S02]  /*42a0*/  LDCU UR4, c[0x0][0x398] ;  /* 0x00007300ff0477ac */ /* 0x000f240008000800 */
[----:B----4-:R-:W-:-:S05]  /*42b0*/  FADD R5, R0, UR4 ;  /* 0x0000000400057e21 */ /* 0x010fca0008000000 */
[----:B0-----:R-:W-:Y:S01]  /*42c0*/  STG.E desc[UR6][R2.64], R5 ;  /* 0x0000000502007986 */ /* 0x001fe2000c101906 */
[----:B------:R-:W-:Y:S05]  /*42d0*/  EXIT ;  /* 0x000000000000794d */ /* 0x000fea0003800000 */
.L_x_172:
        /* <DEDUP_REMOVED lines=10> */
.L_x_420:


//--------------------- .text._ZN3cub18CUB_300001_SM_10006detail6reduce18DeviceReduceKernelINS2_10policy_hubIfjN4cuda3std3__44plusIfEEE10Policy1000EN6thrust24THRUST_300001_SM_1000_NS6detail15normal_iteratorINSD_10device_ptrIfEEEEjS9_f6squareIfEEEvT0_PT3_T1_NS0_13GridEvenShareISO_EET2_T4_ --------------------------
	.section	.text._ZN3cub18CUB_300001_SM_10006detail6reduce18DeviceReduceKernelINS2_10policy_hubIfjN4cuda3std3__44plusIfEEE10Policy1000EN6thrust24THRUST_300001_SM_1000_NS6detail15normal_iteratorINSD_10device_ptrIfEEEEjS9_f6squareIfEEEvT0_PT3_T1_NS0_13GridEvenShareISO_EET2_T4_,"ax",@progbits
	.align	128
        .global         _ZN3cub18CUB_300001_SM_10006detail6reduce18DeviceReduceKernelINS2_10policy_hubIfjN4cuda3std3__44plusIfEEE10Policy1000EN6thrust24THRUST_300001_SM_1000_NS6detail15normal_iteratorINSD_10device_ptrIfEEEEjS9_f6squareIfEEEvT0_PT3_T1_NS0_13GridEvenShareISO_EET2_T4_
        .type           _ZN3cub18CUB_300001_SM_10006detail6reduce18DeviceReduceKernelINS2_10policy_hubIfjN4cuda3std3__44plusIfEEE10Policy1000EN6thrust24THRUST_300001_SM_1000_NS6detail15normal_iteratorINSD_10device_ptrIfEEEEjS9_f6squareIfEEEvT0_PT3_T1_NS0_13GridEvenShareISO_EET2_T4_,@function
        .size           _ZN3cub18CUB_300001_SM_10006detail6reduce18DeviceReduceKernelINS2_10policy_hubIfjN4cuda3std3__44plusIfEEE10Policy1000EN6thrust24THRUST_300001_SM_1000_NS6detail15normal_iteratorINSD_10device_ptrIfEEEEjS9_f6squareIfEEEvT0_PT3_T1_NS0_13GridEvenShareISO_EET2_T4_,(.L_x_421 - _ZN3cub18CUB_300001_SM_10006detail6reduce18DeviceReduceKernelINS2_10policy_hubIfjN4cuda3std3__44plusIfEEE10Policy1000EN6thrust24THRUST_300001_SM_1000_NS6detail15normal_iteratorINSD_10device_ptrIfEEEEjS9_f6squareIfEEEvT0_PT3_T1_NS0_13GridEvenShareISO_EET2_T4_)
        .other          _ZN3cub18CUB_300001_SM_10006detail6reduce18DeviceReduceKernelINS2_10policy_hubIfjN4cuda3std3__44plusIfEEE10Policy1000EN6thrust24THRUST_300001_SM_1000_NS6detail15normal_iteratorINSD_10device_ptrIfEEEEjS9_f6squareIfEEEvT0_PT3_T1_NS0_13GridEvenShareISO_EET2_T4_,@"STO_CUDA_ENTRY STV_DEFAULT"
_ZN3cub18CUB_300001_SM_10006detail6reduce18DeviceReduceKernelINS2_10policy_hubIfjN4cuda3std3__44plusIfEEE10Policy1000EN6thrust24THRUST_300001_SM_1000_NS6detail15normal_iteratorINSD_10device_ptrIfEEEEjS9_f6squareIfEEEvT0_PT3_T1_NS0_13GridEvenShareISO_EET2_T4_:
.text._ZN3cub18CUB_300001_SM_10006detail6reduce18DeviceReduceKernelINS2_10policy_hubIfjN4cuda3std3__44plusIfEEE10Policy1000EN6thrust24THRUST_300001_SM_1000_NS6detail15normal_iteratorINSD_10device_ptrIfEEEEjS9_f6squareIfEEEvT0_PT3_T1_NS0_13GridEvenShareISO_EET2_T4_:
[----:B------:R-:W-:Y:S01]  /*0000*/  LDC R1, c[0x0][0x37c] ;  /* 0x0000df00ff017b82 */ /* 0x000fe20000000800 */
[----:B------:R-:W0:Y:S07]  /*0010*/  S2R R3, SR_CTAID.X ;  /* 0x0000000000037919 */ /* 0x000e2e0000002500 */
[----:B------:R-:W1:Y:S01]  /*0020*/  LDC.64 R8, c[0x0][0x3a8] ;  /* 0x0000ea00ff087b82 */ /* 0x000e620000000a00 */
[----:B------:R-:W2:Y:S01]  /*0030*/  LDCU.64 UR6, c[0x0][0x358] ;  /* 0x00006b00ff0677ac */ /* 0x000ea20008000a00 */
[----:B------:R-:W-:Y:S01]  /*0040*/  BSSY.RECONVERGENT B0, `(.L_x_173) ;  /* 0x000028b000007945 */ /* 0x000fe20003800200 */
[----:B-1----:R-:W-:Y:S01]  /*0050*/  SHF.L.U32 R11, R9, 0xd, RZ ;  /* 0x0000000d090b7819 */ /* 0x002fe200000006ff */
[----:B0-----:R-:W-:-:S05]  /*0060*/  IMAD R0, R3, -0x2000, R8 ;  /* 0xffffe00003007824 */ /* 0x001fca00078e0208 */
[----:B------:R-:W-:-:S13]  /*0070*/  ISETP.GT.U32.AND P0, PT, R0, 0x1fff, PT ;  /* 0x00001fff0000780c */ /* 0x000fda0003f04070 */
[----:B--2---:R-:W-:Y:S05]  /*0080*/  @P0 BRA `(.L_x_174) ;  /* 0x0000001000d80947 */ /* 0x004fea0003800000 */
[----:B------:R-:W0:Y:S01]  /*0090*/  S2R R2, SR_TID.X ;  /* 0x0000000000027919 */ /* 0x000e220000002100 */
[----:B------:R-:W-:Y:S01]  /*00a0*/  BSSY.RECONVERGENT B1, `(.L_x_175) ;  /* 0x000000b000017945 */ /* 0x000fe20003800200 */
[----:B------:R-:W-:Y:S01]  /*00b0*/  HFMA2 R14, -RZ, RZ, 0, 0 ;  /* 0x00000000ff0e7431 */ /* 0x000fe200000001ff */
[----:B0-----:R-:W-:Y:S02]  /*00c0*/  ISETP.GE.U32.AND P0, PT, R2, R0, PT ;  /* 0x000000000200720c */ /* 0x001fe40003f06070 */
[----:B------:R-:W-:-:S11]  /*00d0*/  MOV R4, R2 ;  /* 0x0000000200047202 */ /* 0x000fd60000000f00 */
[----:B------:R-:W-:Y:S05]  /*00e0*/  @P0 BRA `(.L_x_176) ;  /* 0x0000000000180947 */ /* 0x000fea0003800000 */
[----:B------:R-:W0:Y:S01]  /*00f0*/  LDC.64 R6, c[0x0][0x380] ;  /* 0x0000e000ff067b82 */ /* 0x000e220000000a00 */
[----:B------:R-:W-:-:S05]  /*0100*/  LEA R5, R3, R2, 0xd ;  /* 0x0000000203057211 */ /* 0x000fca00078e68ff */
[----:B0-----:R-:W-:-:S06]  /*0110*/  IMAD.WIDE.U32 R6, R5, 0x4, R6 ;  /* 0x0000000405067825 */ /* 0x001fcc00078e0006 */
[----:B------:R-:W2:Y:S01]  /*0120*/  LDG.E R6, desc[UR6][R6.64] ;  /* 0x0000000606067981 */ /* 0x000ea2000c1e1900 */
[----:B------:R-:W-:Y:S01]  /*0130*/  IADD3 R4, PT, PT, R2, 0x200, RZ ;  /* 0x0000020002047810 */ /* 0x000fe20007ffe0ff */
[----:B--2---:R-:W-:-:S07]  /*0140*/  FMUL R14, R6, R6 ;  /* 0x00000006060e7220 */ /* 0x004fce0000400000 */
.L_x_176:
[----:B------:R-:W-:Y:S05]  /*0150*/  BSYNC.RECONVERGENT B1 ;  /* 0x0000000000017941 */ /* 0x000fea0003800200 */
.L_x_175:
[----:B------:R-:W-:Y:S01]  /*0160*/  ISETP.GE.U32.AND P0, PT, R4, R0, PT ;  /* 0x000000000400720c */ /* 0x000fe20003f06070 */
[----:B------:R-:W-:-:S12]  /*0170*/  BSSY.RECONVERGENT B1, `(.L_x_177) ;  /* 0x00000a5000017945 */ /* 0x000fd80003800200 */
[----:B------:R-:W-:Y:S05]  /*0180*/  @P0 BRA `(.L_x_178) ;  /* 0x00000008008c0947 */ /* 0x000fea0003800000 */
[----:B------:R-:W-:Y:S01]  /*0190*/  LOP3.LUT R5, RZ, R4, RZ, 0x33, !PT ;  /* 0x00000004ff057212 */ /* 0x000fe200078e33ff */
[----:B------:R-:W-:Y:S03]  /*01a0*/  BSSY.RECONVERGENT B2, `(.L_x_179) ;  /* 0x0000053000027945 */ /* 0x000fe60003800200 */
[----:B------:R-:W-:-:S05]  /*01b0*/  IADD3 R8, PT, PT, R5, R8, RZ ;  /* 0x0000000805087210 */ /* 0x000fca0007ffe0ff */
[----:B------:R-:W-:-:S05]  /*01c0*/  IMAD R8, R3, -0x2000, R8 ;  /* 0xffffe00003087824 */ /* 0x000fca00078e0208 */
[C---:B------:R-:W-:Y:S02]  /*01d0*/  ISETP.GE.U32.AND P0, PT, R8.reuse, 0x1e00, PT ;  /* 0x00001e000800780c */ /* 0x040fe40003f06070 */
[----:B------:R-:W-:-:S04]  /*01e0*/  LEA.HI R5, R8, 0x1, RZ, 0x17 ;  /* 0x0000000108057811 */ /* 0x000fc800078fb8ff */
[----:B------:R-:W-:-:S07]  /*01f0*/  LOP3.LUT R6, R5, 0xf, RZ, 0xc0, !PT ;  /* 0x0000000f05067812 */ /* 0x000fce00078ec0ff */
[----:B------:R-:W-:Y:S05]  /*0200*/  @!P0 BRA `(.L_x_180) ;  /* 0x0000000400308947 */ /* 0x000fea0003800000 */
[----:B------:R-:W-:Y:S01]  /*0210*/  LOP3.LUT R8, R5, 0xfffff0, RZ, 0xc0, !PT ;  /* 0x00fffff005087812 */ /* 0x000fe200078ec0ff */
[----:B------:R-:W-:Y:S01]  /*0220*/  BSSY.RECONVERGENT B3, `(.L_x_181) ;  /* 0x0000049000037945 */ /* 0x000fe20003800200 */
[----:B------:R-:W-:Y:S02]  /*0230*/  LOP3.LUT R7, R4, 0x1000, RZ, 0xfc, !PT ;  /* 0x0000100004077812 */ /* 0x000fe400078efcff */
[----:B------:R-:W-:Y:S02]  /*0240*/  LEA R4, R3, R4, 0xd ;  /* 0x0000000403047211 */ /* 0x000fe400078e68ff */
[----:B------:R-:W-:-:S07]  /*0250*/  IADD3 R8, PT, PT, -R8, RZ, RZ ;  /* 0x000000ff08087210 */ /* 0x000fce0007ffe1ff */
.L_x_182:
[----:B------:R-:W0:Y:S02]  /*0260*/  LDC.64 R12, c[0x0][0x380] ;  /* 0x0000e000ff0c7b82 */ /* 0x000e240000000a00 */
[----:B0-----:R-:W-:-:S05]  /*0270*/  IMAD.WIDE.U32 R22, R4, 0x4, R12 ;  /* 0x0000000404167825 */ /* 0x001fca00078e000c */
[----:B------:R0:W2:Y:S01]  /*0280*/  LDG.E R9, desc[UR6][R22.64] ;  /* 0x0000000616097981 */ /* 0x0000a2000c1e1900 */
[C---:B------:R-:W-:Y:S02]  /*0290*/  IADD3 R11, PT, PT, R4.reuse, 0x200, RZ ;  /* 0x00000200040b7810 */ /* 0x040fe40007ffe0ff */
[C---:B------:R-:W-:Y:S02]  /*02a0*/  IADD3 R21, PT, PT, R4.reuse, 0x400, RZ ;  /* 0x0000040004157810 */ /* 0x040fe40007ffe0ff */
[C---:B------:R-:W-:Y:S01]  /*02b0*/  IADD3 R17, PT, PT, R4.reuse, 0x600, RZ ;  /* 0x0000060004117810 */ /* 0x040fe20007ffe0ff */
[----:B------:R-:W-:Y:S01]  /*02c0*/  IMAD.WIDE.U32 R10, R11, 0x4, R12 ;  /* 0x000000040b0a7825 */ /* 0x000fe200078e000c */
[----:B------:R-:W-:-:S03]  /*02d0*/  IADD3 R19, PT, PT, R4, 0x800, RZ ;  /* 0x0000080004137810 */ /* 0x000fc60007ffe0ff */
[--C-:B------:R-:W-:Y:S02]  /*02e0*/  IMAD.WIDE.U32 R20, R21, 0x4, R12.reuse ;  /* 0x0000000415147825 */ /* 0x100fe400078e000c */
[----:B------:R1:W3:Y:S01]  /*02f0*/  LDG.E R10, desc[UR6][R10.64] ;  /* 0x000000060a0a7981 */ /* 0x0002e2000c1e1900 */
[C---:B------:R-:W-:Y:S01]  /*0300*/  IADD3 R15, PT, PT, R4.reuse, 0xa00, RZ ;  /* 0x00000a00040f7810 */ /* 0x040fe20007ffe0ff */
[--C-:B------:R-:W-:Y:S01]  /*0310*/  IMAD.WIDE.U32 R16, R17, 0x4, R12.reuse ;  /* 0x0000000411107825 */ /* 0x100fe200078e000c */
[----:B------:R-:W-:Y:S01]  /*0320*/  IADD3 R25, PT, PT, R4, 0xc00, RZ ;  /* 0x00000c0004197810 */ /* 0x000fe20007ffe0ff */
[----:B------:R4:W5:Y:S02]  /*0330*/  LDG.E R29, desc[UR6][R20.64] ;  /* 0x00000006141d7981 */ /* 0x000964000c1e1900 */
[--C-:B------:R-:W-:Y:S02]  /*0340*/  IMAD.WIDE.U32 R18, R19, 0x4, R12.reuse ;  /* 0x0000000413127825 */ /* 0x100fe400078e000c */
[----:B------:R4:W5:Y:S02]  /*0350*/  LDG.E R28, desc[UR6][R16.64] ;  /* 0x00000006101c7981 */ /* 0x000964000c1e1900 */
[----:B0-----:R-:W-:-:S02]  /*0360*/  IMAD.WIDE.U32 R22, R15, 0x4, R12 ;  /* 0x000000040f167825 */ /* 0x001fc400078e000c */
[----:B------:R-:W5:Y:S01]  /*0370*/  LDG.E R27, desc[UR6][R18.64] ;  /* 0x00000006121b7981 */ /* 0x000f62000c1e1900 */
[C---:B-1----:R-:W-:Y:S01]  /*0380*/  IADD3 R11, PT, PT, R4.reuse, 0xe00, RZ ;  /* 0x00000e00040b7810 */ /* 0x042fe20007ffe0ff */
[--C-:B----4-:R-:W-:Y:S02]  /*0390*/  IMAD.WIDE.U32 R20, R25, 0x4, R12.reuse ;  /* 0x0000000419147825 */ /* 0x110fe400078e000c */
[----:B------:R0:W4:Y:S01]  /*03a0*/  LDG.E R26, desc[UR6][R22.64] ;  /* 0x00000006161a7981 */ /* 0x000122000c1e1900 */
[C---:B------:R-:W-:Y:S01]  /*03b0*/  IADD3 R15, PT, PT, R4.reuse, 0x1000, RZ ;  /* 0x00001000040f7810 */ /* 0x040fe20007ffe0ff */
[----:B------:R-:W-:Y:S01]  /*03c0*/  IMAD.WIDE.U32 R16, R11, 0x4, R12 ;  /* 0x000000040b107825 */ /* 0x000fe200078e000c */
[C---:B------:R-:W-:Y:S01]  /*03d0*/  IADD3 R24, PT, PT, R4.reuse, 0x1200, RZ ;  /* 0x0000120004187810 */ /* 0x040fe20007ffe0ff */
[----:B------:R1:W4:Y:S01]  /*03e0*/  LDG.E R25, desc[UR6][R20.64] ;  /* 0x0000000614197981 */ /* 0x000322000c1e1900 */
[----:B------:R-:W-:-:S03]  /*03f0*/  IADD3 R11, PT, PT, R4, 0x1400, RZ ;  /* 0x00001400040b7810 */ /* 0x000fc60007ffe0ff */
[--C-:B0-----:R-:W-:Y:S02]  /*0400*/  IMAD.WIDE.U32 R22, R24, 0x4, R12.reuse ;  /* 0x0000000418167825 */ /* 0x101fe400078e000c */
[----:B------:R0:W4:Y:S02]  /*0410*/  LDG.E R24, desc[UR6][R16.64] ;  /* 0x0000000610187981 */ /* 0x000124000c1e1900 */
[--C-:B-1----:R-:W-:Y:S01]  /*0420*/  IMAD.WIDE.U32 R20, R15, 0x4, R12.reuse ;  /* 0x000000040f147825 */ /* 0x102fe200078e000c */
[C---:B------:R-:W-:Y:S01]  /*0430*/  IADD3 R15, PT, PT, R4.reuse, 0x1600, RZ ;  /* 0x00001600040f7810 */ /* 0x040fe20007ffe0ff */
[----:B------:R1:W4:Y:S04]  /*0440*/  LDG.E R18, desc[UR6][R22.64] ;  /* 0x0000000616127981 */ /* 0x000328000c1e1900 */
[----:B------:R1:W4:Y:S01]  /*0450*/  LDG.E R19, desc[UR6][R20.64] ;  /* 0x0000000614137981 */ /* 0x000322000c1e1900 */
[----:B0-----:R-:W-:Y:S01]  /*0460*/  IMAD.WIDE.U32 R16, R11, 0x4, R12 ;  /* 0x000000040b107825 */ /* 0x001fe200078e000c */
[----:B-1----:R-:W-:-:S04]  /*0470*/  IADD3 R23, PT, PT, R4, 0x1800, RZ ;  /* 0x0000180004177810 */ /* 0x002fc80007ffe0ff */
[----:B------:R0:W4:Y:S01]  /*0480*/  LDG.E R11, desc[UR6][R16.64] ;  /* 0x00000006100b7981 */ /* 0x000122000c1e1900 */
[C---:B------:R-:W-:Y:S01]  /*0490*/  IADD3 R21, PT, PT, R4.reuse, 0x1a00, RZ ;  /* 0x00001a0004157810 */ /* 0x040fe20007ffe0ff */
[----:B0-----:R-:W-:Y:S01]  /*04a0*/  IMAD.WIDE.U32 R16, R23, 0x4, R12 ;  /* 0x0000000417107825 */ /* 0x001fe200078e000c */
[----:B------:R-:W-:-:S03]  /*04b0*/  IADD3 R23, PT, PT, R4, 0x1c00, RZ ;  /* 0x00001c0004177810 */ /* 0x000fc60007ffe0ff */
[--C-:B------:R-:W-:Y:S02]  /*04c0*/  IMAD.WIDE.U32 R20, R21, 0x4, R12.reuse ;  /* 0x0000000415147825 */ /* 0x100fe400078e000c */
[----:B------:R-:W4:Y:S02]  /*04d0*/  LDG.E R16, desc[UR6][R16.64] ;  /* 0x0000000610107981 */ /* 0x000f24000c1e1900 */
[----:B------:R-:W-:Y:S02]  /*04e0*/  IMAD.WIDE.U32 R22, R23, 0x4, R12 ;  /* 0x0000000417167825 */ /* 0x000fe400078e000c */
[----:B------:R-:W4:Y:S04]  /*04f0*/  LDG.E R20, desc[UR6][R20.64] ;  /* 0x0000000614147981 */ /* 0x000f28000c1e1900 */
[----:B------:R-:W4:Y:S01]  /*0500*/  LDG.E R22, desc[UR6][R22.64] ;  /* 0x0000000616167981 */ /* 0x000f22000c1e1900 */
[----:B--2---:R-:W-:Y:S01]  /*0510*/  FFMA R9, R9, R9, R14 ;  /* 0x0000000909097223 */ /* 0x004fe2000000000e */
[----:B------:R-:W-:-:S06]  /*0520*/  IMAD.WIDE.U32 R14, R15, 0x4, R12 ;  /* 0x000000040f0e7825 */ /* 0x000fcc00078e000c */
[----:B------:R0:W2:Y:S02]  /*0530*/  LDG.E R14, desc[UR6][R14.64] ;  /* 0x000000060e0e7981 */ /* 0x0000a4000c1e1900 */
[----:B0-----:R-:W-:-:S05]  /*0540*/  IADD3 R15, PT, PT, R4, 0x1e00, RZ ;  /* 0x00001e00040f7810 */ /* 0x001fca0007ffe0ff */
[----:B------:R-:W-:-:S06]  /*0550*/  IMAD.WIDE.U32 R12, R15, 0x4, R12 ;  /* 0x000000040f0c7825 */ /* 0x000fcc00078e000c */
[----:B------:R-:W2:Y:S01]  /*0560*/  LDG.E R12, desc[UR6][R12.64] ;  /* 0x000000060c0c7981 */ /* 0x000ea2000c1e1900 */
[----:B---3--:R-:W-:-:S04]  /*0570*/  FFMA R10, R10, R10, R9 ;  /* 0x0000000a0a0a7223 */ /* 0x008fc80000000009 */
[----:B-----5:R-:W-:-:S04]  /*0580*/  FFMA R29, R29, R29, R10 ;  /* 0x0000001d1d1d7223 */ /* 0x020fc8000000000a */
[----:B------:R-:W-:-:S04]  /*0590*/  FFMA R28, R28, R28, R29 ;  /* 0x0000001c1c1c7223 */ /* 0x000fc8000000001d */
[----:B------:R-:W-:-:S04]  /*05a0*/  FFMA R27, R27, R27, R28 ;  /* 0x0000001b1b1b7223 */ /* 0x000fc8000000001c */
[----:B----4-:R-:W-:-:S04]  /*05b0*/  FFMA R26, R26, R26, R27 ;  /* 0x0000001a1a1a7223 */ /* 0x010fc8000000001b */
[----:B------:R-:W-:-:S04]  /*05c0*/  FFMA R25, R25, R25, R26 ;  /* 0x0000001919197223 */ /* 0x000fc8000000001a */
[----:B------:R-:W-:-:S04]  /*05d0*/  FFMA R24, R24, R24, R25 ;  /* 0x0000001818187223 */ /* 0x000fc80000000019 */
[----:B------:R-:W-:-:S04]  /*05e0*/  FFMA R19, R19, R19, R24 ;  /* 0x0000001313137223 */ /* 0x000fc80000000018 */
[----:B------:R-:W-:Y:S01]  /*05f0*/  FFMA R18, R18, R18, R19 ;  /* 0x0000001212127223 */ /* 0x000fe20000000013 */
[----:B------:R-:W-:-:S03]  /*0600*/  IADD3 R8, PT, PT, R8, 0x10, RZ ;  /* 0x0000001008087810 */ /* 0x000fc60007ffe0ff */
[----:B------:R-:W-:Y:S01]  /*0610*/  FFMA R11, R11, R11, R18 ;  /* 0x0000000b0b0b7223 */ /* 0x000fe20000000012 */
[----:B------:R-:W-:Y:S02]  /*0620*/  ISETP.NE.AND P0, PT, R8, RZ, PT ;  /* 0x000000ff0800720c */ /* 0x000fe40003f05270 */
[----:B------:R-:W-:Y:S02]  /*0630*/  IADD3 R7, PT, PT, R7, 0x2000, RZ ;  /* 0x0000200007077810 */ /* 0x000fe40007ffe0ff */
[----:B------:R-:W-:Y:S01]  /*0640*/  IADD3 R4, PT, PT, R4, 0x2000, RZ ;  /* 0x0000200004047810 */ /* 0x000fe20007ffe0ff */
[----:B--2---:R-:W-:-:S04]  /*0650*/  FFMA R11, R14, R14, R11 ;  /* 0x0000000e0e0b7223 */ /* 0x004fc8000000000b */
[----:B------:R-:W-:-:S04]  /*0660*/  FFMA R11, R16, R16, R11 ;  /* 0x00000010100b7223 */ /* 0x000fc8000000000b */
[----:B------:R-:W-:-:S04]  /*0670*/  FFMA R11, R20, R20, R11 ;  /* 0x00000014140b7223 */ /* 0x000fc8000000000b */
[----:B------:R-:W-:-:S04]  /*0680*/  FFMA R11, R22, R22, R11 ;  /* 0x00000016160b7223 */ /* 0x000fc8000000000b */
[----:B------:R-:W-:Y:S01]  /*0690*/  FFMA R14, R12, R12, R11 ;  /* 0x0000000c0c0e7223 */ /* 0x000fe2000000000b */
[----:B------:R-:W-:Y:S06]  /*06a0*/  @P0 BRA `(.L_x_182) ;  /* 0xfffffff800ec0947 */ /* 0x000fec000383ffff */
[----:B------:R-:W-:Y:S05]  /*06b0*/  BSYNC.RECONVERGENT B3 ;  /* 0x0000000000037941 */ /* 0x000fea0003800200 */
.L_x_181:
[----:B------:R-:W-:-:S07]  /*06c0*/  IADD3 R4, PT, PT, R7, -0x1000, RZ ;  /* 0xfffff00007047810 */ /* 0x000fce0007ffe0ff */
.L_x_180:
[----:B------:R-:W-:Y:S05]  /*06d0*/  BSYNC.RECONVERGENT B2 ;  /* 0x0000000000027941 */ /* 0x000fea0003800200 */
.L_x_179:
[----:B------:R-:W-:-:S13]  /*06e0*/  ISETP.NE.AND P0, PT, R6, RZ, PT ;  /* 0x000000ff0600720c */ /* 0x000fda0003f05270 */
[----:B------:R-:W-:Y:S05]  /*06f0*/  @!P0 BRA `(.L_x_178) ;  /* 0x0000000400308947 */ /* 0x000fea0003800000 */
[----:B------:R-:W-:Y:S01]  /*0700*/  ISETP.GE.U32.AND P0, PT, R6, 0x8, PT ;  /* 0x000000080600780c */ /* 0x000fe20003f06070 */
[----:B------:R-:W-:Y:S01]  /*0710*/  BSSY.RECONVERGENT B2, `(.L_x_183) ;  /* 0x0000026000027945 */ /* 0x000fe20003800200 */
[----:B------:R-:W-:-:S04]  /*0720*/  LOP3.LUT R22, R5, 0x7, RZ, 0xc0, !PT ;  /* 0x0000000705167812 */ /* 0x000fc800078ec0ff */
[----:B------:R-:W-:-:S07]  /*0730*/  ISETP.NE.AND P1, PT, R22, RZ, PT ;  /* 0x000000ff1600720c */ /* 0x000fce0003f25270 */
[----:B------:R-:W-:Y:S06]  /*0740*/  @!P0 BRA `(.L_x_184) ;  /* 0x0000000000888947 */ /* 0x000fec0003800000 */
[----:B------:R-:W0:Y:S01]  /*0750*/  LDC.64 R6, c[0x0][0x380] ;  /* 0x0000e000ff067b82 */ /* 0x000e220000000a00 */
[----:B------:R-:W-:-:S04]  /*0760*/  LEA R19, R3, R4, 0xd ;  /* 0x0000000403137211 */ /* 0x000fc800078e68ff */
[C---:B------:R-:W-:Y:S02]  /*0770*/  IADD3 R17, PT, PT, R19.reuse, 0x200, RZ ;  /* 0x0000020013117810 */ /* 0x040fe40007ffe0ff */
[C---:B------:R-:W-:Y:S02]  /*0780*/  IADD3 R21, PT, PT, R19.reuse, 0x400, RZ ;  /* 0x0000040013157810 */ /* 0x040fe40007ffe0ff */
[C---:B------:R-:W-:Y:S02]  /*0790*/  IADD3 R13, PT, PT, R19.reuse, 0x600, RZ ;  /* 0x00000600130d7810 */ /* 0x040fe40007ffe0ff */
[C---:B------:R-:W-:Y:S01]  /*07a0*/  IADD3 R9, PT, PT, R19.reuse, 0x800, RZ ;  /* 0x0000080013097810 */ /* 0x040fe20007ffe0ff */
[----:B0-----:R-:W-:-:S04]  /*07b0*/  IMAD.WIDE.U32 R10, R19, 0x4, R6 ;  /* 0x00000004130a7825 */ /* 0x001fc800078e0006 */
[--C-:B------:R-:W-:Y:S01]  /*07c0*/  IMAD.WIDE.U32 R16, R17, 0x4, R6.reuse ;  /* 0x0000000411107825 */ /* 0x100fe200078e0006 */
[----:B------:R0:W2:Y:S03]  /*07d0*/  LDG.E R15, desc[UR6][R10.64] ;  /* 0x000000060a0f7981 */ /* 0x0000a6000c1e1900 */
[--C-:B------:R-:W-:Y:S01]  /*07e0*/  IMAD.WIDE.U32 R20, R21, 0x4, R6.reuse ;  /* 0x0000000415147825 */ /* 0x100fe200078e0006 */
[----:B------:R1:W3:Y:S03]  /*07f0*/  LDG.E R18, desc[UR6][R16.64] ;  /* 0x0000000610127981 */ /* 0x0002e6000c1e1900 */
[--C-:B------:R-:W-:Y:S01]  /*0800*/  IMAD.WIDE.U32 R12, R13, 0x4, R6.reuse ;  /* 0x000000040d0c7825 */ /* 0x100fe200078e0006 */
[----:B------:R-:W-:Y:S01]  /*0810*/  IADD3 R23, PT, PT, R19, 0xa00, RZ ;  /* 0x00000a0013177810 */ /* 0x000fe20007ffe0ff */
[----:B------:R-:W4:Y:S02]  /*0820*/  LDG.E R20, desc[UR6][R20.64] ;  /* 0x0000000614147981 */ /* 0x000f24000c1e1900 */
[--C-:B------:R-:W-:Y:S01]  /*0830*/  IMAD.WIDE.U32 R8, R9, 0x4, R6.reuse ;  /* 0x0000000409087825 */ /* 0x100fe200078e0006 */
[----:B------:R-:W-:Y:S01]  /*0840*/  IADD3 R25, PT, PT, R19, 0xc00, RZ ;  /* 0x00000c0013197810 */ /* 0x000fe20007ffe0ff */
[----:B------:R-:W5:Y:S02]  /*0850*/  LDG.E R12, desc[UR6][R12.64] ;  /* 0x000000060c0c7981 */ /* 0x000f64000c1e1900 */
[--C-:B0-----:R-:W-:Y:S01]  /*0860*/  IMAD.WIDE.U32 R10, R23, 0x4, R6.reuse ;  /* 0x00000004170a7825 */ /* 0x101fe200078e0006 */
[----:B------:R-:W-:Y:S01]  /*0870*/  IADD3 R19, PT, PT, R19, 0xe00, RZ ;  /* 0x00000e0013137810 */ /* 0x000fe20007ffe0ff */
[----:B------:R-:W5:Y:S02]  /*0880*/  LDG.E R8, desc[UR6][R8.64] ;  /* 0x0000000608087981 */ /* 0x000f64000c1e1900 */
[----:B-1----:R-:W-:-:S02]  /*0890*/  IMAD.WIDE.U32 R16, R25, 0x4, R6 ;  /* 0x0000000419107825 */ /* 0x002fc400078e0006 */
[----:B------:R-:W5:Y:S02]  /*08a0*/  LDG.E R10, desc[UR6][R10.64] ;  /* 0x000000060a0a7981 */ /* 0x000f64000c1e1900 */
[----:B------:R-:W-:Y:S02]  /*08b0*/  IMAD.WIDE.U32 R6, R19, 0x4, R6 ;  /* 0x0000000413067825 */ /* 0x000fe400078e0006 */
        /* <DEDUP_REMOVED lines=11> */
.L_x_184:
[----:B------:R-:W-:Y:S05]  /*0970*/  BSYNC.RECONVERGENT B2 ;  /* 0x0000000000027941 */ /* 0x000fea0003800200 */
.L_x_183:
        /* <DEDUP_REMOVED lines=10> */
[C---:B------:R-:W-:Y:S01]  /*0a20*/  IADD3 R17, PT, PT, R13.reuse, 0x600, RZ ;  /* 0x000006000d117810 */ /* 0x040fe20007ffe0ff */
[----:B0-----:R-:W-:-:S04]  /*0a30*/  IMAD.WIDE.U32 R8, R13, 0x4, R6 ;  /* 0x000000040d087825 */ /* 0x001fc800078e0006 */
[--C-:B------:R-:W-:Y:S02]  /*0a40*/  IMAD.WIDE.U32 R10, R11, 0x4, R6.reuse ;  /* 0x000000040b0a7825 */ /* 0x100fe400078e0006 */
[----:B------:R-:W2:Y:S02]  /*0a50*/  LDG.E R9, desc[UR6][R8.64] ;  /* 0x0000000608097981 */ /* 0x000ea4000c1e1900 */
[--C-:B------:R-:W-:Y:S02]  /*0a60*/  IMAD.WIDE.U32 R12, R15, 0x4, R6.reuse ;  /* 0x000000040f0c7825 */ /* 0x100fe400078e0006 */
[----:B------:R-:W3:Y:S02]  /*0a70*/  LDG.E R11, desc[UR6][R10.64] ;  /* 0x000000060a0b7981 */ /* 0x000ee4000c1e1900 */
[----:B------:R-:W-:Y:S02]  /*0a80*/  IMAD.WIDE.U32 R6, R17, 0x4, R6 ;  /* 0x0000000411067825 */ /* 0x000fe400078e0006 */
[----:B------:R-:W4:Y:S04]  /*0a90*/  LDG.E R13, desc[UR6][R12.64] ;  /* 0x000000060c0d7981 */ /* 0x000f28000c1e1900 */
[----:B------:R-:W5:Y:S01]  /*0aa0*/  LDG.E R7, desc[UR6][R6.64] ;  /* 0x0000000606077981 */ /* 0x000f62000c1e1900 */
[----:B------:R-:W-:Y:S01]  /*0ab0*/  IADD3 R4, PT, PT, R4, 0x800, RZ ;  /* 0x0000080004047810 */ /* 0x000fe20007ffe0ff */
[----:B--2---:R-:W-:-:S04]  /*0ac0*/  FFMA R14, R9, R9, R14 ;  /* 0x00000009090e7223 */ /* 0x004fc8000000000e */
[----:B---3--:R-:W-:-:S04]  /*0ad0*/  FFMA R14, R11, R11, R14 ;  /* 0x0000000b0b0e7223 */ /* 0x008fc8000000000e */
[----:B----4-:R-:W-:-:S04]  /*0ae0*/  FFMA R14, R13, R13, R14 ;  /* 0x0000000d0d0e7223 */ /* 0x010fc8000000000e */
[----:B-----5:R-:W-:-:S07]  /*0af0*/  FFMA R14, R7, R7, R14 ;  /* 0x00000007070e7223 */ /* 0x020fce000000000e */
.L_x_186:
[----:B------:R-:W-:Y:S05]  /*0b00*/  BSYNC.RECONVERGENT B2 ;  /* 0x0000000000027941 */ /* 0x000fea0003800200 */
.L_x_185:
[----:B------:R-:W-:Y:S05]  /*0b10*/  @!P1 BRA `(.L_x_178) ;  /* 0x0000000000289947 */ /* 0x000fea0003800000 */
[----:B------:R-:W0:Y:S01]  /*0b20*/  LDC.64 R6, c[0x0][0x380] ;  /* 0x0000e000ff067b82 */ /* 0x000e220000000a00 */
[----:B------:R-:W-:Y:S02]  /*0b30*/  LEA R9, R3, R4, 0xd ;  /* 0x0000000403097211 */ /* 0x000fe400078e68ff */
[----:B------:R-:W-:-:S07]  /*0b40*/  IADD3 R8, PT, PT, -R5, RZ, RZ ;  /* 0x000000ff05087210 */ /* 0x000fce0007ffe1ff */
.L_x_187:
[----:B0-----:R-:W-:-:S06]  /*0b50*/  IMAD.WIDE.U32 R4, R9, 0x4, R6 ;  /* 0x0000000409047825 */ /* 0x001fcc00078e0006 */
[----:B------:R-:W2:Y:S01]  /*0b60*/  LDG.E R5, desc[UR6][R4.64] ;  /* 0x0000000604057981 */ /* 0x000ea2000c1e1900 */
[----:B------:R-:W-:Y:S02]  /*0b70*/  IADD3 R8, PT, PT, R8, 0x1, RZ ;  /* 0x0000000108087810 */ /* 0x000fe40007ffe0ff */
[----:B------:R-:W-:Y:S02]  /*0b80*/  IADD3 R9, PT, PT, R9, 0x200, RZ ;  /* 0x0000020009097810 */ /* 0x000fe40007ffe0ff */
[----:B------:R-:W-:Y:S01]  /*0b90*/  ISETP.NE.AND P0, PT, R8, RZ, PT ;  /* 0x000000ff0800720c */ /* 0x000fe20003f05270 */
[----:B--2---:R-:W-:-:S12]  /*0ba0*/  FFMA R14, R5, R5, R14 ;  /* 0x00000005050e7223 */ /* 0x004fd8000000000e */
[----:B------:R-:W-:Y:S05]  /*0bb0*/  @P0 BRA `(.L_x_187) ;  /* 0xfffffffc00e40947 */ /* 0x000fea000383ffff */
.L_x_178:
[----:B------:R-:W-:Y:S05]  /*0bc0*/  BSYNC.RECONVERGENT B1 ;  /* 0x0000000000017941 */ /* 0x000fea0003800200 */
.L_x_177:
[----:B------:R-:W-:-:S13]  /*0bd0*/  ISETP.GE.U32.AND P0, PT, R0, 0x200, PT ;  /* 0x000002000000780c */ /* 0x000fda0003f06070 */
        /* <DEDUP_REMOVED lines=33> */
[----:B------:R-:W0:Y:S04]  /*0df0*/  LDS.128 R12, [UR4+0x10] ;  /* 0x00001004ff0c7984 */ /* 0x000e280008000c00 */
[----:B------:R-:W2:Y:S04]  /*0e00*/  LDS.128 R8, [UR4+0x20] ;  /* 0x00002004ff087984 */ /* 0x000ea80008000c00 */
[----:B-1----:R-:W1:Y:S04]  /*0e10*/  LDS.128 R4, [UR4+0x30] ;  /* 0x00003004ff047984 */ /* 0x002e680008000c00 */
[----:B------:R-:W3:Y:S01]  /*0e20*/  LDS.128 R16, [UR4+0x40] ;  /* 0x00004004ff107984 */ /* 0x000ee20008000c00 */
[----:B0-----:R-:W-:-:S04]  /*0e30*/  FADD R13, R20, R13 ;  /* 0x0000000d140d7221 */ /* 0x001fc80000000000 */
[----:B------:R-:W-:-:S04]  /*0e40*/  FADD R14, R13, R14 ;  /* 0x0000000e0d0e7221 */ /* 0x000fc80000000000 */
[----:B------:R-:W-:-:S04]  /*0e50*/  FADD R15, R14, R15 ;  /* 0x0000000f0e0f7221 */ /* 0x000fc80000000000 */
[----:B--2---:R-:W-:-:S04]  /*0e60*/  FADD R8, R15, R8 ;  /* 0x000000080f087221 */ /* 0x004fc80000000000 */
[----:B------:R-:W-:-:S04]  /*0e70*/  FADD R9, R8, R9 ;  /* 0x0000000908097221 */ /* 0x000fc80000000000 */
[----:B------:R-:W-:-:S04]  /*0e80*/  FADD R10, R9, R10 ;  /* 0x0000000a090a7221 */ /* 0x000fc80000000000 */
[----:B------:R-:W-:-:S04]  /*0e90*/  FADD R11, R10, R11 ;  /* 0x0000000b0a0b7221 */ /* 0x000fc80000000000 */
[----:B-1----:R-:W-:-:S04]  /*0ea0*/  FADD R4, R11, R4 ;  /* 0x000000040b047221 */ /* 0x002fc80000000000 */
        /* <DEDUP_REMOVED lines=8> */
.L_x_188:
[----:B------:R-:W0:Y:S01]  /*0f30*/  S2R R8, SR_LANEID ;  /* 0x0000000000087919 */ /* 0x000e220000000000 */
[----:B------:R-:W-:-:S04]  /*0f40*/  LOP3.LUT R4, R2, 0x3e0, RZ, 0xc0, !PT ;  /* 0x000003e002047812 */ /* 0x000fc800078ec0ff */
[----:B------:R-:W-:Y:S02]  /*0f50*/  IADD3 R5, PT, PT, R4, 0x20, RZ ;  /* 0x0000002004057810 */ /* 0x000fe40007ffe0ff */
[----:B------:R-:W-:Y:S02]  /*0f60*/  LOP3.LUT R7, RZ, R4, RZ, 0x33, !PT ;  /* 0x00000004ff077212 */ /* 0x000fe400078e33ff */
[----:B------:R-:W-:Y:S02]  /*0f70*/  ISETP.GT.U32.AND P0, PT, R5, R0, PT ;  /* 0x000000000500720c */ /* 0x000fe40003f04070 */
[----:B------:R-:W-:-:S04]  /*0f80*/  IADD3 R7, PT, PT, R0, R7, RZ ;  /* 0x0000000700077210 */ /* 0x000fc80007ffe0ff */
[----:B------:R-:W-:-:S05]  /*0f90*/  SEL R7, R7, 0x1f, P0 ;  /* 0x0000001f07077807 */ /* 0x000fca0000000000 */
[----:B------:R-:W1:Y:S01]  /*0fa0*/  SHFL.DOWN PT, R4, R14, 0x1, R7 ;  /* 0x082000000e047989 */ /* 0x000e6200000e0007 */
[C---:B0-----:R-:W-:Y:S02]  /*0fb0*/  ISETP.GE.AND P0, PT, R8.reuse, R7, PT ;  /* 0x000000070800720c */ /* 0x041fe40003f06270 */
[C---:B------:R-:W-:Y:S02]  /*0fc0*/  IADD3 R6, PT, PT, R8.reuse, 0x2, RZ ;  /* 0x0000000208067810 */ /* 0x040fe40007ffe0ff */
[----:B------:R-:W-:-:S09]  /*0fd0*/  ISETP.NE.AND P1, PT, R8, RZ, PT ;  /* 0x000000ff0800720c */ /* 0x000fd20003f25270 */
[----:B-1----:R-:W-:Y:S01]  /*0fe0*/  @!P0 FADD R14, R4, R14 ;  /* 0x0000000e040e8221 */ /* 0x002fe20000000000 */
[----:B------:R-:W-:Y:S02]  /*0ff0*/  ISETP.GT.AND P0, PT, R6, R7, PT ;  /* 0x000000070600720c */ /* 0x000fe40003f04270 */
[----:B------:R-:W-:Y:S01]  /*1000*/  IADD3 R6, PT, PT, R8, 0x4, RZ ;  /* 0x0000000408067810 */ /* 0x000fe20007ffe0ff */
[----:B------:R-:W0:Y:S01]  /*1010*/  @!P1 S2R R9, SR_CgaCtaId ;  /* 0x0000000000099919 */ /* 0x000e220000008800 */
        /* <DEDUP_REMOVED lines=23> */
[----:B------:R-:W1:Y:S01]  /*1190*/  S2UR UR5, SR_CgaCtaId ;  /* 0x00000000000579c3 */ /* 0x000e620000008800 */
[----:B------:R-:W-:Y:S01]  /*11a0*/  UMOV UR4, 0x400 ;  /* 0x0000040000047882 */ /* 0x000fe20000000000 */
[C---:B------:R-:W-:Y:S02]  /*11b0*/  ISETP.GT.U32.AND P2, PT, R0.reuse, 0x20, PT ;  /* 0x000000200000780c */ /* 0x040fe40003f44070 */
[C---:B------:R-:W-:Y:S02]  /*11c0*/  ISETP.GT.U32.AND P3, PT, R0.reuse, 0x40, PT ;  /* 0x000000400000780c */ /* 0x040fe40003f64070 */
[C---:B------:R-:W-:Y:S02]  /*11d0*/  ISETP.GT.U32.AND P1, PT, R0.reuse, 0x60, PT ;  /* 0x000000600000780c */ /* 0x040fe40003f24070 */
[----:B------:R-:W-:Y:S01]  /*11e0*/  ISETP.GT.U32.AND P4, PT, R0, 0xc0, PT ;  /* 0x000000c00000780c */ /* 0x000fe20003f84070 */
[----:B-1----:R-:W-:-:S09]  /*11f0*/  ULEA UR4, UR5, UR4, 0x18 ;  /* 0x0000000405047291 */ /* 0x002fd2000f8ec0ff */
[----:B0-----:R-:W0:Y:S04]  /*1200*/  LDS.128 R4, [UR4+0x10] ;  /* 0x00001004ff047984 */ /* 0x001e280008000c00 */
[----:B------:R-:W1:Y:S04]  /*1210*/  LDS.128 R8, [UR4+0x20] ;  /* 0x00002004ff087984 */ /* 0x000e680008000c00 */
[----:B------:R-:W2:Y:S04]  /*1220*/  LDS.128 R12, [UR4+0x30] ;  /* 0x00003004ff0c7984 */ /* 0x000ea80008000c00 */
[----:B------:R-:W3:Y:S01]  /*1230*/  LDS.128 R16, [UR4+0x40] ;  /* 0x00004004ff107984 */ /* 0x000ee20008000c00 */
[----:B0-----:R-:W-:Y:S01]  /*1240*/  @P2 FADD R20, R20, R5 ;  /* 0x0000000514142221 */ /* 0x001fe20000000000 */
[----:B------:R-:W-:-:S03]  /*1250*/  ISETP.GT.U32.AND P2, PT, R0, 0x80, PT ;  /* 0x000000800000780c */ /* 0x000fc60003f44070 */
[----:B------:R-:W-:Y:S01]  /*1260*/  @P3 FADD R20, R20, R6 ;  /* 0x0000000614143221 */ /* 0x000fe20000000000 */
[----:B------:R-:W-:-:S03]  /*1270*/  ISETP.GT.U32.AND P3, PT, R0, 0xa0, PT ;  /* 0x000000a00000780c */ /* 0x000fc60003f64070 */
[----:B------:R-:W-:Y:S01]  /*1280*/  @P1 FADD R20, R20, R7 ;  /* 0x0000000714141221 */ /* 0x000fe20000000000 */
[----:B------:R-:W-:-:S05]  /*1290*/  ISETP.GT.U32.AND P1, PT, R0, 0xe0, PT ;  /* 0x000000e00000780c */ /* 0x000fca0003f24070 */
[----:B-1----:R-:W-:Y:S01]  /*12a0*/  @P2 FADD R20, R20, R8 ;  /* 0x0000000814142221 */ /* 0x002fe20000000000 */
[----:B------:R-:W-:-:S03]  /*12b0*/  ISETP.GT.U32.AND P2, PT, R0, 0x100, PT ;  /* 0x000001000000780c */ /* 0x000fc60003f44070 */
[----:B------:R-:W-:Y:S01]  /*12c0*/  @P3 FADD R20, R20, R9 ;  /* 0x0000000914143221 */ /* 0x000fe20000000000 */
[----:B------:R-:W-:-:S03]  /*12d0*/  ISETP.GT.U32.AND P3, PT, R0, 0x120, PT ;  /* 0x000001200000780c */ /* 0x000fc60003f64070 */
[----:B------:R-:W-:Y:S01]  /*12e0*/  @P4 FADD R20, R20, R10 ;  /* 0x0000000a14144221 */ /* 0x000fe20000000000 */
[----:B------:R-:W-:-:S03]  /*12f0*/  ISETP.GT.U32.AND P4, PT, R0, 0x140, PT ;  /* 0x000001400000780c */ /* 0x000fc60003f84070 */
[----:B------:R-:W-:Y:S01]  /*1300*/  @P1 FADD R20, R20, R11 ;  /* 0x0000000b14141221 */ /* 0x000fe20000000000 */
[----:B------:R-:W-:-:S03]  /*1310*/  ISETP.GT.U32.AND P1, PT, R0, 0x160, PT ;  /* 0x000001600000780c */ /* 0x000fc60003f24070 */
[----:B--2---:R-:W-:Y:S01]  /*1320*/  @P2 FADD R20, R20, R12 ;  /* 0x0000000c14142221 */ /* 0x004fe20000000000 */
[----:B------:R-:W-:-:S03]  /*1330*/  ISETP.GT.U32.AND P2, PT, R0, 0x180, PT ;  /* 0x000001800000780c */ /* 0x000fc60003f44070 */
[----:B------:R-:W-:Y:S01]  /*1340*/  @P3 FADD R20, R20, R13 ;  /* 0x0000000d14143221 */ /* 0x000fe20000000000 */
[----:B------:R-:W-:-:S03]  /*1350*/  ISETP.GT.U32.AND P3, PT, R0, 0x1a0, PT ;  /* 0x000001a00000780c */ /* 0x000fc60003f64070 */
[----:B------:R-:W-:Y:S01]  /*1360*/  @P4 FADD R20, R20, R14 ;  /* 0x0000000e14144221 */ /* 0x000fe20000000000 */
[----:B------:R-:W-:-:S03]  /*1370*/  ISETP.GT.U32.AND P4, PT, R0, 0x1c0, PT ;  /* 0x000001c00000780c */ /* 0x000fc60003f84070 */
[----:B------:R-:W-:Y:S01]  /*1380*/  @P1 FADD R20, R20, R15 ;  /* 0x0000000f14141221 */ /* 0x000fe20000000000 */
[----:B------:R-:W-:-:S03]  /*1390*/  ISETP.GT.U32.AND P1, PT, R0, 0x1e0, PT ;  /* 0x000001e00000780c */ /* 0x000fc60003f24070 */
[----:B---3--:R-:W-:-:S04]  /*13a0*/  @P2 FADD R20, R20, R16 ;  /* 0x0000001014142221 */ /* 0x008fc80000000000 */
[----:B------:R-:W-:-:S04]  /*13b0*/  @P3 FADD R20, R20, R17 ;  /* 0x0000001114143221 */ /* 0x000fc80000000000 */
[----:B------:R-:W-:-:S04]  /*13c0*/  @P4 FADD R20, R20, R18 ;  /* 0x0000001214144221 */ /* 0x000fc80000000000 */
[----:B------:R-:W-:Y:S01]  /*13d0*/  @P1 FADD R20, R20, R19 ;  /* 0x0000001314141221 */ /* 0x000fe20000000000 */
[----:B------:R-:W-:Y:S06]  /*13e0*/  BRA `(.L_x_189) ;  /* 0x0000001400407947 */ /* 0x000fec0003800000 */
.L_x_174:
[----:B------:R-:W0:Y:S01]  /*13f0*/  S2R R2, SR_TID.X ;  /* 0x0000000000027919 */ /* 0x000e220000002100 */
[----:B------:R-:W1:Y:S02]  /*1400*/  LDCU.64 UR4, c[0x0][0x380] ;  /* 0x00007000ff0477ac */ /* 0x000e640008000a00 */
[----:B-1----:R-:W-:Y:S02]  /*1410*/  MOV R4, UR4 ;  /* 0x0000000400047c02 */ /* 0x002fe40008000f00 */
[----:B------:R-:W-:Y:S02]  /*1420*/  MOV R5, UR5 ;  /* 0x0000000500057c02 */ /* 0x000fe40008000f00 */
[----:B0-----:R-:W-:-:S05]  /*1430*/  LEA R7, R3, R2, 0xd ;  /* 0x0000000203077211 */ /* 0x001fca00078e68ff */
[----:B------:R-:W-:-:S05]  /*1440*/  IMAD.WIDE.U32 R6, R7, 0x4, R4 ;  /* 0x0000000407067825 */ /* 0x000fca00078e0004 */
        /* <DEDUP_REMOVED lines=16> */
[----:B------:R-:W-:Y:S01]  /*1550*/  ISETP.GE.U32.AND P0, PT, R0, R11, PT ;  /* 0x0000000b0000720c */ /* 0x000fe20003f06070 */
[----:B--2---:R-:W-:Y:S01]  /*1560*/  FMUL R22, R22, R22 ;  /* 0x0000001616167220 */ /* 0x004fe20000400000 */
[----:B---3--:R-:W-:Y:S01]  /*1570*/  FMUL R23, R23, R23 ;  /* 0x0000001717177220 */ /* 0x008fe20000400000 */
[----:B----4-:R-:W-:Y:S01]  /*1580*/  FMUL R25, R24, R24 ;  /* 0x0000001818197220 */ /* 0x010fe20000400000 */
[----:B-----5:R-:W-:Y:S01]  /*1590*/  FMUL R26, R26, R26 ;  /* 0x0000001a1a1a7220 */ /* 0x020fe20000400000 */
[----:B------:R-:W-:Y:S01]  /*15a0*/  FMUL R9, R9, R9 ;  /* 0x0000000909097220 */ /* 0x000fe20000400000 */
[----:B------:R-:W-:Y:S01]  /*15b0*/  FMUL R12, R12, R12 ;  /* 0x0000000c0c0c7220 */ /* 0x000fe20000400000 */
[----:B------:R-:W-:Y:S01]  /*15c0*/  FMUL R13, R13, R13 ;  /* 0x0000000d0d0d7220 */ /* 0x000fe20000400000 */
        /* <DEDUP_REMOVED lines=17> */
[----:B------:R-:W-:Y:S01]  /*16e0*/  LEA R9, R3, R11, 0xd ;  /* 0x0000000b03097211 */ /* 0x000fe200078e68ff */
[----:B------:R-:W-:Y:S01]  /*16f0*/  UMOV UR4, URZ ;  /* 0x000000ff00047c82 */ /* 0x000fe20008000000 */
[----:B------:R-:W-:Y:S02]  /*1700*/  IADD3 R0, PT, PT, R8, -0x2000, RZ ;  /* 0xffffe00008007810 */ /* 0x000fe40007ffe0ff */
[----:B------:R-:W-:Y:S02]  /*1710*/  LOP3.LUT R6, RZ, R2, RZ, 0x33, !PT ;  /* 0x00000002ff067212 */ /* 0x000fe400078e33ff */
[----:B------:R-:W-:Y:S02]  /*1720*/  ISETP.GT.U32.AND P0, PT, R9, R0, PT ;  /* 0x000000000900720c */ /* 0x000fe40003f04070 */
[----:B------:R-:W-:Y:S02]  /*1730*/  IADD3 R6, PT, PT, -R11, R8, R6 ;  /* 0x000000080b067210 */ /* 0x000fe40007ffe106 */
[----:B------:R-:W-:-:S02]  /*1740*/  IADD3 R7, PT, PT, R9, 0x1000, R2 ;  /* 0x0000100009077810 */ /* 0x000fc40007ffe002 */
[----:B------:R-:W-:Y:S01]  /*1750*/  MOV R2, R9 ;  /* 0x0000000900027202 */ /* 0x000fe20000000f00 */
[----:B------:R-:W-:-:S06]  /*1760*/  IMAD R6, R3, -0x2000, R6 ;  /* 0xffffe00003067824 */ /* 0x000fcc00078e0206 */
[----:B------:R-:W-:Y:S05]  /*1770*/  @P0 BRA `(.L_x_191) ;  /* 0x0000000000d80947 */ /* 0x000fea0003800000 */
[----:B------:R-:W0:Y:S08]  /*1780*/  LDC R8, c[0x0][0x3a8] ;  /* 0x0000ea00ff087b82 */ /* 0x000e300000000800 */
[----:B------:R-:W1:Y:S02]  /*1790*/  LDC.64 R4, c[0x0][0x380] ;  /* 0x0000e000ff047b82 */ /* 0x000e640000000a00 */
.L_x_192:
[----:B------:R-:W2:Y:S02]  /*17a0*/  S2R R10, SR_TID.X ;  /* 0x00000000000a7919 */ /* 0x000ea40000002100 */
[----:B--2---:R-:W-:-:S05]  /*17b0*/  IADD3 R13, PT, PT, R10, R9, RZ ;  /* 0x000000090a0d7210 */ /* 0x004fca0007ffe0ff */
        /* <DEDUP_REMOVED lines=13> */
[----:B--2---:R-:W-:-:S04]  /*1890*/  FMUL R15, R15, R15 ;  /* 0x0000000f0f0f7220 */ /* 0x004fc80000400000 */
[----:B---3--:R-:W-:Y:S02]  /*18a0*/  FFMA R15, R14, R14, R15 ;  /* 0x0000000e0e0f7223 */ /* 0x008fe4000000000f */
[----:B------:R-:W2:Y:S01]  /*18b0*/  LDG.E R14, desc[UR6][R12.64+0x7000] ;  /* 0x007000060c0e7981 */ /* 0x000ea2000c1e1900 */
[----:B----4-:R-:W-:-:S03]  /*18c0*/  FFMA R10, R10, R10, R23 ;  /* 0x0000000a0a0a7223 */ /* 0x010fc60000000017 */
[----:B------:R-:W3:Y:S01]  /*18d0*/  LDG.E R23, desc[UR6][R12.64+0x7800] ;  /* 0x007800060c177981 */ /* 0x000ee2000c1e1900 */
[----:B-----5:R-:W-:Y:S01]  /*18e0*/  FMUL R17, R17, R17 ;  /* 0x0000001111117220 */ /* 0x020fe20000400000 */
[----:B------:R-:W-:Y:S02]  /*18f0*/  FADD R10, R10, R15 ;  /* 0x0000000f0a0a7221 */ /* 0x000fe40000000000 */
[----:B------:R-:W4:Y:S01]  /*1900*/  LDG.E R15, desc[UR6][R12.64+0x6000] ;  /* 0x006000060c0f7981 */ /* 0x000f22000c1e1900 */
[----:B------:R-:W-:-:S03]  /*1910*/  FFMA R16, R16, R16, R17 ;  /* 0x0000001010107223 */ /* 0x000fc60000000011 */
[----:B------:R0:W5:Y:S01]  /*1920*/  LDG.E R17, desc[UR6][R12.64+0x6800] ;  /* 0x006800060c117981 */ /* 0x000162000c1e1900 */
[----:B------:R-:W-:-:S04]  /*1930*/  FMUL R22, R22, R22 ;  /* 0x0000001616167220 */ /* 0x000fc80000400000 */
[----:B------:R-:W-:Y:S01]  /*1940*/  FFMA R25, R25, R25, R22 ;  /* 0x0000001919197223 */ /* 0x000fe20000000016 */
[----:B------:R-:W-:Y:S01]  /*1950*/  FMUL R27, R24, R24 ;  /* 0x00000018181b7220 */ /* 0x000fe20000400000 */
[----:B0-----:R-:W-:Y:S01]  /*1960*/  IADD3 R12, PT, PT, -R9, R8, RZ ;  /* 0x00000008090c7210 */ /* 0x001fe20007ffe1ff */
[----:B------:R-:W-:-:S03]  /*1970*/  FMUL R22, R21, R21 ;  /* 0x0000001515167220 */ /* 0x000fc60000400000 */
[----:B------:R-:W-:Y:S01]  /*1980*/  ISETP.GE.U32.AND P0, PT, R12, R11, PT ;  /* 0x0000000b0c00720c */ /* 0x000fe20003f06070 */
[----:B------:R-:W-:Y:S01]  /*1990*/  FFMA R27, R20, R20, R27 ;  /* 0x00000014141b7223 */ /* 0x000fe2000000001b */
[----:B------:R-:W-:Y:S01]  /*19a0*/  FFMA R22, R19, R19, R22 ;  /* 0x0000001313167223 */ /* 0x000fe20000000016 */
[----:B------:R-:W-:-:S03]  /*19b0*/  FADD R25, R16, R25 ;  /* 0x0000001910197221 */ /* 0x000fc60000000000 */
[----:B------:R-:W-:Y:S01]  /*19c0*/  FADD R22, R27, R22 ;  /* 0x000000161b167221 */ /* 0x000fe20000000000 */
[----:B------:R-:W-:Y:S01]  /*19d0*/  FADD R10, R10, R25 ;  /* 0x000000190a0a7221 */ /* 0x000fe20000000000 */
[----:B--2---:R-:W-:Y:S01]  /*19e0*/  FMUL R14, R14, R14 ;  /* 0x0000000e0e0e7220 */ /* 0x004fe20000400000 */
[----:B----4-:R-:W-:-:S04]  /*19f0*/  FMUL R15, R15, R15 ;  /* 0x0000000f0f0f7220 */ /* 0x010fc80000400000 */
[----:B------:R-:W-:Y:S01]  /*1a00*/  FFMA R15, R18, R18, R15 ;  /* 0x00000012120f7223 */ /* 0x000fe2000000000f */
[----:B-----5:R-:W-:-:S04]  /*1a10*/  FFMA R14, R17, R17, R14 ;  /* 0x00000011110e7223 */ /* 0x020fc8000000000e */
[----:B------:R-:W-:-:S04]  /*1a20*/  FADD R15, R15, R14 ;  /* 0x0000000e0f0f7221 */ /* 0x000fc80000000000 */
[----:B------:R-:W-:-:S04]  /*1a30*/  FADD R15, R22, R15 ;  /* 0x0000000f160f7221 */ /* 0x000fc80000000000 */
[----:B------:R-:W-:-:S04]  /*1a40*/  FADD R10, R10, R15 ;  /* 0x0000000f0a0a7221 */ /* 0x000fc80000000000 */
[----:B---3--:R-:W-:Y:S01]  /*1a50*/  FFMA R23, R23, R23, R10 ;  /* 0x0000001717177223 */ /* 0x008fe2000000000a */
[----:B------:R-:W-:Y:S06]  /*1a60*/  @!P0 BRA `(.L_x_190) ;  /* 0x0000000800d48947 */ /* 0x000fec0003800000 */
[C---:B------:R-:W-:Y:S01]  /*1a70*/  IADD3 R9, PT, PT, R11.reuse, R9, RZ ;  /* 0x000000090b097210 */ /* 0x040fe20007ffe0ff */
[----:B------:R-:W-:Y:S01]  /*1a80*/  UIADD3 UR4, UPT, UPT, UR4, 0x1, URZ ;  /* 0x0000000104047890 */ /* 0x000fe2000fffe0ff */
[----:B------:R-:W-:Y:S02]  /*1a90*/  IADD3 R2, PT, PT, R11, R2, RZ ;  /* 0x000000020b027210 */ /* 0x000fe40007ffe0ff */
[----:B------:R-:W-:Y:S02]  /*1aa0*/  ISETP.GT.U32.AND P0, PT, R9, R0, PT ;  /* 0x000000000900720c */ /* 0x000fe40003f04070 */
[C---:B------:R-:W-:Y:S02]  /*1ab0*/  IADD3 R6, PT, PT, -R11.reuse, R6, RZ ;  /* 0x000000060b067210 */ /* 0x040fe40007ffe1ff */
[----:B------:R-:W-:-:S09]  /*1ac0*/  IADD3 R7, PT, PT, R11, R7, RZ ;  /* 0x000000070b077210 */ /* 0x000fd20007ffe0ff */
[----:B------:R-:W-:Y:S05]  /*1ad0*/  @!P0 BRA `(.L_x_192) ;  /* 0xfffffffc00308947 */ /* 0x000fea000383ffff */
.L_x_191:
[----:B------:R-:W0:Y:S01]  /*1ae0*/  S2R R13, SR_TID.X ;  /* 0x00000000000d7919 */ /* 0x000e220000002100 */
[----:B------:R-:W-:Y:S01]  /*1af0*/  IADD3 R0, PT, PT, -R9, R8, RZ ;  /* 0x0000000809007210 */ /* 0x000fe20007ffe1ff */
[----:B------:R-:W-:Y:S03]  /*1b00*/  BSSY.RECONVERGENT B1, `(.L_x_190) ;  /* 0x00000ab000017945 */ /* 0x000fe60003800200 */
[----:B0-----:R-:W-:-:S04]  /*1b10*/  ISETP.GE.AND P0, PT, R13, R0, PT ;  /* 0x000000000d00720c */ /* 0x001fc80003f06270 */
[----:B------:R-:W-:-:S13]  /*1b20*/  ISETP.GE.U32.OR P0, PT, R9, R8, P0 ;  /* 0x000000080900720c */ /* 0x000fda0000706470 */
[----:B------:R-:W-:Y:S05]  /*1b30*/  @P0 BRA `(.L_x_193) ;  /* 0x00000008009c0947 */ /* 0x000fea0003800000 */
[----:B------:R-:W0:Y:S01]  /*1b40*/  LDC R0, c[0x0][0x3ac] ;  /* 0x0000eb00ff007b82 */ /* 0x000e220000000800 */
[----:B------:R-:W-:Y:S01]  /*1b50*/  LOP3.LUT R10, RZ, R13, RZ, 0x33, !PT ;  /* 0x0000000dff0a7212 */ /* 0x000fe200078e33ff */
[----:B------:R-:W-:Y:S06]  /*1b60*/  BSSY.RECONVERGENT B2, `(.L_x_194) ;  /* 0x0000057000027945 */ /* 0x000fec0003800200 */
[----:B------:R-:W1:Y:S01]  /*1b70*/  LDC R11, c[0x0][0x3ac] ;  /* 0x0000eb00ff0b7b82 */ /* 0x000e620000000800 */
[----:B0-----:R-:W-:-:S04]  /*1b80*/  SHF.L.U32 R0, R0, 0xd, RZ ;  /* 0x0000000d00007819 */ /* 0x001fc800000006ff */
[----:B------:R-:W-:Y:S02]  /*1b90*/  LEA R15, R3, R0, 0xd ;  /* 0x00000000030f7211 */ /* 0x000fe400078e68ff */
[----:B------:R-:W-:Y:S02]  /*1ba0*/  MOV R0, R13 ;  /* 0x0000000d00007202 */ /* 0x000fe40000000f00 */
[----:B------:R-:W-:Y:S01]  /*1bb0*/  IADD3 R8, PT, PT, -R15, R8, R10 ;  /* 0x000000080f087210 */ /* 0x000fe20007ffe10a */
[----:B-1----:R-:W-:-:S04]  /*1bc0*/  IMAD R11, R11, UR4, RZ ;  /* 0x000000040b0b7c24 */ /* 0x002fc8000f8e02ff */
[----:B------:R-:W-:-:S05]  /*1bd0*/  IMAD R8, R11, -0x2000, R8 ;  /* 0xffffe0000b087824 */ /* 0x000fca00078e0208 */
[C---:B------:R-:W-:Y:S02]  /*1be0*/  ISETP.GE.U32.AND P0, PT, R8.reuse, 0x1e00, PT ;  /* 0x00001e000800780c */ /* 0x040fe40003f06070 */
[----:B------:R-:W-:-:S04]  /*1bf0*/  LEA.HI R8, R8, 0x1, RZ, 0x17 ;  /* 0x0000000108087811 */ /* 0x000fc800078fb8ff */
[----:B------:R-:W-:-:S07]  /*1c00*/  LOP3.LUT R10, R8, 0xf, RZ, 0xc0, !PT ;  /* 0x0000000f080a7812 */ /* 0x000fce00078ec0ff */
[----:B------:R-:W-:Y:S05]  /*1c10*/  @!P0 BRA `(.L_x_195) ;  /* 0x00000004002c8947 */ /* 0x000fea0003800000 */
[----:B------:R-:W-:Y:S01]  /*1c20*/  LEA.HI R0, R6, 0x1, RZ, 0x17 ;  /* 0x0000000106007811 */ /* 0x000fe200078fb8ff */
[----:B------:R-:W-:Y:S01]  /*1c30*/  BSSY.RECONVERGENT B3, `(.L_x_196) ;  /* 0x0000048000037945 */ /* 0x000fe20003800200 */
[----:B------:R-:W-:Y:S02]  /*1c40*/  LOP3.LUT R11, R13, 0x1000, RZ, 0xfc, !PT ;  /* 0x000010000d0b7812 */ /* 0x000fe400078efcff */
[----:B------:R-:W-:-:S04]  /*1c50*/  LOP3.LUT R0, R0, 0xfffff0, RZ, 0xc0, !PT ;  /* 0x00fffff000007812 */ /* 0x000fc800078ec0ff */
[----:B------:R-:W-:-:S07]  /*1c60*/  IADD3 R0, PT, PT, -R0, RZ, RZ ;  /* 0x000000ff00007210 */ /* 0x000fce0007ffe1ff */
.L_x_197:
[C---:B------:R-:W-:Y:S02]  /*1c70*/  IADD3 R19, PT, PT, R7.reuse, -0x1000, RZ ;  /* 0xfffff00007137810 */ /* 0x040fe40007ffe0ff */
[----:B------:R-:W-:-:S03]  /*1c80*/  IADD3 R21, PT, PT, R7, -0xe00, RZ ;  /* 0xfffff20007157810 */ /* 0x000fc60007ffe0ff */
[----:B------:R-:W-:Y:S01]  /*1c90*/  IMAD.WIDE.U32 R18, R19, 0x4, R4 ;  /* 0x0000000413127825 */ /* 0x000fe200078e0004 */
[----:B------:R-:W-:-:S04]  /*1ca0*/  IADD3 R15, PT, PT, R7, -0xc00, RZ ;  /* 0xfffff400070f7810 */ /* 0x000fc80007ffe0ff */
[----:B------:R0:W2:Y:S01]  /*1cb0*/  LDG.E R22, desc[UR6][R18.64] ;  /* 0x0000000612167981 */ /* 0x0000a2000c1e1900 */
[----:B------:R-:W-:-:S04]  /*1cc0*/  IMAD.WIDE.U32 R20, R21, 0x4, R4 ;  /* 0x0000000415147825 */ /* 0x000fc800078e0004 */
[--C-:B------:R-:W-:Y:S01]  /*1cd0*/  IMAD.WIDE.U32 R14, R15, 0x4, R4.reuse ;  /* 0x000000040f0e7825 */ /* 0x100fe200078e0004 */
[----:B------:R1:W3:Y:S04]  /*1ce0*/  LDG.E R17, desc[UR6][R20.64] ;  /* 0x0000000614117981 */ /* 0x0002e8000c1e1900 */
[----:B------:R4:W5:Y:S01]  /*1cf0*/  LDG.E R16, desc[UR6][R14.64] ;  /* 0x000000060e107981 */ /* 0x000962000c1e1900 */
[C---:B------:R-:W-:Y:S02]  /*1d00*/  IADD3 R13, PT, PT, R7.reuse, -0xa00, RZ ;  /* 0xfffff600070d7810 */ /* 0x040fe40007ffe0ff */
[C---:B------:R-:W-:Y:S02]  /*1d10*/  IADD3 R29, PT, PT, R7.reuse, -0x800, RZ ;  /* 0xfffff800071d7810 */ /* 0x040fe40007ffe0ff */
[----:B------:R-:W-:Y:S01]  /*1d20*/  IADD3 R25, PT, PT, R7, -0x600, RZ ;  /* 0xfffffa0007197810 */ /* 0x000fe20007ffe0ff */
[----:B------:R-:W-:Y:S01]  /*1d30*/  IMAD.WIDE.U32 R12, R13, 0x4, R4 ;  /* 0x000000040d0c7825 */ /* 0x000fe200078e0004 */
[----:B------:R-:W-:-:S03]  /*1d40*/  IADD3 R27, PT, PT, R7, -0x400, RZ ;  /* 0xfffffc00071b7810 */ /* 0x000fc60007ffe0ff */
[--C-:B------:R-:W-:Y:S02]  /*1d50*/  IMAD.WIDE.U32 R28, R29, 0x4, R4.reuse ;  /* 0x000000041d1c7825 */ /* 0x100fe400078e0004 */
[----:B------:R-:W5:Y:S02]  /*1d60*/  LDG.E R12, desc[UR6][R12.64] ;  /* 0x000000060c0c7981 */ /* 0x000f64000c1e1900 */
[----:B0-----:R-:W-:Y:S01]  /*1d70*/  IMAD.WIDE.U32 R18, R25, 0x4, R4 ;  /* 0x0000000419127825 */ /* 0x001fe200078e0004 */
[----:B------:R-:W-:-:S03]  /*1d80*/  IADD3 R26, PT, PT, R7, -0x200, RZ ;  /* 0xfffffe00071a7810 */ /* 0x000fc60007ffe0ff */
[--C-:B-1----:R-:W-:Y:S02]  /*1d90*/  IMAD.WIDE.U32 R20, R27, 0x4, R4.reuse ;  /* 0x000000041b147825 */ /* 0x102fe400078e0004 */
[----:B------:R-:W5:Y:S04]  /*1da0*/  LDG.E R18, desc[UR6][R18.64] ;  /* 0x0000000612127981 */ /* 0x000f68000c1e1900 */
[----:B------:R0:W5:Y:S01]  /*1db0*/  LDG.E R13, desc[UR6][R28.64] ;  /* 0x000000061c0d7981 */ /* 0x000162000c1e1900 */
[----:B----4-:R-:W-:-:S03]  /*1dc0*/  IMAD.WIDE.U32 R14, R26, 0x4, R4 ;  /* 0x000000041a0e7825 */ /* 0x010fc600078e0004 */
[----:B------:R1:W4:Y:S01]  /*1dd0*/  LDG.E R27, desc[UR6][R20.64] ;  /* 0x00000006141b7981 */ /* 0x000322000c1e1900 */
[----:B------:R-:W-:-:S03]  /*1de0*/  IMAD.WIDE.U32 R24, R7, 0x4, R4 ;  /* 0x0000000407187825 */ /* 0x000fc600078e0004 */
[----:B------:R1:W4:Y:S01]  /*1df0*/  LDG.E R26, desc[UR6][R14.64] ;  /* 0x000000060e1a7981 */ /* 0x000322000c1e1900 */
[----:B0-----:R-:W-:-:S03]  /*1e00*/  IADD3 R29, PT, PT, R7, 0x200, RZ ;  /* 0x00000200071d7810 */ /* 0x001fc60007ffe0ff */
[----:B------:R0:W4:Y:S01]  /*1e10*/  LDG.E R19, desc[UR6][R24.64] ;  /* 0x0000000618137981 */ /* 0x000122000c1e1900 */
[----:B-1----:R-:W-:Y:S01]  /*1e20*/  IADD3 R21, PT, PT, R7, 0x400, RZ ;  /* 0x0000040007157810 */ /* 0x002fe20007ffe0ff */
[----:B------:R-:W-:Y:S01]  /*1e30*/  IMAD.WIDE.U32 R28, R29, 0x4, R4 ;  /* 0x000000041d1c7825 */ /* 0x000fe200078e0004 */
[----:B------:R-:W-:-:S05]  /*1e40*/  IADD3 R15, PT, PT, R7, 0x800, RZ ;  /* 0x00000800070f7810 */ /* 0x000fca0007ffe0ff */
[----:B------:R-:W4:Y:S01]  /*1e50*/  LDG.E R28, desc[UR6][R28.64] ;  /* 0x000000061c1c7981 */ /* 0x000f22000c1e1900 */
[----:B0-----:R-:W-:Y:S01]  /*1e60*/  IADD3 R25, PT, PT, R7, 0xa00, RZ ;  /* 0x00000a0007197810 */ /* 0x001fe20007ffe0ff */
[----:B--2---:R-:W-:Y:S01]  /*1e70*/  FFMA R14, R22, R22, R23 ;  /* 0x00000016160e7223 */ /* 0x004fe20000000017 */
[----:B------:R-:W-:Y:S01]  /*1e80*/  IMAD.WIDE.U32 R22, R21, 0x4, R4 ;  /* 0x0000000415167825 */ /* 0x000fe200078e0004 */
[----:B------:R-:W-:-:S03]  /*1e90*/  IADD3 R21, PT, PT, R7, 0x600, RZ ;  /* 0x0000060007157810 */ /* 0x000fc60007ffe0ff */
[----:B---3--:R-:W-:Y:S02]  /*1ea0*/  FFMA R17, R17, R17, R14 ;  /* 0x0000001111117223 */ /* 0x008fe4000000000e */
[--C-:B------:R-:W-:Y:S01]  /*1eb0*/  IMAD.WIDE.U32 R20, R21, 0x4, R4.reuse ;  /* 0x0000000415147825 */ /* 0x100fe200078e0004 */
[----:B------:R-:W2:Y:S03]  /*1ec0*/  LDG.E R29, desc[UR6][R22.64] ;  /* 0x00000006161d7981 */ /* 0x000ea6000c1e1900 */
[----:B------:R-:W-:Y:S02]  /*1ed0*/  IMAD.WIDE.U32 R14, R15, 0x4, R4 ;  /* 0x000000040f0e7825 */ /* 0x000fe400078e0004 */
[----:B------:R5:W3:Y:S04]  /*1ee0*/  LDG.E R20, desc[UR6][R20.64] ;  /* 0x0000000614147981 */ /* 0x000ae8000c1e1900 */
[----:B------:R-:W3:Y:S01]  /*1ef0*/  LDG.E R14, desc[UR6][R14.64] ;  /* 0x000000060e0e7981 */ /* 0x000ee2000c1e1900 */
[----:B-----5:R-:W-:Y:S01]  /*1f00*/  FFMA R21, R16, R16, R17 ;  /* 0x0000001010157223 */ /* 0x020fe20000000011 */
[----:B------:R-:W-:Y:S01]  /*1f10*/  IMAD.WIDE.U32 R16, R25, 0x4, R4 ;  /* 0x0000000419107825 */ /* 0x000fe200078e0004 */
[----:B------:R-:W-:-:S05]  /*1f20*/  IADD3 R25, PT, PT, R7, 0xc00, RZ ;  /* 0x00000c0007197810 */ /* 0x000fca0007ffe0ff */
[--C-:B------:R-:W-:Y:S01]  /*1f30*/  IMAD.WIDE.U32 R22, R25, 0x4, R4.reuse ;  /* 0x0000000419167825 */ /* 0x100fe200078e0004 */
[----:B------:R-:W-:Y:S01]  /*1f40*/  IADD3 R25, PT, PT, R7, 0xe00, RZ ;  /* 0x00000e0007197810 */ /* 0x000fe20007ffe0ff */
[----:B------:R-:W5:Y:S04]  /*1f50*/  LDG.E R16, desc[UR6][R16.64] ;  /* 0x0000000610107981 */ /* 0x000f68000c1e1900 */
[----:B------:R-:W-:Y:S01]  /*1f60*/  IMAD.WIDE.U32 R24, R25, 0x4, R4 ;  /* 0x0000000419187825 */ /* 0x000fe200078e0004 */
[----:B------:R-:W5:Y:S05]  /*1f70*/  LDG.E R22, desc[UR6][R22.64] ;  /* 0x0000000616167981 */ /* 0x000f6a000c1e1900 */
[----:B------:R-:W5:Y:S01]  /*1f80*/  LDG.E R24, desc[UR6][R24.64] ;  /* 0x0000000618187981 */ /* 0x000f62000c1e1900 */
[----:B------:R-:W-:-:S04]  /*1f90*/  FFMA R12, R12, R12, R21 ;  /* 0x0000000c0c0c7223 */ /* 0x000fc80000000015 */
[----:B------:R-:W-:-:S04]  /*1fa0*/  FFMA R13, R13, R13, R12 ;  /* 0x0000000d0d0d7223 */ /* 0x000fc8000000000c */
[----:B------:R-:W-:-:S04]  /*1fb0*/  FFMA R18, R18, R18, R13 ;  /* 0x0000001212127223 */ /* 0x000fc8000000000d */
[----:B----4-:R-:W-:-:S04]  /*1fc0*/  FFMA R27, R27, R27, R18 ;  /* 0x0000001b1b1b7223 */ /* 0x010fc80000000012 */
[----:B------:R-:W-:-:S04]  /*1fd0*/  FFMA R26, R26, R26, R27 ;  /* 0x0000001a1a1a7223 */ /* 0x000fc8000000001b */
[----:B------:R-:W-:-:S04]  /*1fe0*/  FFMA R19, R19, R19, R26 ;  /* 0x0000001313137223 */ /* 0x000fc8000000001a */
[----:B------:R-:W-:Y:S01]  /*1ff0*/  FFMA R28, R28, R28, R19 ;  /* 0x0000001c1c1c7223 */ /* 0x000fe20000000013 */
[----:B------:R-:W-:-:S04]  /*2000*/  IADD3 R0, PT, PT, R0, 0x10, RZ ;  /* 0x0000001000007810 */ /* 0x000fc80007ffe0ff */
[----:B------:R-:W-:Y:S02]  /*2010*/  ISETP.NE.AND P0, PT, R0, RZ, PT ;  /* 0x000000ff0000720c */ /* 0x000fe40003f05270 */
[----:B------:R-:W-:Y:S02]  /*2020*/  IADD3 R11, PT, PT, R11, 0x2000, RZ ;  /* 0x000020000b0b7810 */ /* 0x000fe40007ffe0ff */
[----:B------:R-:W-:Y:S01]  /*2030*/  IADD3 R7, PT, PT, R7, 0x2000, RZ ;  /* 0x0000200007077810 */ /* 0x000fe20007ffe0ff */
[----:B--2---:R-:W-:-:S04]  /*2040*/  FFMA R29, R29, R29, R28 ;  /* 0x0000001d1d1d7223 */ /* 0x004fc8000000001c */
[----:B---3--:R-:W-:-:S04]  /*2050*/  FFMA R29, R20, R20, R29 ;  /* 0x00000014141d7223 */ /* 0x008fc8000000001d */
[----:B------:R-:W-:-:S04]  /*2060*/  FFMA R29, R14, R14, R29 ;  /* 0x0000000e0e1d7223 */ /* 0x000fc8000000001d */
[----:B-----5:R-:W-:-:S04]  /*2070*/  FFMA R29, R16, R16, R29 ;  /* 0x00000010101d7223 */ /* 0x020fc8000000001d */
[----:B------:R-:W-:-:S04]  /*2080*/  FFMA R29, R22, R22, R29 ;  /* 0x00000016161d7223 */ /* 0x000fc8000000001d */
[----:B------:R-:W-:Y:S01]  /*2090*/  FFMA R23, R24, R24, R29 ;  /* 0x0000001818177223 */ /* 0x000fe2000000001d */
[----:B------:R-:W-:Y:S06]  /*20a0*/  @P0 BRA `(.L_x_197) ;  /* 0xfffffff800f00947 */ /* 0x000fec000383ffff */
[----:B------:R-:W-:Y:S05]  /*20b0*/  BSYNC.RECONVERGENT B3 ;  /* 0x0000000000037941 */ /* 0x000fea0003800200 */
.L_x_196:
[----:B------:R-:W-:-:S07]  /*20c0*/  IADD3 R0, PT, PT, R11, -0x1000, RZ ;  /* 0xfffff0000b007810 */ /* 0x000fce0007ffe0ff */
.L_x_195:
[----:B------:R-:W-:Y:S05]  /*20d0*/  BSYNC.RECONVERGENT B2 ;  /* 0x0000000000027941 */ /* 0x000fea0003800200 */
.L_x_194:
[----:B------:R-:W-:-:S13]  /*20e0*/  ISETP.NE.AND P0, PT, R10, RZ, PT ;  /* 0x000000ff0a00720c */ /* 0x000fda0003f05270 */
[----:B------:R-:W-:Y:S05]  /*20f0*/  @!P0 BRA `(.L_x_193) ;  /* 0x00000004002c8947 */ /* 0x000fea0003800000 */
[----:B------:R-:W-:Y:S01]  /*2100*/  ISETP.GE.U32.AND P0, PT, R10, 0x8, PT ;  /* 0x000000080a00780c */ /* 0x000fe20003f06070 */
[----:B------:R-:W-:Y:S01]  /*2110*/  BSSY.RECONVERGENT B2, `(.L_x_198) ;  /* 0x0000025000027945 */ /* 0x000fe20003800200 */
[----:B------:R-:W-:-:S04]  /*2120*/  LOP3.LUT R25, R8, 0x7, RZ, 0xc0, !PT ;  /* 0x0000000708197812 */ /* 0x000fc800078ec0ff */
[----:B------:R-:W-:-:S07]  /*2130*/  ISETP.NE.AND P1, PT, R25, RZ, PT ;  /* 0x000000ff1900720c */ /* 0x000fce0003f25270 */
[----:B------:R-:W-:Y:S06]  /*2140*/  @!P0 BRA `(.L_x_199) ;  /* 0x0000000000848947 */ /* 0x000fec0003800000 */
[----:B------:R-:W-:-:S04]  /*2150*/  IADD3 R7, PT, PT, R0, R9, RZ ;  /* 0x0000000900077210 */ /* 0x000fc80007ffe0ff */
[C---:B------:R-:W-:Y:S01]  /*2160*/  IADD3 R19, PT, PT, R7.reuse, 0x200, RZ ;  /* 0x0000020007137810 */ /* 0x040fe20007ffe0ff */
[C---:B------:R-:W-:Y:S01]  /*2170*/  IMAD.WIDE.U32 R14, R7.reuse, 0x4, R4 ;  /* 0x00000004070e7825 */ /* 0x040fe200078e0004 */
[----:B------:R-:W-:-:S03]  /*2180*/  IADD3 R17, PT, PT, R7, 0x400, RZ ;  /* 0x0000040007117810 */ /* 0x000fc60007ffe0ff */
[--C-:B------:R-:W-:Y:S01]  /*2190*/  IMAD.WIDE.U32 R18, R19, 0x4, R4.reuse ;  /* 0x0000000413127825 */ /* 0x100fe200078e0004 */
[----:B------:R0:W2:Y:S01]  /*21a0*/  LDG.E R22, desc[UR6][R14.64] ;  /* 0x000000060e167981 */ /* 0x0000a2000c1e1900 */
[----:B------:R-:W-:Y:S02]  /*21b0*/  IADD3 R11, PT, PT, R7, 0x600, RZ ;  /* 0x00000600070b7810 */ /* 0x000fe40007ffe0ff */
[--C-:B------:R-:W-:Y:S01]  /*21c0*/  IMAD.WIDE.U32 R16, R17, 0x4, R4.reuse ;  /* 0x0000000411107825 */ /* 0x100fe200078e0004 */
[----:B------:R1:W3:Y:S01]  /*21d0*/  LDG.E R24, desc[UR6][R18.64] ;  /* 0x0000000612187981 */ /* 0x0002e2000c1e1900 */
[----:B------:R-:W-:Y:S02]  /*21e0*/  IADD3 R13, PT, PT, R7, 0x800, RZ ;  /* 0x00000800070d7810 */ /* 0x000fe40007ffe0ff */
        /* <DEDUP_REMOVED lines=23> */
.L_x_199:
[----:B------:R-:W-:Y:S05]  /*2360*/  BSYNC.RECONVERGENT B2 ;  /* 0x0000000000027941 */ /* 0x000fea0003800200 */
.L_x_198:
[----:B------:R-:W-:Y:S05]  /*2370*/  @!P1 BRA `(.L_x_193) ;  /* 0x00000000008c9947 */ /* 0x000fea0003800000 */
[----:B------:R-:W-:Y:S01]  /*2380*/  ISETP.GE.U32.AND P0, PT, R25, 0x4, PT ;  /* 0x000000041900780c */ /* 0x000fe20003f06070 */
[----:B------:R-:W-:Y:S01]  /*2390*/  BSSY.RECONVERGENT B2, `(.L_x_200) ;  /* 0x0000014000027945 */ /* 0x000fe20003800200 */
[----:B------:R-:W-:-:S11]  /*23a0*/  LOP3.LUT P1, RZ, R8, 0x3, RZ, 0xc0, !PT ;  /* 0x0000000308ff7812 */ /* 0x000fd6000782c0ff */
[----:B------:R-:W-:Y:S05]  /*23b0*/  @!P0 BRA `(.L_x_201) ;  /* 0x0000000000448947 */ /* 0x000fea0003800000 */
[----:B------:R-:W-:-:S04]  /*23c0*/  IADD3 R7, PT, PT, R0, R9, RZ ;  /* 0x0000000900077210 */ /* 0x000fc80007ffe0ff */
[C---:B------:R-:W-:Y:S01]  /*23d0*/  IADD3 R11, PT, PT, R7.reuse, 0x200, RZ ;  /* 0x00000200070b7810 */ /* 0x040fe20007ffe0ff */
[C---:B------:R-:W-:Y:S01]  /*23e0*/  IMAD.WIDE.U32 R8, R7.reuse, 0x4, R4 ;  /* 0x0000000407087825 */ /* 0x040fe200078e0004 */
[----:B------:R-:W-:-:S03]  /*23f0*/  IADD3 R13, PT, PT, R7, 0x400, RZ ;  /* 0x00000400070d7810 */ /* 0x000fc60007ffe0ff */
[--C-:B------:R-:W-:Y:S01]  /*2400*/  IMAD.WIDE.U32 R10, R11, 0x4, R4.reuse ;  /* 0x000000040b0a7825 */ /* 0x100fe200078e0004 */
[----:B------:R-:W-:Y:S01]  /*2410*/  IADD3 R15, PT, PT, R7, 0x600, RZ ;  /* 0x00000600070f7810 */ /* 0x000fe20007ffe0ff */
        /* <DEDUP_REMOVED lines=11> */
.L_x_201:
[----:B------:R-:W-:Y:S05]  /*24d0*/  BSYNC.RECONVERGENT B2 ;  /* 0x0000000000027941 */ /* 0x000fea0003800200 */
.L_x_200:
[----:B------:R-:W-:Y:S05]  /*24e0*/  @!P1 BRA `(.L_x_193) ;  /* 0x0000000000309947 */ /* 0x000fea0003800000 */
[----:B------:R-:W-:Y:S02]  /*24f0*/  LOP3.LUT R6, R6, 0xffff, RZ, 0xc0, !PT ;  /* 0x0000ffff06067812 */ /* 0x000fe400078ec0ff */
[----:B------:R-:W-:Y:S02]  /*2500*/  IADD3 R9, PT, PT, R0, R2, RZ ;  /* 0x0000000200097210 */ /* 0x000fe40007ffe0ff */
[----:B------:R-:W-:-:S04]  /*2510*/  LEA.HI R6, R6, 0x1, RZ, 0x17 ;  /* 0x0000000106067811 */ /* 0x000fc800078fb8ff */
[----:B------:R-:W-:-:S04]  /*2520*/  LOP3.LUT R6, R6, 0x3, RZ, 0xc0, !PT ;  /* 0x0000000306067812 */ /* 0x000fc800078ec0ff */
[----:B------:R-:W-:-:S07]  /*2530*/  IADD3 R0, PT, PT, -R6, RZ, RZ ;  /* 0x000000ff06007210 */ /* 0x000fce0007ffe1ff */
.L_x_202:
[----:B------:R-:W-:-:S06]  /*2540*/  IMAD.WIDE.U32 R6, R9, 0x4, R4 ;  /* 0x0000000409067825 */ /* 0x000fcc00078e0004 */
[----:B------:R-:W2:Y:S01]  /*2550*/  LDG.E R6, desc[UR6][R6.64] ;  /* 0x0000000606067981 */ /* 0x000ea2000c1e1900 */
[----:B------:R-:W-:Y:S02]  /*2560*/  IADD3 R0, PT, PT, R0, 0x1, RZ ;  /* 0x0000000100007810 */ /* 0x000fe40007ffe0ff */
[----:B------:R-:W-:Y:S02]  /*2570*/  IADD3 R9, PT, PT, R9, 0x200, RZ ;  /* 0x0000020009097810 */ /* 0x000fe40007ffe0ff */
[----:B------:R-:W-:Y:S01]  /*2580*/  ISETP.NE.AND P0, PT, R0, RZ, PT ;  /* 0x000000ff0000720c */ /* 0x000fe20003f05270 */
[----:B--2---:R-:W-:-:S12]  /*2590*/  FFMA R23, R6, R6, R23 ;  /* 0x0000000606177223 */ /* 0x004fd80000000017 */
[----:B------:R-:W-:Y:S05]  /*25a0*/  @P0 BRA `(.L_x_202) ;  /* 0xfffffffc00e40947 */ /* 0x000fea000383ffff */
.L_x_193:
[----:B------:R-:W-:Y:S05]  /*25b0*/  BSYNC.RECONVERGENT B1 ;  /* 0x0000000000017941 */ /* 0x000fea0003800200 */
.L_x_190:
        /* <DEDUP_REMOVED lines=33> */
[----:B------:R-:W1:Y:S04]  /*27d0*/  LDS.128 R8, [UR4+0x20] ;  /* 0x00002004ff087984 */ /* 0x000e680008000c00 */
[----:B--2---:R-:W2:Y:S04]  /*27e0*/  LDS.128 R4, [UR4+0x30] ;  /* 0x00003004ff047984 */ /* 0x004ea80008000c00 */
        /* <DEDUP_REMOVED lines=16> */
.L_x_189:
[----:B------:R-:W-:Y:S05]  /*28f0*/  BSYNC.RECONVERGENT B0 ;  /* 0x0000000000007941 */ /* 0x000fea0003800200 */
.L_x_173:
[----:B------:R-:W-:Y:S05]  /*2900*/  @P0 EXIT ;  /* 0x000000000000094d */ /* 0x000fea0003800000 */
[----:B012---:R-:W0:Y:S02]  /*2910*/  LDC.64 R4, c[0x0][0x388] ;  /* 0x0000e200ff047b82 */ /* 0x007e240000000a00 */
[----:B0-----:R-:W-:-:S05]  /*2920*/  IMAD.WIDE.U32 R2, R3, 0x4, R4 ;  /* 0x0000000403027825 */ /* 0x001fca00078e0004 */
[----:B------:R-:W-:Y:S01]  /*2930*/  STG.E desc[UR6][R2.64], R20 ;  /* 0x0000001402007986 */ /* 0x000fe2000c101906 */
[----:B------:R-:W-:Y:S05]  /*2940*/  EXIT ;  /* 0x000000000000794d */ /* 0x000fea0003800000 */
.L_x_203:
        /* <DEDUP_REMOVED lines=11> */
.L_x_421:


//--------------------- .text._ZN3cub18CUB_300001_SM_10006detail6reduce28DeviceReduceSingleTileKernelINS2_10policy_hubIfjN4cuda3std3__44plusIfEEE10Policy1000EN6thrust24THRUST_300001_SM_1000_NS6detail15normal_iteratorINSD_10device_ptrIfEEEEPfjS9_ff6squareIfEEEvT0_T1_T2_T3_T4_T6_ --------------------------
	.section	.text._ZN3cub18CUB_300001_SM_10006detail6reduce28DeviceReduceSingleTileKernelINS2_10policy_hubIfjN4cuda3std3__44plusIfEEE10Policy1000EN6thrust24THRUST_300001_SM_1000_NS6detail15normal_iteratorINSD_10device_ptrIfEEEEPfjS9_ff6squareIfEEEvT0_T1_T2_T3_T4_T6_,"ax",@progbits
	.align	128
        .global         _ZN3cub18CUB_300001_SM_10006detail6reduce28DeviceReduceSingleTileKernelINS2_10policy_hubIfjN4cuda3std3__44plusIfEEE10Policy1000EN6thrust24THRUST_300001_SM_1000_NS6detail15normal_iteratorINSD_10device_ptrIfEEEEPfjS9_ff6squareIfEEEvT0_T1_T2_T3_T4_T6_
        .type           _ZN3cub18CUB_300001_SM_10006detail6reduce28DeviceReduceSingleTileKernelINS2_10policy_hubIfjN4cuda3std3__44plusIfEEE10Policy1000EN6thrust24THRUST_300001_SM_1000_NS6detail15normal_iteratorINSD_10device_ptrIfEEEEPfjS9_ff6squareIfEEEvT0_T1_T2_T3_T4_T6_,@function
        .size           _ZN3cub18CUB_300001_SM_10006detail6reduce28DeviceReduceSingleTileKernelINS2_10policy_hubIfjN4cuda3std3__44plusIfEEE10Policy1000EN6thrust24THRUST_300001_SM_1000_NS6detail15normal_iteratorINSD_10device_ptrIfEEEEPfjS9_ff6squareIfEEEvT0_T1_T2_T3_T4_T6_,(.L_x_422 - _ZN3cub18CUB_300001_SM_10006detail6reduce28DeviceReduceSingleTileKernelINS2_10policy_hubIfjN4cuda3std3__44plusIfEEE10Policy1000EN6thrust24THRUST_300001_SM_1000_NS6detail15normal_iteratorINSD_10device_ptrIfEEEEPfjS9_ff6squareIfEEEvT0_T1_T2_T3_T4_T6_)
        .other          _ZN3cub18CUB_300001_SM_10006detail6reduce28DeviceReduceSingleTileKernelINS2_10policy_hubIfjN4cuda3std3__44plusIfEEE10Policy1000EN6thrust24THRUST_300001_SM_1000_NS6detail15normal_iteratorINSD_10device_ptrIfEEEEPfjS9_ff6squareIfEEEvT0_T1_T2_T3_T4_T6_,@"STO_CUDA_ENTRY STV_DEFAULT"
_ZN3cub18CUB_300001_SM_10006detail6reduce28DeviceReduceSingleTileKernelINS2_10policy_hubIfjN4cuda3std3__44plusIfEEE10Policy1000EN6thrust24THRUST_300001_SM_1000_NS6detail15normal_iteratorINSD_10device_ptrIfEEEEPfjS9_ff6squareIfEEEvT0_T1_T2_T3_T4_T6_:
.text._ZN3cub18CUB_300001_SM_10006detail6reduce28DeviceReduceSingleTileKernelINS2_10policy_hubIfjN4cuda3std3__44plusIfEEE10Policy1000EN6thrust24THRUST_300001_SM_1000_NS6detail15normal_iteratorINSD_10device_ptrIfEEEEPfjS9_ff6squareIfEEEvT0_T1_T2_T3_T4_T6_:
        /* <DEDUP_REMOVED lines=13> */
.L_x_204:
[----:B------:R-:W-:Y:S01]  /*00d0*/  ISETP.GT.U32.AND P0, PT, R4, 0x1fff, PT ;  /* 0x00001fff0400780c */ /* 0x000fe20003f04070 */
[----:B------:R-:W-:-:S12]  /*00e0*/  BSSY.RECONVERGENT B0, `(.L_x_205) ;  /* 0x000023c000007945 */ /* 0x000fd80003800200 */
[----:B------:R-:W-:Y:S05]  /*00f0*/  @P0 BRA `(.L_x_206) ;  /* 0x0000001000040947 */ /* 0x000fea0003800000 */
[----:B------:R-:W0:Y:S01]  /*0100*/  S2R R5, SR_TID.X ;  /* 0x0000000000057919 */ /* 0x000e220000002100 */
[----:B------:R-:W-:Y:S01]  /*0110*/  BSSY.RECONVERGENT B1, `(.L_x_207) ;  /* 0x000000a000017945 */ /* 0x000fe20003800200 */
[----:B------:R-:W-:Y:S01]  /*0120*/  HFMA2 R0, -RZ, RZ, 0, 0 ;  /* 0x00000000ff007431 */ /* 0x000fe200000001ff */
        /* <DEDUP_REMOVED lines=8> */
.L_x_208:
[----:B------:R-:W-:Y:S05]  /*01b0*/  BSYNC.RECONVERGENT B1 ;  /* 0x0000000000017941 */ /* 0x000fea0003800200 */
.L_x_207:
[----:B------:R-:W-:Y:S01]  /*01c0*/  ISETP.GE.U32.AND P0, PT, R7, R4, PT ;  /* 0x000000040700720c */ /* 0x000fe20003f06070 */
[----:B------:R-:W-:-:S12]  /*01d0*/  BSSY.RECONVERGENT B1, `(.L_x_209) ;  /* 0x0000070000017945 */ /* 0x000fd80003800200 */
[----:B------:R-:W-:Y:S05]  /*01e0*/  @P0 BRA `(.L_x_210) ;  /* 0x0000000400b80947 */ /* 0x000fea0003800000 */
[----:B------:R-:W-:Y:S01]  /*01f0*/  LOP3.LUT R3, RZ, R7, RZ, 0x33, !PT ;  /* 0x00000007ff037212 */ /* 0x000fe200078e33ff */
[----:B------:R-:W-:Y:S03]  /*0200*/  BSSY.RECONVERGENT B2, `(.L_x_211) ;  /* 0x0000033000027945 */ /* 0x000fe60003800200 */
[----:B------:R-:W-:-:S04]  /*0210*/  IADD3 R3, PT, PT, R3, R4, RZ ;  /* 0x0000000403037210 */ /* 0x000fc80007ffe0ff */
        /* <DEDUP_REMOVED lines=11> */
.L_x_213:
        /* <DEDUP_REMOVED lines=38> */
.L_x_212:
[----:B------:R-:W-:Y:S05]  /*0530*/  BSYNC.RECONVERGENT B2 ;  /* 0x0000000000027941 */ /* 0x000fea0003800200 */
.L_x_211:
[----:B------:R-:W-:Y:S05]  /*0540*/  @!P1 BRA `(.L_x_210) ;  /* 0x0000000000e09947 */ /* 0x000fea0003800000 */
[----:B------:R-:W-:Y:S01]  /*0550*/  ISETP.GE.U32.AND P0, PT, R20, 0x8, PT ;  /* 0x000000081400780c */ /* 0x000fe20003f06070 */
[----:B------:R-:W-:Y:S01]  /*0560*/  BSSY.RECONVERGENT B2, `(.L_x_214) ;  /* 0x0000017000027945 */ /* 0x000fe20003800200 */
[----:B------:R-:W-:-:S04]  /*0570*/  LOP3.LUT R8, R6, 0x7, RZ, 0xc0, !PT ;  /* 0x0000000706087812 */ /* 0x000fc800078ec0ff */
[----:B------:R-:W-:-:S07]  /*0580*/  ISETP.NE.AND P1, PT, R8, RZ, PT ;  /* 0x000000ff0800720c */ /* 0x000fce0003f25270 */
[----:B------:R-:W-:Y:S06]  /*0590*/  @!P0 BRA `(.L_x_215) ;  /* 0x00000000004c8947 */ /* 0x000fec0003800000 */
        /* <DEDUP_REMOVED lines=19> */
.L_x_215:
[----:B------:R-:W-:Y:S05]  /*06d0*/  BSYNC.RECONVERGENT B2 ;  /* 0x0000000000027941 */ /* 0x000fea0003800200 */
.L_x_214:
        /* <DEDUP_REMOVED lines=17> */
.L_x_217:
[----:B------:R-:W-:Y:S05]  /*07f0*/  BSYNC.RECONVERGENT B2 ;  /* 0x0000000000027941 */ /* 0x000fea0003800200 */
.L_x_216:
[----:B------:R-:W-:Y:S05]  /*0800*/  @!P1 BRA `(.L_x_210) ;  /* 0x0000000000309947 */ /* 0x000fea0003800000 */
[----:B------:R-:W0:Y:S01]  /*0810*/  LDC.64 R2, c[0x0][0x380] ;  /* 0x0000e000ff027b82 */ /* 0x000e220000000a00 */
[----:B------:R-:W-:Y:S01]  /*0820*/  IADD3 R6, PT, PT, -R6, RZ, RZ ;  /* 0x000000ff06067210 */ /* 0x000fe20007ffe1ff */
[----:B0-----:R-:W-:-:S05]  /*0830*/  IMAD.WIDE.U32 R2, R7, 0x4, R2 ;  /* 0x0000000407027825 */ /* 0x001fca00078e0002 */
[----:B------:R-:W-:-:S07]  /*0840*/  MOV R7, R3 ;  /* 0x0000000300077202 */ /* 0x000fce0000000f00 */
.L_x_218:
[----:B------:R-:W-:-:S06]  /*0850*/  MOV R3, R7 ;  /* 0x0000000700037202 */ /* 0x000fcc0000000f00 */
[----:B------:R0:W2:Y:S01]  /*0860*/  LDG.E R3, desc[UR6][R2.64] ;  /* 0x0000000602037981 */ /* 0x0000a2000c1e1900 */
[----:B------:R-:W-:-:S04]  /*0870*/  IADD3 R6, PT, PT, R6, 0x1, RZ ;  /* 0x0000000106067810 */ /* 0x000fc80007ffe0ff */
[----:B------:R-:W-:Y:S02]  /*0880*/  ISETP.NE.AND P0, PT, R6, RZ, PT ;  /* 0x000000ff0600720c */ /* 0x000fe40003f05270 */
[----:B0-----:R-:W-:-:S04]  /*0890*/  IADD3 R2, P1, PT, R2, 0x800, RZ ;  /* 0x0000080002027810 */ /* 0x001fc80007f3e0ff */
[----:B------:R-:W-:Y:S01]  /*08a0*/  IADD3.X R7, PT, PT, RZ, R7, RZ, P1, !PT ;  /* 0x00000007ff077210 */ /* 0x000fe20000ffe4ff */
[----:B--2---:R-:W-:-:S06]  /*08b0*/  FFMA R0, R3, R3, R0 ;  /* 0x0000000303007223 */ /* 0x004fcc0000000000 */
[----:B------:R-:W-:Y:S05]  /*08c0*/  @P0 BRA `(.L_x_218) ;  /* 0xfffffffc00e00947 */ /* 0x000fea000383ffff */
.L_x_210:
[----:B------:R-:W-:Y:S05]  /*08d0*/  BSYNC.RECONVERGENT B1 ;  /* 0x0000000000017941 */ /* 0x000fea0003800200 */
.L_x_209:
[----:B------:R-:W-:Y:S02]  /*08e0*/  ISETP.GE.U32.AND P0, PT, R4, 0x200, PT ;  /* 0x000002000400780c */ /* 0x000fe40003f06070 */
[----:B------:R-:W-:-:S11]  /*08f0*/  MOV R9, R0 ;  /* 0x0000000000097202 */ /* 0x000fd60000000f00 */
        /* <DEDUP_REMOVED lines=35> */
[----:B------:R-:W3:Y:S04]  /*0b30*/  LDS.128 R8, [UR4+0x30] ;  /* 0x00003004ff087984 */ /* 0x000ee80008000c00 */
[----:B------:R-:W4:Y:S01]  /*0b40*/  LDS.128 R16, [UR4+0x40] ;  /* 0x00004004ff107984 */ /* 0x000f220008000c00 */
[----:B0-----:R-:W-:-:S04]  /*0b50*/  FADD R5, R0, R5 ;  /* 0x0000000500057221 */ /* 0x001fc80000000000 */
        /* <DEDUP_REMOVED lines=9> */
[----:B------:R-:W-:-:S04]  /*0bf0*/  FADD R11, R10, R11 ;  /* 0x0000000b0a0b7221 */ /* 0x000fc80000000000 */
[----:B----4-:R-:W-:-:S04]  /*0c00*/  FADD R16, R11, R16 ;  /* 0x000000100b107221 */ /* 0x010fc80000000000 */
[----:B------:R-:W-:-:S04]  /*0c10*/  FADD R17, R16, R17 ;  /* 0x0000001110117221 */ /* 0x000fc80000000000 */
[----:B------:R-:W-:-:S04]  /*0c20*/  FADD R18, R17, R18 ;  /* 0x0000001211127221 */ /* 0x000fc80000000000 */
[----:B------:R-:W-:Y:S01]  /*0c30*/  FADD R0, R18, R19 ;  /* 0x0000001312007221 */ /* 0x000fe20000000000 */
[----:B------:R-:W-:Y:S06]  /*0c40*/  BRA `(.L_x_220) ;  /* 0x0000001800147947 */ /* 0x000fec0003800000 */
.L_x_219:
[----:B------:R-:W0:Y:S01]  /*0c50*/  S2R R6, SR_LANEID ;  /* 0x0000000000067919 */ /* 0x000e220000000000 */
[----:B------:R-:W-:-:S04]  /*0c60*/  LOP3.LUT R0, R5, 0x3e0, RZ, 0xc0, !PT ;  /* 0x000003e005007812 */ /* 0x000fc800078ec0ff */
[----:B------:R-:W-:Y:S02]  /*0c70*/  IADD3 R3, PT, PT, R0, 0x20, RZ ;  /* 0x0000002000037810 */ /* 0x000fe40007ffe0ff */
[----:B------:R-:W-:Y:S02]  /*0c80*/  LOP3.LUT R7, RZ, R0, RZ, 0x33, !PT ;  /* 0x00000000ff077212 */ /* 0x000fe400078e33ff */
[-C--:B------:R-:W-:Y:S02]  /*0c90*/  ISETP.GT.U32.AND P0, PT, R3, R4.reuse, PT ;  /* 0x000000040300720c */ /* 0x080fe40003f04070 */
        /* <DEDUP_REMOVED lines=40> */
[----:B------:R-:W0:Y:S04]  /*0f20*/  LDS.128 R20, [UR4+0x10] ;  /* 0x00001004ff147984 */ /* 0x000e280008000c00 */
        /* <DEDUP_REMOVED lines=30> */
.L_x_206:
[----:B------:R-:W0:Y:S01]  /*1110*/  S2R R0, SR_TID.X ;  /* 0x0000000000007919 */ /* 0x000e220000002100 */
[----:B------:R-:W1:Y:S02]  /*1120*/  LDCU.64 UR4, c[0x0][0x380] ;  /* 0x00007000ff0477ac */ /* 0x000e640008000a00 */
[----:B-1----:R-:W-:Y:S02]  /*1130*/  MOV R12, UR4 ;  /* 0x00000004000c7c02 */ /* 0x002fe40008000f00 */
[----:B------:R-:W-:-:S03]  /*1140*/  MOV R13, UR5 ;  /* 0x00000005000d7c02 */ /* 0x000fc60008000f00 */
        /* <DEDUP_REMOVED lines=17> */
[----:B------:R-:W-:Y:S01]  /*1260*/  UMOV UR4, 0x2000 ;  /* 0x0000200000047882 */ /* 0x000fe20000000000 */
[----:B--2---:R-:W-:-:S04]  /*1270*/  FMUL R21, R21, R21 ;  /* 0x0000001515157220 */ /* 0x004fc80000400000 */
[----:B---3--:R-:W-:Y:S01]  /*1280*/  FFMA R21, R20, R20, R21 ;  /* 0x0000001414157223 */ /* 0x008fe20000000015 */
[----:B------:R-:W-:Y:S01]  /*1290*/  IADD3 R20, PT, PT, R4, -0x2000, RZ ;  /* 0xffffe00004147810 */ /* 0x000fe20007ffe0ff */
[----:B----4-:R-:W-:-:S03]  /*12a0*/  FMUL R17, R17, R17 ;  /* 0x0000001111117220 */ /* 0x010fc60000400000 */
[----:B------:R-:W-:Y:S01]  /*12b0*/  ISETP.GE.U32.AND P0, PT, R20, 0x2000, PT ;  /* 0x000020001400780c */ /* 0x000fe20003f06070 */
[----:B-----5:R-:W-:Y:S01]  /*12c0*/  FMUL R19, R19, R19 ;  /* 0x0000001313137220 */ /* 0x020fe20000400000 */
[----:B------:R-:W-:Y:S01]  /*12d0*/  FMUL R22, R22, R22 ;  /* 0x0000001616167220 */ /* 0x000fe20000400000 */
        /* <DEDUP_REMOVED lines=19> */
[----:B------:R-:W0:Y:S01]  /*1410*/  LDC R4, c[0x0][0x390] ;  /* 0x0000e400ff047b82 */ /* 0x000e220000000800 */
[----:B------:R-:W-:-:S07]  /*1420*/  UMOV UR4, 0x2000 ;  /* 0x0000200000047882 */ /* 0x000fce0000000000 */
[----:B------:R-:W1:Y:S02]  /*1430*/  LDC.64 R12, c[0x0][0x380] ;  /* 0x0000e000ff0c7b82 */ /* 0x000e640000000a00 */
.L_x_223:
[----:B------:R-:W-:-:S05]  /*1440*/  IADD3 R3, PT, PT, R0, UR4, RZ ;  /* 0x0000000400037c10 */ /* 0x000fca000fffe0ff */
        /* <DEDUP_REMOVED lines=17> */
[----:B0-----:R-:W-:-:S04]  /*1560*/  IADD3 R2, PT, PT, R4, -UR4, RZ ;  /* 0x8000000404027c10 */ /* 0x001fc8000fffe0ff */
[----:B------:R-:W-:Y:S01]  /*1570*/  ISETP.GE.U32.AND P0, PT, R2, 0x2000, PT ;  /* 0x000020000200780c */ /* 0x000fe20003f06070 */
[----:B--2---:R-:W-:Y:S01]  /*1580*/  FFMA R7, R22, R22, R7 ;  /* 0x0000001616077223 */ /* 0x004fe20000000007 */
        /* <DEDUP_REMOVED lines=23> */
[----:B------:R-:W-:-:S06]  /*1700*/  UIADD3 UR4, UPT, UPT, UR4, 0x2000, URZ ;  /* 0x0000200004047890 */ /* 0x000fcc000fffe0ff */
[----:B------:R-:W-:-:S13]  /*1710*/  ISETP.LT.U32.AND P0, PT, R20, UR4, PT ;  /* 0x0000000414007c0c */ /* 0x000fda000bf01070 */
[----:B------:R-:W-:Y:S05]  /*1720*/  @!P0 BRA `(.L_x_223) ;  /* 0xfffffffc00448947 */ /* 0x000fea000383ffff */
.L_x_221:
[----:B------:R-:W-:Y:S01]  /*1730*/  IADD3 R3, PT, PT, R4, -UR4, RZ ;  /* 0x8000000404037c10 */ /* 0x000fe2000fffe0ff */
[----:B------:R-:W-:Y:S03]  /*1740*/  BSSY.RECONVERGENT B1, `(.L_x_222) ;  /* 0x00000a3000017945 */ /* 0x000fe60003800200 */
[----:B------:R-:W-:-:S04]  /*1750*/  ISETP.GE.AND P0, PT, R0, R3, PT ;  /* 0x000000030000720c */ /* 0x000fc80003f06270 */
[----:B------:R-:W-:-:S13]  /*1760*/  ISETP.LE.U32.OR P0, PT, R4, UR4, P0 ;  /* 0x0000000404007c0c */ /* 0x000fda0008703470 */
[----:B------:R-:W-:Y:S05]  /*1770*/  @P0 BRA `(.L_x_224) ;  /* 0x00000008007c0947 */ /* 0x000fea0003800000 */
[-C--:B------:R-:W-:Y:S01]  /*1780*/  LOP3.LUT R3, RZ, R0.reuse, RZ, 0x33, !PT ;  /* 0x00000000ff037212 */ /* 0x080fe200078e33ff */
[----:B------:R-:W-:Y:S01]  /*1790*/  BSSY.RECONVERGENT B2, `(.L_x_225) ;  /* 0x0000052000027945 */ /* 0x000fe20003800200 */
[----:B------:R-:W-:Y:S02]  /*17a0*/  MOV R5, R0 ;  /* 0x0000000000057202 */ /* 0x000fe40000000f00 */
[----:B------:R-:W-:-:S04]  /*17b0*/  IADD3 R3, PT, PT, R4, -UR4, R3 ;  /* 0x8000000404037c10 */ /* 0x000fc8000fffe003 */
[C---:B------:R-:W-:Y:S02]  /*17c0*/  ISETP.GE.U32.AND P0, PT, R3.reuse, 0x1e00, PT ;  /* 0x00001e000300780c */ /* 0x040fe40003f06070 */
[----:B------:R-:W-:-:S04]  /*17d0*/  LEA.HI R3, R3, 0x1, RZ, 0x17 ;  /* 0x0000000103037811 */ /* 0x000fc800078fb8ff */
[----:B------:R-:W-:-:S07]  /*17e0*/  LOP3.LUT R4, R3, 0xf, RZ, 0xc0, !PT ;  /* 0x0000000f03047812 */ /* 0x000fce00078ec0ff */
[----:B------:R-:W-:Y:S05]  /*17f0*/  @!P0 BRA `(.L_x_226) ;  /* 0x00000004002c8947 */ /* 0x000fea0003800000 */
[----:B------:R-:W-:Y:S01]  /*1800*/  LOP3.LUT R6, R3, 0xfffff0, RZ, 0xc0, !PT ;  /* 0x00fffff003067812 */ /* 0x000fe200078ec0ff */
[----:B------:R-:W-:Y:S01]  /*1810*/  BSSY.RECONVERGENT B3, `(.L_x_227) ;  /* 0x0000048000037945 */ /* 0x000fe20003800200 */
[C---:B------:R-:W-:Y:S02]  /*1820*/  LOP3.LUT R5, R0.reuse, 0x1000, RZ, 0xfc, !PT ;  /* 0x0000100000057812 */ /* 0x040fe400078efcff */
[----:B------:R-:W-:Y:S02]  /*1830*/  IADD3 R2, PT, PT, R0, UR4, RZ ;  /* 0x0000000400027c10 */ /* 0x000fe4000fffe0ff */
[----:B------:R-:W-:-:S07]  /*1840*/  IADD3 R6, PT, PT, -R6, RZ, RZ ;  /* 0x000000ff06067210 */ /* 0x000fce0007ffe1ff */
.L_x_228:
[C---:B------:R-:W-:Y:S01]  /*1850*/  IADD3 R19, PT, PT, R2.reuse, 0x200, RZ ;  /* 0x0000020002137810 */ /* 0x040fe20007ffe0ff */
[C---:B------:R-:W-:Y:S01]  /*1860*/  IMAD.WIDE.U32 R14, R2.reuse, 0x4, R12 ;  /* 0x00000004020e7825 */ /* 0x040fe200078e000c */
[----:B------:R-:W-:-:S03]  /*1870*/  IADD3 R11, PT, PT, R2, 0x400, RZ ;  /* 0x00000400020b7810 */ /* 0x000fc60007ffe0ff */
[--C-:B------:R-:W-:Y:S01]  /*1880*/  IMAD.WIDE.U32 R18, R19, 0x4, R12.reuse ;  /* 0x0000000413127825 */ /* 0x100fe200078e000c */
[----:B------:R0:W2:Y:S01]  /*1890*/  LDG.E R8, desc[UR6][R14.64] ;  /* 0x000000060e087981 */ /* 0x0000a2000c1e1900 */
[C---:B------:R-:W-:Y:S02]  /*18a0*/  IADD3 R21, PT, PT, R2.reuse, 0x600, RZ ;  /* 0x0000060002157810 */ /* 0x040fe40007ffe0ff */
[--C-:B------:R-:W-:Y:S01]  /*18b0*/  IMAD.WIDE.U32 R10, R11, 0x4, R12.reuse ;  /* 0x000000040b0a7825 */ /* 0x100fe200078e000c */
[----:B------:R1:W3:Y:S01]  /*18c0*/  LDG.E R9, desc[UR6][R18.64] ;  /* 0x0000000612097981 */ /* 0x0002e2000c1e1900 */
[C---:B------:R-:W-:Y:S02]  /*18d0*/  IADD3 R17, PT, PT, R2.reuse, 0x800, RZ ;  /* 0x0000080002117810 */ /* 0x040fe40007ffe0ff */
[--C-:B------:R-:W-:Y:S02]  /*18e0*/  IMAD.WIDE.U32 R20, R21, 0x4, R12.reuse ;  /* 0x0000000415147825 */ /* 0x100fe400078e000c */
[----:B------:R4:W5:Y:S01]  /*18f0*/  LDG.E R10, desc[UR6][R10.64] ;  /* 0x000000060a0a7981 */ /* 0x000962000c1e1900 */
[----:B------:R-:W-:Y:S01]  /*1900*/  IADD3 R29, PT, PT, R2, 0xa00, RZ ;  /* 0x00000a00021d7810 */ /* 0x000fe20007ffe0ff */
[----:B------:R-:W-:-:S02]  /*1910*/  IMAD.WIDE.U32 R16, R17, 0x4, R12 ;  /* 0x0000000411107825 */ /* 0x000fc400078e000c */
[----:B------:R4:W5:Y:S01]  /*1920*/  LDG.E R27, desc[UR6][R20.64] ;  /* 0x00000006141b7981 */ /* 0x000962000c1e1900 */
[C---:B------:R-:W-:Y:S01]  /*1930*/  IADD3 R23, PT, PT, R2.reuse, 0xc00, RZ ;  /* 0x00000c0002177810 */ /* 0x040fe20007ffe0ff */
[--C-:B------:R-:W-:Y:S02]  /*1940*/  IMAD.WIDE.U32 R28, R29, 0x4, R12.reuse ;  /* 0x000000041d1c7825 */ /* 0x100fe400078e000c */
[----:B------:R-:W5:Y:S01]  /*1950*/  LDG.E R26, desc[UR6][R16.64] ;  /* 0x00000006101a7981 */ /* 0x000f62000c1e1900 */
[C---:B------:R-:W-:Y:S01]  /*1960*/  IADD3 R22, PT, PT, R2.reuse, 0xe00, RZ ;  /* 0x00000e0002167810 */ /* 0x040fe20007ffe0ff */
[--C-:B0-----:R-:W-:Y:S02]  /*1970*/  IMAD.WIDE.U32 R14, R23, 0x4, R12.reuse ;  /* 0x00000004170e7825 */ /* 0x101fe400078e000c */
[----:B------:R0:W5:Y:S01]  /*1980*/  LDG.E R25, desc[UR6][R28.64] ;  /* 0x000000061c197981 */ /* 0x000162000c1e1900 */
[----:B------:R-:W-:Y:S01]  /*1990*/  IADD3 R23, PT, PT, R2, 0x1000, RZ ;  /* 0x0000100002177810 */ /* 0x000fe20007ffe0ff */
[----:B-1----:R-:W-:-:S02]  /*19a0*/  IMAD.WIDE.U32 R18, R22, 0x4, R12 ;  /* 0x0000000416127825 */ /* 0x002fc400078e000c */
[----:B------:R1:W5:Y:S01]  /*19b0*/  LDG.E R24, desc[UR6][R14.64] ;  /* 0x000000060e187981 */ /* 0x000362000c1e1900 */
[C---:B----4-:R-:W-:Y:S01]  /*19c0*/  IADD3 R11, PT, PT, R2.reuse, 0x1200, RZ ;  /* 0x00001200020b7810 */ /* 0x050fe20007ffe0ff */
[--C-:B------:R-:W-:Y:S02]  /*19d0*/  IMAD.WIDE.U32 R20, R23, 0x4, R12.reuse ;  /* 0x0000000417147825 */ /* 0x100fe400078e000c */
[----:B------:R4:W5:Y:S01]  /*19e0*/  LDG.E R23, desc[UR6][R18.64] ;  /* 0x0000000612177981 */ /* 0x000962000c1e1900 */
[C---:B0-----:R-:W-:Y:S01]  /*19f0*/  IADD3 R29, PT, PT, R2.reuse, 0x1400, RZ ;  /* 0x00001400021d7810 */ /* 0x041fe20007ffe0ff */
[--C-:B------:R-:W-:Y:S02]  /*1a00*/  IMAD.WIDE.U32 R16, R11, 0x4, R12.reuse ;  /* 0x000000040b107825 */ /* 0x100fe400078e000c */
[----:B------:R-:W5:Y:S01]  /*1a10*/  LDG.E R22, desc[UR6][R20.64] ;  /* 0x0000000614167981 */ /* 0x000f62000c1e1900 */
[----:B-1----:R-:W-:Y:S01]  /*1a20*/  IADD3 R15, PT, PT, R2, 0x1600, RZ ;  /* 0x00001600020f7810 */ /* 0x002fe20007ffe0ff */
[----:B------:R-:W-:-:S02]  /*1a30*/  IMAD.WIDE.U32 R28, R29, 0x4, R12 ;  /* 0x000000041d1c7825 */ /* 0x000fc400078e000c */
[----:B------:R0:W5:Y:S01]  /*1a40*/  LDG.E R11, desc[UR6][R16.64] ;  /* 0x00000006100b7981 */ /* 0x000162000c1e1900 */
[C---:B----4-:R-:W-:Y:S01]  /*1a50*/  IADD3 R19, PT, PT, R2.reuse, 0x1800, RZ ;  /* 0x0000180002137810 */ /* 0x050fe20007ffe0ff */
[--C-:B------:R-:W-:Y:S02]  /*1a60*/  IMAD.WIDE.U32 R14, R15, 0x4, R12.reuse ;  /* 0x000000040f0e7825 */ /* 0x100fe400078e000c */
[----:B------:R-:W4:Y:S02]  /*1a70*/  LDG.E R28, desc[UR6][R28.64] ;  /* 0x000000061c1c7981 */ /* 0x000f24000c1e1900 */
[----:B------:R-:W-:Y:S01]  /*1a80*/  IMAD.WIDE.U32 R18, R19, 0x4, R12 ;  /* 0x0000000413127825 */ /* 0x000fe200078e000c */
[C---:B0-----:R-:W-:Y:S02]  /*1a90*/  IADD3 R17, PT, PT, R2.reuse, 0x1a00, RZ ;  /* 0x00001a0002117810 */ /* 0x041fe40007ffe0ff */
[----:B------:R-:W-:-:S03]  /*1aa0*/  IADD3 R21, PT, PT, R2, 0x1c00, RZ ;  /* 0x00001c0002157810 */ /* 0x000fc60007ffe0ff */
[----:B------:R-:W4:Y:S04]  /*1ab0*/  LDG.E R18, desc[UR6][R18.64] ;  /* 0x0000000612127981 */ /* 0x000f28000c1e1900 */
[----:B------:R0:W4:Y:S01]  /*1ac0*/  LDG.E R29, desc[UR6][R14.64] ;  /* 0x000000060e1d7981 */ /* 0x000122000c1e1900 */
[----:B------:R-:W-:Y:S01]  /*1ad0*/  IADD3 R20, PT, PT, R2, 0x1e00, RZ ;  /* 0x00001e0002147810 */ /* 0x000fe20007ffe0ff */
[----:B0-----:R-:W-:-:S04]  /*1ae0*/  IMAD.WIDE.U32 R14, R17, 0x4, R12 ;  /* 0x00000004110e7825 */ /* 0x001fc800078e000c */
[--C-:B------:R-:W-:Y:S02]  /*1af0*/  IMAD.WIDE.U32 R16, R21, 0x4, R12.reuse ;  /* 0x0000000415107825 */ /* 0x100fe400078e000c */
[----:B------:R-:W4:Y:S02]  /*1b00*/  LDG.E R14, desc[UR6][R14.64] ;  /* 0x000000060e0e7981 */ /* 0x000f24000c1e1900 */
[----:B------:R-:W-:Y:S02]  /*1b10*/  IMAD.WIDE.U32 R20, R20, 0x4, R12 ;  /* 0x0000000414147825 */ /* 0x000fe400078e000c */
[----:B------:R-:W4:Y:S04]  /*1b20*/  LDG.E R16, desc[UR6][R16.64] ;  /* 0x0000000610107981 */ /* 0x000f28000c1e1900 */
[----:B------:R-:W4:Y:S01]  /*1b30*/  LDG.E R20, desc[UR6][R20.64] ;  /* 0x0000000614147981 */ /* 0x000f22000c1e1900 */
[----:B------:R-:W-:-:S04]  /*1b40*/  IADD3 R6, PT, PT, R6, 0x10, RZ ;  /* 0x0000001006067810 */ /* 0x000fc80007ffe0ff */
[----:B------:R-:W-:Y:S02]  /*1b50*/  ISETP.NE.AND P0, PT, R6, RZ, PT ;  /* 0x000000ff0600720c */ /* 0x000fe40003f05270 */
[----:B------:R-:W-:Y:S02]  /*1b60*/  IADD3 R5, PT, PT, R5, 0x2000, RZ ;  /* 0x0000200005057810 */ /* 0x000fe40007ffe0ff */
[----:B------:R-:W-:Y:S01]  /*1b70*/  IADD3 R2, PT, PT, R2, 0x2000, RZ ;  /* 0x0000200002027810 */ /* 0x000fe20007ffe0ff */
[----:B--2---:R-:W-:-:S04]  /*1b80*/  FFMA R8, R8, R8, R7 ;  /* 0x0000000808087223 */ /* 0x004fc80000000007 */
[----:B---3--:R-:W-:-:S04]  /*1b90*/  FFMA R9, R9, R9, R8 ;  /* 0x0000000909097223 */ /* 0x008fc80000000008 */
        /* <DEDUP_REMOVED lines=8> */
[----:B----4-:R-:W-:-:S04]  /*1c20*/  FFMA R28, R28, R28, R11 ;  /* 0x0000001c1c1c7223 */ /* 0x010fc8000000000b */
[----:B------:R-:W-:-:S04]  /*1c30*/  FFMA R29, R29, R29, R28 ;  /* 0x0000001d1d1d7223 */ /* 0x000fc8000000001c */
[----:B------:R-:W-:-:S04]  /*1c40*/  FFMA R29, R18, R18, R29 ;  /* 0x00000012121d7223 */ /* 0x000fc8000000001d */
[----:B------:R-:W-:-:S04]  /*1c50*/  FFMA R29, R14, R14, R29 ;  /* 0x0000000e0e1d7223 */ /* 0x000fc8000000001d */
[----:B------:R-:W-:-:S04]  /*1c60*/  FFMA R29, R16, R16, R29 ;  /* 0x00000010101d7223 */ /* 0x000fc8000000001d */
[----:B------:R-:W-:Y:S01]  /*1c70*/  FFMA R7, R20, R20, R29 ;  /* 0x0000001414077223 */ /* 0x000fe2000000001d */
[----:B------:R-:W-:Y:S06]  /*1c80*/  @P0 BRA `(.L_x_228) ;  /* 0xfffffff800f00947 */ /* 0x000fec000383ffff */
[----:B------:R-:W-:Y:S05]  /*1c90*/  BSYNC.RECONVERGENT B3 ;  /* 0x0000000000037941 */ /* 0x000fea0003800200 */
.L_x_227:
[----:B------:R-:W-:-:S07]  /*1ca0*/  IADD3 R5, PT, PT, R5, -0x1000, RZ ;  /* 0xfffff00005057810 */ /* 0x000fce0007ffe0ff */
.L_x_226:
[----:B------:R-:W-:Y:S05]  /*1cb0*/  BSYNC.RECONVERGENT B2 ;  /* 0x0000000000027941 */ /* 0x000fea0003800200 */
.L_x_225:
[----:B------:R-:W-:-:S13]  /*1cc0*/  ISETP.NE.AND P0, PT, R4, RZ, PT ;  /* 0x000000ff0400720c */ /* 0x000fda0003f05270 */
[----:B------:R-:W-:Y:S05]  /*1cd0*/  @!P0 BRA `(.L_x_224) ;  /* 0x0000000400248947 */ /* 0x000fea0003800000 */
[----:B------:R-:W-:Y:S01]  /*1ce0*/  ISETP.GE.U32.AND P0, PT, R4, 0x8, PT ;  /* 0x000000080400780c */ /* 0x000fe20003f06070 */
[----:B------:R-:W-:Y:S01]  /*1cf0*/  BSSY.RECONVERGENT B2, `(.L_x_229) ;  /* 0x0000025000027945 */ /* 0x000fe20003800200 */
[----:B------:R-:W-:-:S04]  /*1d00*/  LOP3.LUT R22, R3, 0x7, RZ, 0xc0, !PT ;  /* 0x0000000703167812 */ /* 0x000fc800078ec0ff */
[----:B------:R-:W-:-:S07]  /*1d10*/  ISETP.NE.AND P1, PT, R22, RZ, PT ;  /* 0x000000ff1600720c */ /* 0x000fce0003f25270 */
[----:B------:R-:W-:Y:S06]  /*1d20*/  @!P0 BRA `(.L_x_230) ;  /* 0x0000000000848947 */ /* 0x000fec0003800000 */
[----:B------:R-:W-:-:S04]  /*1d30*/  IADD3 R15, PT, PT, R5, UR4, RZ ;  /* 0x00000004050f7c10 */ /* 0x000fc8000fffe0ff */
        /* <DEDUP_REMOVED lines=9> */
[----:B------:R-:W-:Y:S01]  /*1dd0*/  IMAD.WIDE.U32 R10, R11, 0x4, R12 ;  /* 0x000000040b0a7825 */ /* 0x000fe200078e000c */
[----:B------:R-:W4:Y:S01]  /*1de0*/  LDG.E R6, desc[UR6][R20.64] ;  /* 0x0000000614067981 */ /* 0x000f22000c1e1900 */
[----:B------:R-:W-:-:S02]  /*1df0*/  IADD3 R23, PT, PT, R15, 0xa00, RZ ;  /* 0x00000a000f177810 */ /* 0x000fc40007ffe0ff */
[--C-:B------:R-:W-:Y:S01]  /*1e00*/  IMAD.WIDE.U32 R16, R17, 0x4, R12.reuse ;  /* 0x0000000411107825 */ /* 0x100fe200078e000c */
[----:B------:R-:W-:Y:S01]  /*1e10*/  IADD3 R25, PT, PT, R15, 0xc00, RZ ;  /* 0x00000c000f197810 */ /* 0x000fe20007ffe0ff */
[----:B------:R-:W5:Y:S02]  /*1e20*/  LDG.E R10, desc[UR6][R10.64] ;  /* 0x000000060a0a7981 */ /* 0x000f64000c1e1900 */
[--C-:B0-----:R-:W-:Y:S01]  /*1e30*/  IMAD.WIDE.U32 R8, R23, 0x4, R12.reuse ;  /* 0x0000000417087825 */ /* 0x101fe200078e000c */
[----:B------:R-:W-:Y:S01]  /*1e40*/  IADD3 R23, PT, PT, R15, 0xe00, RZ ;  /* 0x00000e000f177810 */ /* 0x000fe20007ffe0ff */
[----:B------:R-:W5:Y:S02]  /*1e50*/  LDG.E R16, desc[UR6][R16.64] ;  /* 0x0000000610107981 */ /* 0x000f64000c1e1900 */
[--C-:B------:R-:W-:Y:S02]  /*1e60*/  IMAD.WIDE.U32 R14, R25, 0x4, R12.reuse ;  /* 0x00000004190e7825 */ /* 0x100fe400078e000c */
[----:B------:R-:W5:Y:S02]  /*1e70*/  LDG.E R8, desc[UR6][R8.64] ;  /* 0x0000000608087981 */ /* 0x000f64000c1e1900 */
[----:B-1----:R-:W-:-:S02]  /*1e80*/  IMAD.WIDE.U32 R18, R23, 0x4, R12 ;  /* 0x0000000417127825 */ /* 0x002fc400078e000c */
        /* <DEDUP_REMOVED lines=11> */
.L_x_230:
[----:B------:R-:W-:Y:S05]  /*1f40*/  BSYNC.RECONVERGENT B2 ;  /* 0x0000000000027941 */ /* 0x000fea0003800200 */
.L_x_229:
        /* <DEDUP_REMOVED lines=23> */
.L_x_232:
[----:B------:R-:W-:Y:S05]  /*20c0*/  BSYNC.RECONVERGENT B2 ;  /* 0x0000000000027941 */ /* 0x000fea0003800200 */
.L_x_231:
[----:B------:R-:W-:Y:S05]  /*20d0*/  @!P1 BRA `(.L_x_224) ;  /* 0x0000000000249947 */ /* 0x000fea0003800000 */
[----:B------:R-:W-:Y:S02]  /*20e0*/  IADD3 R5, PT, PT, R5, UR4, RZ ;  /* 0x0000000405057c10 */ /* 0x000fe4000fffe0ff */
[----:B------:R-:W-:-:S07]  /*20f0*/  IADD3 R4, PT, PT, -R4, RZ, RZ ;  /* 0x000000ff04047210 */ /* 0x000fce0007ffe1ff */
.L_x_233:
[----:B------:R-:W-:-:S06]  /*2100*/  IMAD.WIDE.U32 R2, R5, 0x4, R12 ;  /* 0x0000000405027825 */ /* 0x000fcc00078e000c */
[----:B------:R-:W2:Y:S01]  /*2110*/  LDG.E R2, desc[UR6][R2.64] ;  /* 0x0000000602027981 */ /* 0x000ea2000c1e1900 */
[----:B------:R-:W-:Y:S02]  /*2120*/  IADD3 R4, PT, PT, R4, 0x1, RZ ;  /* 0x0000000104047810 */ /* 0x000fe40007ffe0ff */
[----:B------:R-:W-:Y:S02]  /*2130*/  IADD3 R5, PT, PT, R5, 0x200, RZ ;  /* 0x0000020005057810 */ /* 0x000fe40007ffe0ff */
[----:B------:R-:W-:Y:S01]  /*2140*/  ISETP.NE.AND P0, PT, R4, RZ, PT ;  /* 0x000000ff0400720c */ /* 0x000fe20003f05270 */
[----:B--2---:R-:W-:-:S12]  /*2150*/  FFMA R7, R2, R2, R7 ;  /* 0x0000000202077223 */ /* 0x004fd80000000007 */
[----:B------:R-:W-:Y:S05]  /*2160*/  @P0 BRA `(.L_x_233) ;  /* 0xfffffffc00e40947 */ /* 0x000fea000383ffff */
.L_x_224:
[----:B------:R-:W-:Y:S05]  /*2170*/  BSYNC.RECONVERGENT B1 ;  /* 0x0000000000017941 */ /* 0x000fea0003800200 */
.L_x_222:
        /* <DEDUP_REMOVED lines=33> */
[----:B------:R-:W3:Y:S04]  /*2390*/  LDS.128 R8, [UR4+0x30] ;  /* 0x00003004ff087984 */ /* 0x000ee80008000c00 */
[----:B------:R-:W4:Y:S01]  /*23a0*/  LDS.128 R16, [UR4+0x40] ;  /* 0x00004004ff107984 */ /* 0x000f220008000c00 */
[----:B0-----:R-:W-:-:S04]  /*23b0*/  FADD R5, R0, R5 ;  /* 0x0000000500057221 */ /* 0x001fc80000000000 */
        /* <DEDUP_REMOVED lines=13> */
[----:B------:R-:W-:-:S07]  /*2490*/  FADD R0, R18, R19 ;  /* 0x0000001312007221 */ /* 0x000fce0000000000 */
.L_x_220:
[----:B------:R-:W-:Y:S05]  /*24a0*/  BSYNC.RECONVERGENT B0 ;  /* 0x0000000000007941 */ /* 0x000fea0003800200 */
.L_x_205:
[----:B------:R-:W-:Y:S05]  /*24b0*/  @P0 EXIT ;  /* 0x000000000000094d */ /* 0x000fea0003800000 */
[----:B012---:R-:W0:Y:S01]  /*24c0*/  LDC.64 R2, c[0x0][0x388] ;  /* 0x0000e200ff027b82 */ /* 0x007e220000000a00 */
[----:B------:R-:W1:Y:S02]  /*24d0*/  LDCU UR4, c[0x0][0x398] ;  /* 0x00007300ff0477ac */ /* 0x000e640008000800 */
[----:B-1----:R-:W-:-:S05]  /*24e0*/  FADD R5, R0, UR4 ;  /* 0x0000000400057e21 */ /* 0x002fca0008000000 */
[----:B0-----:R-:W-:Y:S01]  /*24f0*/  STG.E desc[UR6][R2.64], R5 ;  /* 0x0000000502007986 */ /* 0x001fe2000c101906 */
[----:B------:R-:W-:Y:S05]  /*2500*/  EXIT ;  /* 0x000000000000794d */ /* 0x000fea0003800000 */
.L_x_234:
        /* <DEDUP_REMOVED lines=15> */
.L_x_422:


//--------------------- .text._ZN3cub18CUB_300001_SM_10006detail6reduce28DeviceReduceSingleTileKernelINS2_10policy_hubIdyN4cuda3std3__44plusIdEEE10Policy1000EPdSC_iS9_ddNS7_10__identityEEEvT0_T1_T2_T3_T4_T6_ --------------------------
	.section	.text._ZN3cub18CUB_300001_SM_10006detail6reduce28DeviceReduceSingleTileKernelINS2_10policy_hubIdyN4cuda3std3__44plusIdEEE10Policy1000EPdSC_iS9_ddNS7_10__identityEEEvT0_T1_T2_T3_T4_T6_,"ax",@progbits
	.align	128
        .global         _ZN3cub18CUB_300001_SM_10006detail6reduce28DeviceReduceSingleTileKernelINS2_10policy_hubIdyN4cuda3std3__44plusIdEEE10Policy1000EPdSC_iS9_ddNS7_10__identityEEEvT0_T1_T2_T3_T4_T6_
        .type           _ZN3cub18CUB_300001_SM_10006detail6reduce28DeviceReduceSingleTileKernelINS2_10policy_hubIdyN4cuda3std3__44plusIdEEE10Policy1000EPdSC_iS9_ddNS7_10__identityEEEvT0_T1_T2_T3_T4_T6_,@function
        .size           _ZN3cub18CUB_300001_SM_10006detail6reduce28DeviceReduceSingleTileKernelINS2_10policy_hubIdyN4cuda3std3__44plusIdEEE10Policy1000EPdSC_iS9_ddNS7_10__identityEEEvT0_T1_T2_T3_T4_T6_,(.L_x_423 - _ZN3cub18CUB_300001_SM_10006detail6reduce28DeviceReduceSingleTileKernelINS2_10policy_hubIdyN4cuda3std3__44plusIdEEE10Policy1000EPdSC_iS9_ddNS7_10__identityEEEvT0_T1_T2_T3_T4_T6_)
        .other          _ZN3cub18CUB_300001_SM_10006detail6reduce28DeviceReduceSingleTileKernelINS2_10policy_hubIdyN4cuda3std3__44plusIdEEE10Policy1000EPdSC_iS9_ddNS7_10__identityEEEvT0_T1_T2_T3_T4_T6_,@"STO_CUDA_ENTRY STV_DEFAULT"
_ZN3cub18CUB_300001_SM_10006detail6reduce28DeviceReduceSingleTileKernelINS2_10policy_hubIdyN4cuda3std3__44plusIdEEE10Policy1000EPdSC_iS9_ddNS7_10__identityEEEvT0_T1_T2_T3_T4_T6_:
.text._ZN3cub18CUB_300001_SM_10006detail6reduce28DeviceReduceSingleTileKernelINS2_10policy_hubIdyN4cuda3std3__44plusIdEEE10Policy1000EPdSC_iS9_ddNS7_10__identityEEEvT0_T1_T2_T3_T4_T6_:
[----:B------:R-:W-:Y:S01]  /*0000*/  LDC R1, c[0x0][0x37c] ;  /* 0x0000df00ff017b82 */ /* 0x000fe20000000800 */
[----:B------:R-:W0:Y:S01]  /*0010*/  LDCU UR4, c[0x0][0x390] ;  /* 0x00007200ff0477ac */ /* 0x000e220008000800 */
[----:B------:R-:W1:Y:S01]  /*0020*/  LDCU.64 UR6, c[0x0][0x358] ;  /* 0x00006b00ff0677ac */ /* 0x000e620008000a00 */
[----:B0-----:R-:W-:-:S05]  /*0030*/  IMAD.U32 R4, RZ, RZ, UR4 ;  /* 0x00000004ff047e24 */ /* 0x001fca000f8e00ff */
[----:B------:R-:W-:-:S13]  /*0040*/  ISETP.NE.AND P0, PT, R4, RZ, PT ;  /* 0x000000ff0400720c */ /* 0x000fda0003f05270 */
[----:B-1----:R-:W-:Y:S05]  /*0050*/  @P0 BRA `(.L_x_235) ;  /* 0x00000000001c0947 */ /* 0x002fea0003800000 */
[----:B------:R-:W0:Y:S02]  /*0060*/  S2R R0, SR_TID.X ;  /* 0x0000000000007919 */ /* 0x000e240000002100 */
[----:B0-----:R-:W-:-:S13]  /*0070*/  ISETP.NE.AND P0, PT, R0, RZ, PT ;  /* 0x000000ff0000720c */ /* 0x001fda0003f05270 */
[----:B------:R-:W-:Y:S05]  /*0080*/  @P0 EXIT ;  /* 0x000000000000094d */ /* 0x000fea0003800000 */
[----:B------:R-:W0:Y:S08]  /*0090*/  LDC.64 R2, c[0x0][0x388] ;  /* 0x0000e200ff027b82 */ /* 0x000e300000000a00 */
[----:B------:R-:W0:Y:S02]  /*00a0*/  LDC.64 R4, c[0x0][0x398] ;  /* 0x0000e600ff047b82 */ /* 0x000e240000000a00 */
[----:B0-----:R-:W-:Y:S01]  /*00b0*/  STG.E.64 desc[UR6][R2.64], R4 ;  /* 0x0000000402007986 */ /* 0x001fe2000c101b06 */
[----:B------:R-:W-:Y:S05]  /*00c0*/  EXIT ;  /* 0x000000000000794d */ /* 0x000fea0003800000 */
.L_x_235:
[----:B------:R-:W-:Y:S01]  /*00d0*/  ISETP.GT.AND P0, PT, R4, 0xdff, PT ;  /* 0x00000dff0400780c */ /* 0x000fe20003f04270 */
[----:B------:R-:W-:-:S12]  /*00e0*/  BSSY.RECONVERGENT B0, `(.L_x_236) ;  /* 0x0000242000007945 */ /* 0x000fd80003800200 */
[----:B------:R-:W-:Y:S05]  /*00f0*/  @P0 BRA `(.L_x_237) ;  /* 0x0000001400180947 */ /* 0x000fea0003800000 */
[----:B------:R-:W0:Y:S01]  /*0100*/  S2R R5, SR_TID.X ;  /* 0x0000000000057919 */ /* 0x000e220000002100 */
[----:B------:R-:W-:Y:S01]  /*0110*/  BSSY.RECONVERGENT B1, `(.L_x_238) ;  /* 0x0000009000017945 */ /* 0x000fe20003800200 */
[----:B------:R-:W-:Y:S02]  /*0120*/  CS2R R2, SRZ ;  /* 0x0000000000027805 */ /* 0x000fe4000001ff00 */
[----:B0-----:R-:W-:Y:S01]  /*0130*/  ISETP.GE.AND P0, PT, R5, R4, PT ;  /* 0x000000040500720c */ /* 0x001fe20003f06270 */
[----:B------:R-:W-:-:S12]  /*0140*/  IMAD.MOV.U32 R7, RZ, RZ, R5 ;  /* 0x000000ffff077224 */ /* 0x000fd800078e0005 */
[----:B------:R-:W-:Y:S05]  /*0150*/  @P0 BRA `(.L_x_239) ;  /* 0x0000000000100947 */ /* 0x000fea0003800000 */
[----:B------:R-:W0:Y:S02]  /*0160*/  LDC.64 R2, c[0x0][0x380] ;  /* 0x0000e000ff027b82 */ /* 0x000e240000000a00 */
[----:B0-----:R-:W-:-:S06]  /*0170*/  IMAD.WIDE.U32 R2, R5, 0x8, R2 ;  /* 0x0000000805027825 */ /* 0x001fcc00078e0002 */
[----:B------:R-:W5:Y:S01]  /*0180*/  LDG.E.64.CONSTANT R2, desc[UR6][R2.64] ;  /* 0x0000000602027981 */ /* 0x000f62000c1e9b00 */
[----:B------:R-:W-:-:S07]  /*0190*/  VIADD R7, R5, 0x200 ;  /* 0x0000020005077836 */ /* 0x000fce0000000000 */
.L_x_239:
[----:B------:R-:W-:Y:S05]  /*01a0*/  BSYNC.RECONVERGENT B1 ;  /* 0x0000000000017941 */ /* 0x000fea0003800200 */
.L_x_238:
[----:B------:R-:W-:Y:S01]  /*01b0*/  ISETP.GE.AND P0, PT, R7, R4, PT ;  /* 0x000000040700720c */ /* 0x000fe20003f06270 */
[----:B------:R-:W-:-:S12]  /*01c0*/  BSSY.RECONVERGENT B1, `(.L_x_240) ;  /* 0x0000076000017945 */ /* 0x000fd80003800200 */
[----:B------:R-:W-:Y:S05]  /*01d0*/  @P0 BRA `(.L_x_241) ;  /* 0x0000000400d00947 */ /* 0x000fea0003800000 */
[----:B------:R-:W-:Y:S01]  /*01e0*/  LOP3.LUT R9, RZ, R7, RZ, 0x33, !PT ;  /* 0x00000007ff097212 */ /* 0x000fe200078e33ff */
        /* <DEDUP_REMOVED lines=8> */
[----:B------:R-:W-:-:S05]  /*0270*/  LOP3.LUT R0, R0, 0x3, RZ, 0xc0, !PT ;  /* 0x0000000300007812 */ /* 0x000fca00078ec0ff */
[----:B------:R-:W-:Y:S02]  /*0280*/  IMAD.MOV R0, RZ, RZ, -R0 ;  /* 0x000000ffff007224 */ /* 0x000fe400078e0a00 */
[----:B0-----:R-:W-:-:S04]  /*0290*/  IMAD.WIDE.U32 R8, R7, 0x8, R8 ;  /* 0x0000000807087825 */ /* 0x001fc800078e0008 */
[----:B------:R-:W-:Y:S02]  /*02a0*/  IMAD.MOV.U32 R6, RZ, RZ, R8 ;  /* 0x000000ffff067224 */ /* 0x000fe400078e0008 */
[----:B------:R-:W-:-:S07]  /*02b0*/  IMAD.MOV.U32 R11, RZ, RZ, R9 ;  /* 0x000000ffff0b7224 */ /* 0x000fce00078e0009 */
.L_x_244:
[----:B------:R-:W-:Y:S02]  /*02c0*/  IMAD.MOV.U32 R8, RZ, RZ, R6 ;  /* 0x000000ffff087224 */ /* 0x000fe400078e0006 */
[----:B------:R-:W-:-:S06]  /*02d0*/  IMAD.MOV.U32 R9, RZ, RZ, R11 ;  /* 0x000000ffff097224 */ /* 0x000fcc00078e000b */
[----:B------:R-:W2:Y:S01]  /*02e0*/  LDG.E.64.CONSTANT R8, desc[UR6][R8.64] ;  /* 0x0000000608087981 */ /* 0x000ea2000c1e9b00 */
[----:B------:R-:W-:Y:S01]  /*02f0*/  VIADD R0, R0, 0x1 ;  /* 0x0000000100007836 */ /* 0x000fe20000000000 */
[----:B------:R-:W-:Y:S01]  /*0300*/  IADD3 R6, P2, PT, R6, 0x1000, RZ ;  /* 0x0000100006067810 */ /* 0x000fe20007f5e0ff */
[----:B------:R-:W-:-:S03]  /*0310*/  VIADD R7, R7, 0x200 ;  /* 0x0000020007077836 */ /* 0x000fc60000000000 */
[----:B------:R-:W-:Y:S01]  /*0320*/  ISETP.NE.AND P1, PT, R0, RZ, PT ;  /* 0x000000ff0000720c */ /* 0x000fe20003f25270 */
[----:B------:R-:W-:Y:S01]  /*0330*/  IMAD.X R11, RZ, RZ, R11, P2 ;  /* 0x000000ffff0b7224 */ /* 0x000fe200010e060b */
[----:B--2--5:R-:W-:-:S11]  /*0340*/  DADD R2, R8, R2 ;  /* 0x0000000008027229 */ /* 0x024fd60000000002 */
[----:B------:R-:W-:Y:S05]  /*0350*/  @P1 BRA `(.L_x_244) ;  /* 0xfffffffc00d81947 */ /* 0x000fea000383ffff */
.L_x_243:
[----:B------:R-:W-:Y:S05]  /*0360*/  BSYNC.RECONVERGENT B2 ;  /* 0x0000000000027941 */ /* 0x000fea0003800200 */
.L_x_242:
[----:B------:R-:W-:Y:S05]  /*0370*/  @!P0 BRA `(.L_x_241) ;  /* 0x0000000400688947 */ /* 0x000fea0003800000 */
[----:B------:R-:W-:Y:S01]  /*0380*/  IMAD.IADD R0, R4, 0x1, -R7 ;  /* 0x0000000104007824 */ /* 0x000fe200078e0a07 */
[----:B------:R-:W-:Y:S01]  /*0390*/  BSSY.RECONVERGENT B2, `(.L_x_245) ;  /* 0x0000031000027945 */ /* 0x000fe20003800200 */
[----:B------:R-:W-:-:S03]  /*03a0*/  PLOP3.LUT P0, PT, PT, PT, PT, 0x80, 0x8 ;  /* 0x000000000008781c */ /* 0x000fc60003f0f070 */
[----:B------:R-:W-:-:S13]  /*03b0*/  ISETP.GT.AND P1, PT, R0, 0x1800, PT ;  /* 0x000018000000780c */ /* 0x000fda0003f24270 */
[----:B------:R-:W-:Y:S05]  /*03c0*/  @!P1 BRA `(.L_x_246) ;  /* 0x0000000000b49947 */ /* 0x000fea0003800000 */
[----:B------:R-:W-:Y:S01]  /*03d0*/  PLOP3.LUT P0, PT, PT, PT, PT, 0x8, 0x80 ;  /* 0x000000000080781c */ /* 0x000fe20003f0e170 */
[----:B------:R-:W-:-:S12]  /*03e0*/  VIADD R0, R4, 0xffffe800 ;  /* 0xffffe80004007836 */ /* 0x000fd80000000000 */
.L_x_247:
[----:B------:R-:W0:Y:S02]  /*03f0*/  LDC.64 R32, c[0x0][0x380] ;  /* 0x0000e000ff207b82 */ /* 0x000e240000000a00 */
[----:B0-----:R-:W-:-:S05]  /*0400*/  IMAD.WIDE R14, R7, 0x8, R32 ;  /* 0x00000008070e7825 */ /* 0x001fca00078e0220 */
[----:B------:R-:W2:Y:S04]  /*0410*/  LDG.E.64.CONSTANT R8, desc[UR6][R14.64] ;  /* 0x000000060e087981 */ /* 0x000ea8000c1e9b00 */
[----:B------:R-:W3:Y:S04]  /*0420*/  LDG.E.64.CONSTANT R10, desc[UR6][R14.64+0x1000] ;  /* 0x001000060e0a7981 */ /* 0x000ee8000c1e9b00 */
[----:B------:R-:W4:Y:S01]  /*0430*/  LDG.E.64.CONSTANT R12, desc[UR6][R14.64+0x2000] ;  /* 0x002000060e0c7981 */ /* 0x000f22000c1e9b00 */
[----:B------:R-:W-:-:S03]  /*0440*/  VIADD R41, R7, 0x800 ;  /* 0x0000080007297836 */ /* 0x000fc60000000000 */
[----:B------:R-:W4:Y:S01]  /*0450*/  LDG.E.64.CONSTANT R30, desc[UR6][R14.64+0x3000] ;  /* 0x003000060e1e7981 */ /* 0x000f22000c1e9b00 */
[----:B------:R-:W-:-:S05]  /*0460*/  IMAD.WIDE R40, R41, 0x8, R32 ;  /* 0x0000000829287825 */ /* 0x000fca00078e0220 */
[----:B------:R-:W4:Y:S04]  /*0470*/  LDG.E.64.CONSTANT R28, desc[UR6][R40.64] ;  /* 0x00000006281c7981 */ /* 0x000f28000c1e9b00 */
[----:B------:R-:W4:Y:S04]  /*0480*/  LDG.E.64.CONSTANT R26, desc[UR6][R40.64+0x1000] ;  /* 0x00100006281a7981 */ /* 0x000f28000c1e9b00 */
        /* <DEDUP_REMOVED lines=12> */
[----:B------:R-:W4:Y:S04]  /*0550*/  LDG.E.64.CONSTANT R34, desc[UR6][R44.64+0x2000] ;  /* 0x002000062c227981 */ /* 0x000f28000c1e9b00 */
[----:B------:R-:W4:Y:S01]  /*0560*/  LDG.E.64.CONSTANT R32, desc[UR6][R44.64+0x3000] ;  /* 0x003000062c207981 */ /* 0x000f22000c1e9b00 */
[----:B------:R-:W-:-:S05]  /*0570*/  VIADD R7, R7, 0x2000 ;  /* 0x0000200007077836 */ /* 0x000fca0000000000 */
[----:B------:R-:W-:Y:S01]  /*0580*/  ISETP.GE.AND P1, PT, R7, R0, PT ;  /* 0x000000000700720c */ /* 0x000fe20003f26270 */
[----:B--2--5:R-:W-:-:S08]  /*0590*/  DADD R8, R8, R2 ;  /* 0x0000000008087229 */ /* 0x024fd00000000002 */
[----:B---3--:R-:W-:-:S08]  /*05a0*/  DADD R8, R8, R10 ;  /* 0x0000000008087229 */ /* 0x008fd0000000000a */
[----:B----4-:R-:W-:-:S08]  /*05b0*/  DADD R8, R8, R12 ;  /* 0x0000000008087229 */ /* 0x010fd0000000000c */
[----:B------:R-:W-:-:S08]  /*05c0*/  DADD R8, R8, R30 ;  /* 0x0000000008087229 */ /* 0x000fd0000000001e */
        /* <DEDUP_REMOVED lines=11> */
[----:B------:R-:W-:Y:S01]  /*0680*/  DADD R2, R8, R32 ;  /* 0x0000000008027229 */ /* 0x000fe20000000020 */
[----:B------:R-:W-:Y:S10]  /*0690*/  @!P1 BRA `(.L_x_247) ;  /* 0xfffffffc00549947 */ /* 0x000ff4000383ffff */
.L_x_246:
[----:B------:R-:W-:Y:S05]  /*06a0*/  BSYNC.RECONVERGENT B2 ;  /* 0x0000000000027941 */ /* 0x000fea0003800200 */
.L_x_245:
[----:B------:R-:W-:Y:S01]  /*06b0*/  IMAD.IADD R0, R4, 0x1, -R7 ;  /* 0x0000000104007824 */ /* 0x000fe200078e0a07 */
[----:B------:R-:W-:Y:S04]  /*06c0*/  BSSY.RECONVERGENT B2, `(.L_x_248) ;  /* 0x0000019000027945 */ /* 0x000fe80003800200 */
[----:B------:R-:W-:-:S13]  /*06d0*/  ISETP.GT.AND P1, PT, R0, 0x800, PT ;  /* 0x000008000000780c */ /* 0x000fda0003f24270 */
[----:B------:R-:W-:Y:S05]  /*06e0*/  @!P1 BRA `(.L_x_249) ;  /* 0x0000000000589947 */ /* 0x000fea0003800000 */
        /* <DEDUP_REMOVED lines=12> */
[----:B------:R-:W-:Y:S01]  /*07b0*/  PLOP3.LUT P0, PT, PT, PT, PT, 0x8, 0x80 ;  /* 0x000000000080781c */ /* 0x000fe20003f0e170 */
[----:B------:R-:W-:Y:S01]  /*07c0*/  VIADD R7, R7, 0x1000 ;  /* 0x0000100007077836 */ /* 0x000fe20000000000 */
[----:B--2--5:R-:W-:-:S08]  /*07d0*/  DADD R10, R2, R10 ;  /* 0x00000000020a7229 */ /* 0x024fd0000000000a */
[----:B---3--:R-:W-:-:S08]  /*07e0*/  DADD R10, R10, R12 ;  /* 0x000000000a0a7229 */ /* 0x008fd0000000000c */
[----:B----4-:R-:W-:-:S08]  /*07f0*/  DADD R10, R10, R14 ;  /* 0x000000000a0a7229 */ /* 0x010fd0000000000e */
[----:B------:R-:W-:-:S08]  /*0800*/  DADD R10, R10, R16 ;  /* 0x000000000a0a7229 */ /* 0x000fd00000000010 */
[----:B------:R-:W-:-:S08]  /*0810*/  DADD R10, R10, R20 ;  /* 0x000000000a0a7229 */ /* 0x000fd00000000014 */
[----:B------:R-:W-:-:S08]  /*0820*/  DADD R10, R10, R22 ;  /* 0x000000000a0a7229 */ /* 0x000fd00000000016 */
[----:B------:R-:W-:-:S08]  /*0830*/  DADD R10, R10, R24 ;  /* 0x000000000a0a7229 */ /* 0x000fd00000000018 */
[----:B------:R-:W-:-:S11]  /*0840*/  DADD R2, R10, R26 ;  /* 0x000000000a027229 */ /* 0x000fd6000000001a */
.L_x_249:
[----:B------:R-:W-:Y:S05]  /*0850*/  BSYNC.RECONVERGENT B2 ;  /* 0x0000000000027941 */ /* 0x000fea0003800200 */
.L_x_248:
[----:B------:R-:W-:-:S13]  /*0860*/  ISETP.LT.OR P0, PT, R7, R4, P0 ;  /* 0x000000040700720c */ /* 0x000fda0000701670 */
[----:B------:R-:W-:Y:S05]  /*0870*/  @!P0 BRA `(.L_x_241) ;  /* 0x0000000000288947 */ /* 0x000fea0003800000 */
[----:B------:R-:W0:Y:S02]  /*0880*/  LDC.64 R8, c[0x0][0x380] ;  /* 0x0000e000ff087b82 */ /* 0x000e240000000a00 */
[----:B0-----:R-:W-:-:S05]  /*0890*/  IMAD.WIDE R6, R7, 0x8, R8 ;  /* 0x0000000807067825 */ /* 0x001fca00078e0208 */
[----:B------:R-:W2:Y:S04]  /*08a0*/  LDG.E.64.CONSTANT R8, desc[UR6][R6.64] ;  /* 0x0000000606087981 */ /* 0x000ea8000c1e9b00 */
[----:B------:R-:W3:Y:S04]  /*08b0*/  LDG.E.64.CONSTANT R10, desc[UR6][R6.64+0x1000] ;  /* 0x00100006060a7981 */ /* 0x000ee8000c1e9b00 */
[----:B------:R-:W4:Y:S04]  /*08c0*/  LDG.E.64.CONSTANT R12, desc[UR6][R6.64+0x2000] ;  /* 0x00200006060c7981 */ /* 0x000f28000c1e9b00 */
[----:B------:R-:W4:Y:S01]  /*08d0*/  LDG.E.64.CONSTANT R14, desc[UR6][R6.64+0x3000] ;  /* 0x00300006060e7981 */ /* 0x000f22000c1e9b00 */
[----:B--2--5:R-:W-:-:S08]  /*08e0*/  DADD R8, R2, R8 ;  /* 0x0000000002087229 */ /* 0x024fd00000000008 */
[----:B---3--:R-:W-:-:S08]  /*08f0*/  DADD R8, R8, R10 ;  /* 0x0000000008087229 */ /* 0x008fd0000000000a */
[----:B----4-:R-:W-:-:S08]  /*0900*/  DADD R8, R8, R12 ;  /* 0x0000000008087229 */ /* 0x010fd0000000000c */
[----:B------:R-:W-:-:S11]  /*0910*/  DADD R2, R8, R14 ;  /* 0x0000000008027229 */ /* 0x000fd6000000000e */
.L_x_241:
[----:B------:R-:W-:Y:S05]  /*0920*/  BSYNC.RECONVERGENT B1 ;  /* 0x0000000000017941 */ /* 0x000fea0003800200 */
.L_x_240:
[----:B------:R-:W-:-:S13]  /*0930*/  ISETP.GE.AND P0, PT, R4, 0x200, PT ;  /* 0x000002000400780c */ /* 0x000fda0003f06270 */
[----:B------:R-:W-:Y:S05]  /*0940*/  @!P0 BRA `(.L_x_250) ;  /* 0x0000000400148947 */ /* 0x000fea0003800000 */
[----:B------:R-:W0:Y:S01]  /*0950*/  S2R R12, SR_LANEID ;  /* 0x00000000000c7919 */ /* 0x000e220000000000 */
[----:B-----5:R-:W-:Y:S04]  /*0960*/  SHFL.DOWN PT, R6, R2, 0x1, 0x1f ;  /* 0x08201f0002067f89 */ /* 0x020fe800000e0000 */
[----:B------:R-:W1:Y:S02]  /*0970*/  SHFL.DOWN PT, R7, R3, 0x1, 0x1f ;  /* 0x08201f0003077f89 */ /* 0x000e6400000e0000 */
[----:B-1----:R-:W-:Y:S01]  /*0980*/  DADD R6, R6, R2 ;  /* 0x0000000006067229 */ /* 0x002fe20000000002 */
[C---:B0-----:R-:W-:Y:S02]  /*0990*/  ISETP.GT.AND P0, PT, R12.reuse, 0x1e, PT ;  /* 0x0000001e0c00780c */ /* 0x041fe40003f04270 */
[----:B------:R-:W-:-:S07]  /*09a0*/  ISETP.NE.AND P1, PT, R12, RZ, PT ;  /* 0x000000ff0c00720c */ /* 0x000fce0003f25270 */
[----:B------:R-:W-:Y:S02]  /*09b0*/  FSEL R8, R2, R6, P0 ;  /* 0x0000000602087208 */ /* 0x000fe40000000000 */
[----:B------:R-:W-:Y:S02]  /*09c0*/  FSEL R9, R3, R7, P0 ;  /* 0x0000000703097208 */ /* 0x000fe40000000000 */
[----:B------:R-:W-:Y:S01]  /*09d0*/  ISETP.GT.AND P0, PT, R12, 0x1d, PT ;  /* 0x0000001d0c00780c */ /* 0x000fe20003f04270 */
[----:B------:R-:W-:Y:S01]  /*09e0*/  SHFL.DOWN PT, R6, R8, 0x2, 0x1f ;  /* 0x08401f0008067f89 */ /* 0x000fe200000e0000 */
[----:B------:R-:W-:Y:S02]  /*09f0*/  @!P1 MOV R4, 0x400 ;  /* 0x0000040000049802 */ /* 0x000fe40000000f00 */
[----:B------:R-:W-:Y:S01]  /*0a00*/  @!P1 SHF.R.U32.HI R0, RZ, 0x2, R5 ;  /* 0x00000002ff009819 */ /* 0x000fe20000011605 */
[----:B------:R-:W0:Y:S03]  /*0a10*/  SHFL.DOWN PT, R7, R9, 0x2, 0x1f ;  /* 0x08401f0009077f89 */ /* 0x000e2600000e0000 */
[----:B------:R-:W-:Y:S01]  /*0a20*/  @!P1 LOP3.LUT R0, R0, 0xf8, RZ, 0xc0, !PT ;  /* 0x000000f800009812 */ /* 0x000fe200078ec0ff */
[----:B0-----:R-:W-:-:S10]  /*0a30*/  DADD R6, R6, R8 ;  /* 0x0000000006067229 */ /* 0x001fd40000000008 */
[----:B------:R-:W-:Y:S02]  /*0a40*/  FSEL R6, R8, R6, P0 ;  /* 0x0000000608067208 */ /* 0x000fe40000000000 */
[----:B------:R-:W-:Y:S02]  /*0a50*/  FSEL R7, R9, R7, P0 ;  /* 0x0000000709077208 */ /* 0x000fe40000000000 */
[----:B------:R-:W-:Y:S01]  /*0a60*/  ISETP.GT.AND P0, PT, R12, 0x1b, PT ;  /* 0x0000001b0c00780c */ /* 0x000fe20003f04270 */
[----:B------:R-:W-:Y:S04]  /*0a70*/  SHFL.DOWN PT, R2, R6, 0x4, 0x1f ;  /* 0x08801f0006027f89 */ /* 0x000fe800000e0000 */
[----:B------:R-:W0:Y:S01]  /*0a80*/  SHFL.DOWN PT, R3, R7, 0x4, 0x1f ;  /* 0x08801f0007037f89 */ /* 0x000e2200000e0000 */
[----:B------:R-:W1:Y:S01]  /*0a90*/  @!P1 S2R R9, SR_CgaCtaId ;  /* 0x0000000000099919 */ /* 0x000e620000008800 */
[----:B0-----:R-:W-:-:S10]  /*0aa0*/  DADD R2, R2, R6 ;  /* 0x0000000002027229 */ /* 0x001fd40000000006 */
[----:B------:R-:W-:Y:S02]  /*0ab0*/  FSEL R10, R6, R2, P0 ;  /* 0x00000002060a7208 */ /* 0x000fe40000000000 */
[----:B------:R-:W-:Y:S02]  /*0ac0*/  FSEL R11, R7, R3, P0 ;  /* 0x00000003070b7208 */ /* 0x000fe40000000000 */
[----:B------:R-:W-:Y:S01]  /*0ad0*/  ISETP.GT.AND P0, PT, R12, 0x17, PT ;  /* 0x000000170c00780c */ /* 0x000fe20003f04270 */
[----:B------:R-:W-:Y:S04]  /*0ae0*/  SHFL.DOWN PT, R2, R10, 0x8, 0x1f ;  /* 0x09001f000a027f89 */ /* 0x000fe800000e0000 */
[----:B------:R-:W0:Y:S02]  /*0af0*/  SHFL.DOWN PT, R3, R11, 0x8, 0x1f ;  /* 0x09001f000b037f89 */ /* 0x000e2400000e0000 */
[----:B0-----:R-:W-:-:S10]  /*0b00*/  DADD R2, R2, R10 ;  /* 0x0000000002027229 */ /* 0x001fd4000000000a */
[----:B------:R-:W-:Y:S02]  /*0b10*/  FSEL R6, R10, R2, P0 ;  /* 0x000000020a067208 */ /* 0x000fe40000000000 */
[----:B------:R-:W-:Y:S02]  /*0b20*/  FSEL R7, R11, R3, P0 ;  /* 0x000000030b077208 */ /* 0x000fe40000000000 */
[----:B-1----:R-:W-:Y:S01]  /*0b30*/  @!P1 LEA R11, R9, R4, 0x18 ;  /* 0x00000004090b9211 */ /* 0x002fe200078ec0ff */
[----:B------:R-:W-:Y:S01]  /*0b40*/  SHFL.DOWN PT, R2, R6, 0x10, 0x1f ;  /* 0x0a001f0006027f89 */ /* 0x000fe200000e0000 */
[----:B------:R-:W-:-:S03]  /*0b50*/  ISETP.NE.AND P0, PT, R5, RZ, PT ;  /* 0x000000ff0500720c */ /* 0x000fc60003f05270 */
[----:B------:R-:W0:Y:S01]  /*0b60*/  SHFL.DOWN PT, R3, R7, 0x10, 0x1f ;  /* 0x0a001f0007037f89 */ /* 0x000e2200000e0000 */
[----:B------:R-:W-:Y:S01]  /*0b70*/  @!P1 IMAD.IADD R11, R0, 0x1, R11 ;  /* 0x00000001000b9824 */ /* 0x000fe200078e020b */
[----:B0-----:R-:W-:-:S07]  /*0b80*/  DADD R8, R2, R6 ;  /* 0x0000000002087229 */ /* 0x001fce0000000006 */
[----:B------:R1:W-:Y:S01]  /*0b90*/  @!P1 STS.64 [R11+0x10], R8 ;  /* 0x000010080b009388 */ /* 0x0003e20000000a00 */
[----:B------:R-:W-:Y:S01]  /*0ba0*/  BAR.SYNC.DEFER_BLOCKING 0x0 ;  /* 0x0000000000007b1d */ /* 0x000fe20000010000 */
[----:B------:R-:W-:-:S04]  /*0bb0*/  ISETP.GT.AND P1, PT, R12, 0xf, PT ;  /* 0x0000000f0c00780c */ /* 0x000fc80003f24270 */
[----:B------:R-:W-:Y:S02]  /*0bc0*/  FSEL R2, R6, R8, P1 ;  /* 0x0000000806027208 */ /* 0x000fe40000800000 */
[----:B------:R-:W-:Y:S01]  /*0bd0*/  FSEL R3, R7, R9, P1 ;  /* 0x0000000907037208 */ /* 0x000fe20000800000 */
[----:B------:R-:W-:Y:S06]  /*0be0*/  @P0 BRA `(.L_x_251) ;  /* 0x0000001800440947 */ /* 0x000fec0003800000 */
[----:B------:R-:W0:Y:S01]  /*0bf0*/  S2UR UR5, SR_CgaCtaId ;  /* 0x00000000000579c3 */ /* 0x000e220000008800 */
[----:B------:R-:W-:Y:S02]  /*0c00*/  UMOV UR4, 0x400 ;  /* 0x0000040000047882 */ /* 0x000fe40000000000 */
[----:B0-----:R-:W-:-:S09]  /*0c10*/  ULEA UR4, UR5, UR4, 0x18 ;  /* 0x0000000405047291 */ /* 0x001fd2000f8ec0ff */
[----:B------:R-:W0:Y:S04]  /*0c20*/  LDS.64 R4, [UR4+0x18] ;  /* 0x00001804ff047984 */ /* 0x000e280008000a00 */
[----:B-1----:R-:W1:Y:S04]  /*0c30*/  LDS.128 R8, [UR4+0x20] ;  /* 0x00002004ff087984 */ /* 0x002e680008000c00 */
[----:B------:R-:W2:Y:S01]  /*0c40*/  LDS.128 R12, [UR4+0x30] ;  /* 0x00003004ff0c7984 */ /* 0x000ea20008000c00 */
[----:B0-----:R-:W-:-:S03]  /*0c50*/  DADD R2, R2, R4 ;  /* 0x0000000002027229 */ /* 0x001fc60000000004 */
[----:B------:R-:W0:Y:S05]  /*0c60*/  LDS.128 R4, [UR4+0x40] ;  /* 0x00004004ff047984 */ /* 0x000e2a0008000c00 */
[----:B-1----:R-:W-:-:S08]  /*0c70*/  DADD R2, R2, R8 ;  /* 0x0000000002027229 */ /* 0x002fd00000000008 */
[----:B------:R-:W-:Y:S01]  /*0c80*/  DADD R2, R2, R10 ;  /* 0x0000000002027229 */ /* 0x000fe2000000000a */
[----:B------:R-:W1:Y:S07]  /*0c90*/  LDS.128 R8, [UR4+0x50] ;  /* 0x00005004ff087984 */ /* 0x000e6e0008000c00 */
[----:B--2---:R-:W-:-:S08]  /*0ca0*/  DADD R2, R2, R12 ;  /* 0x0000000002027229 */ /* 0x004fd0000000000c */
[----:B------:R-:W-:Y:S01]  /*0cb0*/  DADD R2, R2, R14 ;  /* 0x0000000002027229 */ /* 0x000fe2000000000e */
[----:B------:R-:W2:Y:S07]  /*0cc0*/  LDS.128 R12, [UR4+0x60] ;  /* 0x00006004ff0c7984 */ /* 0x000eae0008000c00 */
[----:B0-----:R-:W-:-:S08]  /*0cd0*/  DADD R2, R2, R4 ;  /* 0x0000000002027229 */ /* 0x001fd00000000004 */
[----:B------:R-:W-:Y:S01]  /*0ce0*/  DADD R2, R2, R6 ;  /* 0x0000000002027229 */ /* 0x000fe20000000006 */
[----:B------:R-:W0:Y:S07]  /*0cf0*/  LDS.128 R4, [UR4+0x70] ;  /* 0x00007004ff047984 */ /* 0x000e2e0008000c00 */
[----:B-1----:R-:W-:-:S08]  /*0d00*/  DADD R2, R2, R8 ;  /* 0x0000000002027229 */ /* 0x002fd00000000008 */
[----:B------:R-:W-:Y:S01]  /*0d10*/  DADD R2, R2, R10 ;  /* 0x0000000002027229 */ /* 0x000fe2000000000a */
[----:B------:R-:W1:Y:S07]  /*0d20*/  LDS.128 R8, [UR4+0x80] ;  /* 0x00008004ff087984 */ /* 0x000e6e0008000c00 */
[----:B--2---:R-:W-:-:S08]  /*0d30*/  DADD R2, R2, R12 ;  /* 0x0000000002027229 */ /* 0x004fd0000000000c */
[----:B------:R-:W-:-:S08]  /*0d40*/  DADD R2, R2, R14 ;  /* 0x0000000002027229 */ /* 0x000fd0000000000e */
[----:B0-----:R-:W-:-:S08]  /*0d50*/  DADD R2, R2, R4 ;  /* 0x0000000002027229 */ /* 0x001fd00000000004 */
[----:B------:R-:W-:-:S08]  /*0d60*/  DADD R2, R2, R6 ;  /* 0x0000000002027229 */ /* 0x000fd00000000006 */
[----:B-1----:R-:W-:-:S08]  /*0d70*/  DADD R2, R2, R8 ;  /* 0x0000000002027229 */ /* 0x002fd00000000008 */
[----:B------:R-:W-:Y:S01]  /*0d80*/  DADD R2, R2, R10 ;  /* 0x0000000002027229 */ /* 0x000fe2000000000a */
[----:B------:R-:W-:Y:S10]  /*0d90*/  BRA `(.L_x_251) ;  /* 0x0000001400d87947 */ /* 0x000ff40003800000 */
.L_x_250:
[----:B------:R-:W-:Y:S01]  /*0da0*/  LOP3.LUT R0, R5, 0x3e0, RZ, 0xc0, !PT ;  /* 0x000003e005007812 */ /* 0x000fe200078ec0ff */
[----:B------:R-:W0:Y:S03]  /*0db0*/  S2R R10, SR_LANEID ;  /* 0x00000000000a7919 */ /* 0x000e260000000000 */
[----:B------:R-:W-:Y:S01]  /*0dc0*/  LOP3.LUT R9, RZ, R0, RZ, 0x33, !PT ;  /* 0x00000000ff097212 */ /* 0x000fe200078e33ff */
[----:B------:R-:W-:-:S04]  /*0dd0*/  VIADD R7, R0, 0x20 ;  /* 0x0000002000077836 */ /* 0x000fc80000000000 */
[----:B------:R-:W-:Y:S01]  /*0de0*/  IMAD.IADD R9, R9, 0x1, R4 ;  /* 0x0000000109097824 */ /* 0x000fe200078e0204 */
[----:B------:R-:W-:-:S04]  /*0df0*/  ISETP.GT.AND P0, PT, R7, R4, PT ;  /* 0x000000040700720c */ /* 0x000fc80003f04270 */
[----:B------:R-:W-:-:S05]  /*0e00*/  SEL R11, R9, 0x1f, P0 ;  /* 0x0000001f090b7807 */ /* 0x000fca0000000000 */
[----:B-----5:R-:W-:Y:S04]  /*0e10*/  SHFL.DOWN PT, R6, R2, 0x1, R11 ;  /* 0x0820000002067989 */ /* 0x020fe800000e000b */
[----:B------:R-:W1:Y:S01]  /*0e20*/  SHFL.DOWN PT, R7, R3, 0x1, R11 ;  /* 0x0820000003077989 */ /* 0x000e6200000e000b */
[C---:B0-----:R-:W-:Y:S01]  /*0e30*/  ISETP.GE.AND P0, PT, R10.reuse, R11, PT ;  /* 0x0000000b0a00720c */ /* 0x041fe20003f06270 */
[C---:B------:R-:W-:Y:S01]  /*0e40*/  VIADD R0, R10.reuse, 0x2 ;  /* 0x000000020a007836 */ /* 0x040fe20000000000 */
[----:B------:R-:W-:Y:S01]  /*0e50*/  ISETP.NE.AND P1, PT, R10, RZ, PT ;  /* 0x000000ff0a00720c */ /* 0x000fe20003f25270 */
[----:B-1----:R-:W-:-:S12]  /*0e60*/  DADD R6, R6, R2 ;  /* 0x0000000006067229 */ /* 0x002fd80000000002 */
[----:B------:R-:W0:Y:S01]  /*0e70*/  @!P1 S2R R12, SR_CgaCtaId ;  /* 0x00000000000c9919 */ /* 0x000e220000008800 */
[----:B------:R-:W-:Y:S02]  /*0e80*/  FSEL R8, R6, R2, !P0 ;  /* 0x0000000206087208 */ /* 0x000fe40004000000 */
[----:B------:R-:W-:Y:S02]  /*0e90*/  FSEL R9, R7, R3, !P0 ;  /* 0x0000000307097208 */ /* 0x000fe40004000000 */
[----:B------:R-:W-:Y:S01]  /*0ea0*/  ISETP.GT.AND P0, PT, R0, R11, PT ;  /* 0x0000000b0000720c */ /* 0x000fe20003f04270 */
[----:B------:R-:W-:Y:S01]  /*0eb0*/  SHFL.DOWN PT, R6, R8, 0x2, R11 ;  /* 0x0840000008067989 */ /* 0x000fe200000e000b */
[----:B------:R-:W-:-:S03]  /*0ec0*/  VIADD R0, R10, 0x4 ;  /* 0x000000040a007836 */ /* 0x000fc60000000000 */
[----:B------:R-:W1:Y:S02]  /*0ed0*/  SHFL.DOWN PT, R7, R9, 0x2, R11 ;  /* 0x0840000009077989 */ /* 0x000e6400000e000b */
[----:B-1----:R-:W-:-:S10]  /*0ee0*/  DADD R6, R6, R8 ;  /* 0x0000000006067229 */ /* 0x002fd40000000008 */
[----:B------:R-:W-:Y:S02]  /*0ef0*/  FSEL R6, R8, R6, P0 ;  /* 0x0000000608067208 */ /* 0x000fe40000000000 */
[----:B------:R-:W-:Y:S02]  /*0f00*/  FSEL R7, R9, R7, P0 ;  /* 0x0000000709077208 */ /* 0x000fe40000000000 */
        /* <DEDUP_REMOVED lines=16> */
[----:B------:R-:W-:Y:S02]  /*1010*/  @!P1 MOV R9, 0x400 ;  /* 0x0000040000099802 */ /* 0x000fe40000000f00 */
[----:B------:R-:W-:Y:S01]  /*1020*/  @!P1 SHF.R.U32.HI R8, RZ, 0x2, R5 ;  /* 0x00000002ff089819 */ /* 0x000fe20000011605 */
[----:B------:R-:W1:Y:S01]  /*1030*/  SHFL.DOWN PT, R3, R7, 0x10, R11 ;  /* 0x0a00000007037989 */ /* 0x000e6200000e000b */
[----:B0-----:R-:W-:-:S02]  /*1040*/  @!P1 LEA R9, R12, R9, 0x18 ;  /* 0x000000090c099211 */ /* 0x001fc400078ec0ff */
[----:B------:R-:W-:-:S05]  /*1050*/  @!P1 LOP3.LUT R8, R8, 0xf8, RZ, 0xc0, !PT ;  /* 0x000000f808089812 */ /* 0x000fca00078ec0ff */
[----:B------:R-:W-:Y:S01]  /*1060*/  @!P1 IMAD.IADD R9, R8, 0x1, R9 ;  /* 0x0000000108099824 */ /* 0x000fe200078e0209 */
[----:B-1----:R-:W-:-:S10]  /*1070*/  DADD R2, R2, R6 ;  /* 0x0000000002027229 */ /* 0x002fd40000000006 */
[----:B------:R-:W-:Y:S02]  /*1080*/  FSEL R2, R6, R2, P0 ;  /* 0x0000000206027208 */ /* 0x000fe40000000000 */
[----:B------:R-:W-:Y:S02]  /*1090*/  FSEL R3, R7, R3, P0 ;  /* 0x0000000307037208 */ /* 0x000fe40000000000 */
[----:B------:R-:W-:-:S03]  /*10a0*/  ISETP.NE.AND P0, PT, R5, RZ, PT ;  /* 0x000000ff0500720c */ /* 0x000fc60003f05270 */
[----:B------:R0:W-:Y:S01]  /*10b0*/  @!P1 STS.64 [R9+0x10], R2 ;  /* 0x0000100209009388 */ /* 0x0001e20000000a00 */
[----:B------:R-:W-:Y:S09]  /*10c0*/  BAR.SYNC.DEFER_BLOCKING 0x0 ;  /* 0x0000000000007b1d */ /* 0x000ff20000010000 */
[----:B------:R-:W-:Y:S05]  /*10d0*/  @P0 BRA `(.L_x_251) ;  /* 0x0000001400080947 */ /* 0x000fea0003800000 */
[----:B------:R-:W1:Y:S01]  /*10e0*/  S2UR UR5, SR_CgaCtaId ;  /* 0x00000000000579c3 */ /* 0x000e620000008800 */
[----:B------:R-:W-:Y:S01]  /*10f0*/  UMOV UR4, 0x400 ;  /* 0x0000040000047882 */ /* 0x000fe20000000000 */
[----:B------:R-:W-:Y:S01]  /*1100*/  ISETP.GT.AND P1, PT, R4, 0x20, PT ;  /* 0x000000200400780c */ /* 0x000fe20003f24270 */
[----:B-1----:R-:W-:-:S09]  /*1110*/  ULEA UR4, UR5, UR4, 0x18 ;  /* 0x0000000405047291 */ /* 0x002fd2000f8ec0ff */
[----:B------:R-:W1:Y:S04]  /*1120*/  LDS.64 R6, [UR4+0x18] ;  /* 0x00001804ff067984 */ /* 0x000e680008000a00 */
[----:B------:R-:W2:Y:S04]  /*1130*/  LDS.128 R12, [UR4+0x20] ;  /* 0x00002004ff0c7984 */ /* 0x000ea80008000c00 */
[----:B0-----:R-:W0:Y:S01]  /*1140*/  LDS.128 R8, [UR4+0x30] ;  /* 0x00003004ff087984 */ /* 0x001e220008000c00 */
[----:B-1----:R-:W-:-:S10]  /*1150*/  DADD R6, R2, R6 ;  /* 0x0000000002067229 */ /* 0x002fd40000000006 */
[----:B------:R-:W-:Y:S02]  /*1160*/  FSEL R2, R6, R2, P1 ;  /* 0x0000000206027208 */ /* 0x000fe40000800000 */
[----:B------:R-:W-:Y:S02]  /*1170*/  FSEL R3, R7, R3, P1 ;  /* 0x0000000307037208 */ /* 0x000fe40000800000 */
[----:B------:R-:W-:-:S04]  /*1180*/  ISETP.GT.AND P1, PT, R4, 0x40, PT ;  /* 0x000000400400780c */ /* 0x000fc80003f24270 */
[----:B--2---:R-:W-:-:S10]  /*1190*/  DADD R12, R12, R2 ;  /* 0x000000000c0c7229 */ /* 0x004fd40000000002 */
[----:B------:R-:W-:Y:S02]  /*11a0*/  FSEL R2, R12, R2, P1 ;  /* 0x000000020c027208 */ /* 0x000fe40000800000 */
[----:B------:R-:W-:Y:S02]  /*11b0*/  FSEL R3, R13, R3, P1 ;  /* 0x000000030d037208 */ /* 0x000fe40000800000 */
[----:B------:R-:W-:-:S04]  /*11c0*/  ISETP.GT.AND P1, PT, R4, 0x60, PT ;  /* 0x000000600400780c */ /* 0x000fc80003f24270 */
[----:B------:R-:W-:-:S10]  /*11d0*/  DADD R14, R2, R14 ;  /* 0x00000000020e7229 */ /* 0x000fd4000000000e */
[----:B------:R-:W-:Y:S02]  /*11e0*/  FSEL R2, R14, R2, P1 ;  /* 0x000000020e027208 */ /* 0x000fe40000800000 */
[----:B------:R-:W-:Y:S02]  /*11f0*/  FSEL R3, R15, R3, P1 ;  /* 0x000000030f037208 */ /* 0x000fe40000800000 */
[----:B------:R-:W1:Y:S01]  /*1200*/  LDS.128 R12, [UR4+0x40] ;  /* 0x00004004ff0c7984 */ /* 0x000e620008000c00 */
[----:B------:R-:W-:-:S03]  /*1210*/  ISETP.GT.AND P1, PT, R4, 0x80, PT ;  /* 0x000000800400780c */ /* 0x000fc60003f24270 */
[----:B0-----:R-:W-:-:S10]  /*1220*/  DADD R8, R8, R2 ;  /* 0x0000000008087229 */ /* 0x001fd40000000002 */
[----:B------:R-:W-:Y:S02]  /*1230*/  FSEL R2, R8, R2, P1 ;  /* 0x0000000208027208 */ /* 0x000fe40000800000 */
[----:B------:R-:W-:Y:S02]  /*1240*/  FSEL R3, R9, R3, P1 ;  /* 0x0000000309037208 */ /* 0x000fe40000800000 */
[----:B------:R-:W-:-:S04]  /*1250*/  ISETP.GT.AND P1, PT, R4, 0xa0, PT ;  /* 0x000000a00400780c */ /* 0x000fc80003f24270 */
[----:B------:R-:W-:-:S10]  /*1260*/  DADD R10, R2, R10 ;  /* 0x00000000020a7229 */ /* 0x000fd4000000000a */
[----:B------:R-:W-:Y:S02]  /*1270*/  FSEL R2, R10, R2, P1 ;  /* 0x000000020a027208 */ /* 0x000fe40000800000 */
[----:B------:R-:W-:Y:S02]  /*1280*/  FSEL R3, R11, R3, P1 ;  /* 0x000000030b037208 */ /* 0x000fe40000800000 */
[----:B------:R-:W0:Y:S01]  /*1290*/  LDS.128 R8, [UR4+0x50] ;  /* 0x00005004ff087984 */ /* 0x000e220008000c00 */
[----:B------:R-:W-:-:S03]  /*12a0*/  ISETP.GT.AND P1, PT, R4, 0xc0, PT ;  /* 0x000000c00400780c */ /* 0x000fc60003f24270 */
[----:B-1----:R-:W-:-:S10]  /*12b0*/  DADD R12, R12, R2 ;  /* 0x000000000c0c7229 */ /* 0x002fd40000000002 */
        /* <DEDUP_REMOVED lines=33> */
[----:B------:R-:W-:-:S04]  /*14d0*/  ISETP.GT.AND P1, PT, R4, 0x1c0, PT ;  /* 0x000001c00400780c */ /* 0x000fc80003f24270 */
[----:B-1----:R-:W-:-:S10]  /*14e0*/  DADD R12, R12, R2 ;  /* 0x000000000c0c7229 */ /* 0x002fd40000000002 */
[----:B------:R-:W-:Y:S02]  /*14f0*/  FSEL R2, R12, R2, P1 ;  /* 0x000000020c027208 */ /* 0x000fe40000800000 */
[----:B------:R-:W-:Y:S02]  /*1500*/  FSEL R3, R13, R3, P1 ;  /* 0x000000030d037208 */ /* 0x000fe40000800000 */
[----:B------:R-:W-:-:S04]  /*1510*/  ISETP.GT.AND P1, PT, R4, 0x1e0, PT ;  /* 0x000001e00400780c */ /* 0x000fc80003f24270 */
[----:B------:R-:W-:-:S10]  /*1520*/  DADD R14, R2, R14 ;  /* 0x00000000020e7229 */ /* 0x000fd4000000000e */
[----:B------:R-:W-:Y:S02]  /*1530*/  FSEL R2, R14, R2, P1 ;  /* 0x000000020e027208 */ /* 0x000fe40000800000 */
[----:B------:R-:W-:Y:S01]  /*1540*/  FSEL R3, R15, R3, P1 ;  /* 0x000000030f037208 */ /* 0x000fe20000800000 */
[----:B------:R-:W-:Y:S06]  /*1550*/  BRA `(.L_x_251) ;  /* 0x0000000c00e87947 */ /* 0x000fec0003800000 */
.L_x_237:
[----:B------:R-:W0:Y:S01]  /*1560*/  S2R R41, SR_TID.X ;  /* 0x0000000000297919 */ /* 0x000e220000002100 */
[----:B------:R-:W1:Y:S02]  /*1570*/  LDCU.64 UR4, c[0x0][0x380] ;  /* 0x00007000ff0477ac */ /* 0x000e640008000a00 */
[----:B-1----:R-:W-:Y:S02]  /*1580*/  IMAD.U32 R2, RZ, RZ, UR4 ;  /* 0x00000004ff027e24 */ /* 0x002fe4000f8e00ff */
[----:B------:R-:W-:Y:S02]  /*1590*/  IMAD.U32 R3, RZ, RZ, UR5 ;  /* 0x00000005ff037e24 */ /* 0x000fe4000f8e00ff */
[----:B0-----:R-:W-:-:S05]  /*15a0*/  IMAD.WIDE.U32 R18, R41, 0x8, R2 ;  /* 0x0000000829127825 */ /* 0x001fca00078e0002 */
[----:B------:R-:W2:Y:S04]  /*15b0*/  LDG.E.64.CONSTANT R20, desc[UR6][R18.64] ;  /* 0x0000000612147981 */ /* 0x000ea8000c1e9b00 */
[----:B------:R-:W2:Y:S04]  /*15c0*/  LDG.E.64.CONSTANT R6, desc[UR6][R18.64+0x1000] ;  /* 0x0010000612067981 */ /* 0x000ea8000c1e9b00 */
[----:B------:R-:W3:Y:S04]  /*15d0*/  LDG.E.64.CONSTANT R8, desc[UR6][R18.64+0x2000] ;  /* 0x0020000612087981 */ /* 0x000ee8000c1e9b00 */
[----:B------:R-:W4:Y:S04]  /*15e0*/  LDG.E.64.CONSTANT R10, desc[UR6][R18.64+0x3000] ;  /* 0x00300006120a7981 */ /* 0x000f28000c1e9b00 */
[----:B------:R-:W5:Y:S04]  /*15f0*/  LDG.E.64.CONSTANT R12, desc[UR6][R18.64+0x4000] ;  /* 0x00400006120c7981 */ /* 0x000f68000c1e9b00 */
[----:B------:R-:W5:Y:S04]  /*1600*/  LDG.E.64.CONSTANT R14, desc[UR6][R18.64+0x5000] ;  /* 0x00500006120e7981 */ /* 0x000f68000c1e9b00 */
[----:B------:R-:W5:Y:S01]  /*1610*/  LDG.E.64.CONSTANT R16, desc[UR6][R18.64+0x6000] ;  /* 0x0060000612107981 */ /* 0x000f62000c1e9b00 */
[----:B------:R-:W-:Y:S01]  /*1620*/  ISETP.GE.U32.AND P0, PT, R4, 0x1c00, PT ;  /* 0x00001c000400780c */ /* 0x000fe20003f06070 */
[----:B------:R-:W-:Y:S01]  /*1630*/  UMOV UR4, 0xe00 ;  /* 0x00000e0000047882 */ /* 0x000fe20000000000 */
[----:B--2---:R-:W-:-:S08]  /*1640*/  DADD R6, R20, R6 ;  /* 0x0000000014067229 */ /* 0x004fd00000000006 */
[----:B---3--:R-:W-:-:S08]  /*1650*/  DADD R6, R8, R6 ;  /* 0x0000000008067229 */ /* 0x008fd00000000006 */
[----:B----4-:R-:W-:-:S08]  /*1660*/  DADD R6, R10, R6 ;  /* 0x000000000a067229 */ /* 0x010fd00000000006 */
[----:B-----5:R-:W-:-:S08]  /*1670*/  DADD R6, R12, R6 ;  /* 0x000000000c067229 */ /* 0x020fd00000000006 */
[----:B------:R-:W-:-:S08]  /*1680*/  DADD R6, R14, R6 ;  /* 0x000000000e067229 */ /* 0x000fd00000000006 */
[----:B------:R-:W-:Y:S01]  /*1690*/  DADD R6, R16, R6 ;  /* 0x0000000010067229 */ /* 0x000fe20000000006 */
[----:B------:R-:W-:Y:S10]  /*16a0*/  @!P0 BRA `(.L_x_252) ;  /* 0x00000000006c8947 */ /* 0x000ff40003800000 */
[----:B------:R-:W0:Y:S01]  /*16b0*/  LDC R22, c[0x0][0x390] ;  /* 0x0000e400ff167b82 */ /* 0x000e220000000800 */
[----:B------:R-:W-:Y:S01]  /*16c0*/  VIADD R23, R4, 0xfffff200 ;  /* 0xfffff20004177836 */ /* 0x000fe20000000000 */
[----:B------:R-:W-:-:S06]  /*16d0*/  UMOV UR4, 0xe00 ;  /* 0x00000e0000047882 */ /* 0x000fcc0000000000 */
[----:B------:R-:W1:Y:S02]  /*16e0*/  LDC.64 R2, c[0x0][0x380] ;  /* 0x0000e000ff027b82 */ /* 0x000e640000000a00 */
.L_x_254:
[----:B------:R-:W-:-:S04]  /*16f0*/  VIADD R9, R41, UR4 ;  /* 0x0000000429097c36 */ /* 0x000fc80008000000 */
[----:B-1----:R-:W-:-:S05]  /*1700*/  IMAD.WIDE.U32 R8, R9, 0x8, R2 ;  /* 0x0000000809087825 */ /* 0x002fca00078e0002 */
[----:B------:R-:W2:Y:S04]  /*1710*/  LDG.E.64.CONSTANT R4, desc[UR6][R8.64] ;  /* 0x0000000608047981 */ /* 0x000ea8000c1e9b00 */
[----:B------:R-:W3:Y:S04]  /*1720*/  LDG.E.64.CONSTANT R10, desc[UR6][R8.64+0x1000] ;  /* 0x00100006080a7981 */ /* 0x000ee8000c1e9b00 */
[----:B------:R-:W4:Y:S04]  /*1730*/  LDG.E.64.CONSTANT R12, desc[UR6][R8.64+0x2000] ;  /* 0x00200006080c7981 */ /* 0x000f28000c1e9b00 */
[----:B------:R-:W5:Y:S04]  /*1740*/  LDG.E.64.CONSTANT R14, desc[UR6][R8.64+0x3000] ;  /* 0x00300006080e7981 */ /* 0x000f68000c1e9b00 */
[----:B------:R-:W5:Y:S04]  /*1750*/  LDG.E.64.CONSTANT R16, desc[UR6][R8.64+0x4000] ;  /* 0x0040000608107981 */ /* 0x000f68000c1e9b00 */
[----:B------:R-:W5:Y:S04]  /*1760*/  LDG.E.64.CONSTANT R18, desc[UR6][R8.64+0x5000] ;  /* 0x0050000608127981 */ /* 0x000f68000c1e9b00 */
[----:B------:R-:W5:Y:S01]  /*1770*/  LDG.E.64.CONSTANT R20, desc[UR6][R8.64+0x6000] ;  /* 0x0060000608147981 */ /* 0x000f62000c1e9b00 */
[----:B--2---:R-:W-:-:S08]  /*1780*/  DADD R4, R4, R6 ;  /* 0x0000000004047229 */ /* 0x004fd00000000006 */
[----:B---3--:R-:W-:-:S08]  /*1790*/  DADD R4, R10, R4 ;  /* 0x000000000a047229 */ /* 0x008fd00000000004 */
[----:B----4-:R-:W-:-:S08]  /*17a0*/  DADD R4, R12, R4 ;  /* 0x000000000c047229 */ /* 0x010fd00000000004 */
[----:B-----5:R-:W-:-:S08]  /*17b0*/  DADD R4, R14, R4 ;  /* 0x000000000e047229 */ /* 0x020fd00000000004 */
[----:B------:R-:W-:Y:S01]  /*17c0*/  DADD R16, R16, R4 ;  /* 0x0000000010107229 */ /* 0x000fe20000000004 */
[----:B0-----:R-:W-:-:S04]  /*17d0*/  IMAD.MOV.U32 R4, RZ, RZ, R22 ;  /* 0x000000ffff047224 */ /* 0x001fc800078e0016 */
[----:B------:R-:W-:-:S03]  /*17e0*/  VIADD R0, R4, -UR4 ;  /* 0x8000000404007c36 */ /* 0x000fc60008000000 */
[----:B------:R-:W-:Y:S02]  /*17f0*/  DADD R16, R18, R16 ;  /* 0x0000000012107229 */ /* 0x000fe40000000010 */
[----:B------:R-:W-:-:S06]  /*1800*/  ISETP.GE.AND P0, PT, R0, 0xe00, PT ;  /* 0x00000e000000780c */ /* 0x000fcc0003f06270 */
[----:B------:R-:W-:-:S07]  /*1810*/  DADD R6, R20, R16 ;  /* 0x0000000014067229 */ /* 0x000fce0000000010 */
[----:B------:R-:W-:Y:S05]  /*1820*/  @!P0 BRA `(.L_x_253) ;  /* 0x00000008001c8947 */ /* 0x000fea0003800000 */
[----:B------:R-:W-:-:S06]  /*1830*/  UIADD3 UR4, UPT, UPT, UR4, 0xe00, URZ ;  /* 0x00000e0004047890 */ /* 0x000fcc000fffe0ff */
[----:B------:R-:W-:-:S13]  /*1840*/  ISETP.LT.AND P0, PT, R23, UR4, PT ;  /* 0x0000000417007c0c */ /* 0x000fda000bf01270 */
[----:B------:R-:W-:Y:S05]  /*1850*/  @!P0 BRA `(.L_x_254) ;  /* 0xfffffffc00a48947 */ /* 0x000fea000383ffff */
.L_x_252:
[----:B------:R-:W-:-:S13]  /*1860*/  ISETP.LE.AND P0, PT, R4, UR4, PT ;  /* 0x0000000404007c0c */ /* 0x000fda000bf03270 */
[----:B------:R-:W-:Y:S05]  /*1870*/  @P0 BRA `(.L_x_253) ;  /* 0x0000000800080947 */ /* 0x000fea0003800000 */
[----:B------:R-:W-:Y:S01]  /*1880*/  VIADD R0, R4, -UR4 ;  /* 0x8000000404007c36 */ /* 0x000fe20008000000 */
[----:B------:R-:W-:Y:S04]  /*1890*/  BSSY.RECONVERGENT B1, `(.L_x_253) ;  /* 0x0000080000017945 */ /* 0x000fe80003800200 */
[----:B------:R-:W-:-:S13]  /*18a0*/  ISETP.GE.AND P0, PT, R41, R0, PT ;  /* 0x000000002900720c */ /* 0x000fda0003f06270 */
[----:B------:R-:W-:Y:S05]  /*18b0*/  @P0 BRA `(.L_x_255) ;  /* 0x0000000400f40947 */ /* 0x000fea0003800000 */
[----:B------:R-:W-:Y:S01]  /*18c0*/  LOP3.LUT R5, RZ, R41, RZ, 0x33, !PT ;  /* 0x00000029ff057212 */ /* 0x000fe200078e33ff */
[----:B------:R-:W-:Y:S01]  /*18d0*/  BSSY.RECONVERGENT B2, `(.L_x_256) ;  /* 0x0000014000027945 */ /* 0x000fe20003800200 */
[----:B------:R-:W-:Y:S02]  /*18e0*/  IMAD.MOV.U32 R45, RZ, RZ, R41 ;  /* 0x000000ffff2d7224 */ /* 0x000fe400078e0029 */
[----:B------:R-:W-:-:S04]  /*18f0*/  IADD3 R4, PT, PT, R4, -UR4, R5 ;  /* 0x8000000404047c10 */ /* 0x000fc8000fffe005 */
[C---:B------:R-:W-:Y:S02]  /*1900*/  LOP3.LUT R5, R4.reuse, 0x600, RZ, 0xc0, !PT ;  /* 0x0000060004057812 */ /* 0x040fe400078ec0ff */
[----:B------:R-:W-:Y:S02]  /*1910*/  ISETP.GE.U32.AND P1, PT, R4, 0x600, PT ;  /* 0x000006000400780c */ /* 0x000fe40003f26070 */
[----:B------:R-:W-:-:S13]  /*1920*/  ISETP.NE.AND P0, PT, R5, 0x600, PT ;  /* 0x000006000500780c */ /* 0x000fda0003f05270 */
[----:B------:R-:W-:Y:S05]  /*1930*/  @!P0 BRA `(.L_x_257) ;  /* 0x0000000000348947 */ /* 0x000fea0003800000 */
[----:B------:R-:W-:Y:S01]  /*1940*/  LEA.HI R4, R4, 0x1, RZ, 0x17 ;  /* 0x0000000104047811 */ /* 0x000fe200078fb8ff */
[----:B------:R-:W-:Y:S02]  /*1950*/  VIADD R9, R41, UR4 ;  /* 0x0000000429097c36 */ /* 0x000fe40008000000 */
[----:B------:R-:W-:Y:S01]  /*1960*/  IMAD.MOV.U32 R45, RZ, RZ, R41 ;  /* 0x000000ffff2d7224 */ /* 0x000fe200078e0029 */
[----:B------:R-:W-:-:S05]  /*1970*/  LOP3.LUT R4, R4, 0x3, RZ, 0xc0, !PT ;  /* 0x0000000304047812 */ /* 0x000fca00078ec0ff */
[----:B------:R-:W-:-:S07]  /*1980*/  IMAD.MOV R8, RZ, RZ, -R4 ;  /* 0x000000ffff087224 */ /* 0x000fce00078e0a04 */
.L_x_258:
[----:B------:R-:W-:-:S06]  /*1990*/  IMAD.WIDE.U32 R4, R9, 0x8, R2 ;  /* 0x0000000809047825 */ /* 0x000fcc00078e0002 */
[----:B------:R-:W2:Y:S01]  /*19a0*/  LDG.E.64.CONSTANT R4, desc[UR6][R4.64] ;  /* 0x0000000604047981 */ /* 0x000ea2000c1e9b00 */
[----:B------:R-:W-:Y:S02]  /*19b0*/  VIADD R8, R8, 0x1 ;  /* 0x0000000108087836 */ /* 0x000fe40000000000 */
[----:B------:R-:W-:Y:S02]  /*19c0*/  VIADD R45, R45, 0x200 ;  /* 0x000002002d2d7836 */ /* 0x000fe40000000000 */
[----:B------:R-:W-:Y:S01]  /*19d0*/  VIADD R9, R9, 0x200 ;  /* 0x0000020009097836 */ /* 0x000fe20000000000 */
[----:B------:R-:W-:Y:S01]  /*19e0*/  ISETP.NE.AND P0, PT, R8, RZ, PT ;  /* 0x000000ff0800720c */ /* 0x000fe20003f05270 */
[----:B--2---:R-:W-:-:S12]  /*19f0*/  DADD R6, R4, R6 ;  /* 0x0000000004067229 */ /* 0x004fd80000000006 */
[----:B------:R-:W-:Y:S05]  /*1a00*/  @P0 BRA `(.L_x_258) ;  /* 0xfffffffc00e00947 */ /* 0x000fea000383ffff */
.L_x_257:
[----:B------:R-:W-:Y:S05]  /*1a10*/  BSYNC.RECONVERGENT B2 ;  /* 0x0000000000027941 */ /* 0x000fea0003800200 */
.L_x_256:
[----:B------:R-:W-:Y:S05]  /*1a20*/  @!P1 BRA `(.L_x_255) ;  /* 0x0000000400989947 */ /* 0x000fea0003800000 */
[----:B------:R-:W0:Y:S01]  /*1a30*/  LDCU.64 UR8, c[0x0][0x380] ;  /* 0x00007000ff0877ac */ /* 0x000e220008000a00 */
[----:B------:R-:W-:Y:S01]  /*1a40*/  IMAD.IADD R9, R0, 0x1, -R45 ;  /* 0x0000000100097824 */ /* 0x000fe200078e0a2d */
[C---:B------:R-:W-:Y:S01]  /*1a50*/  IADD3 R5, P0, PT, R45.reuse, UR4, RZ ;  /* 0x000000042d057c10 */ /* 0x040fe2000ff1e0ff */
[----:B------:R-:W-:Y:S01]  /*1a60*/  BSSY.RECONVERGENT B2, `(.L_x_259) ;  /* 0x0000039000027945 */ /* 0x000fe20003800200 */
[----:B------:R-:W-:Y:S02]  /*1a70*/  VIADD R43, R45, UR4 ;  /* 0x000000042d2b7c36 */ /* 0x000fe40008000000 */
[----:B------:R-:W-:Y:S01]  /*1a80*/  ISETP.GT.AND P1, PT, R9, 0x1800, PT ;  /* 0x000018000900780c */ /* 0x000fe20003f24270 */
[----:B------:R-:W-:Y:S01]  /*1a90*/  IMAD.X R8, RZ, RZ, RZ, P0 ;  /* 0x000000ffff087224 */ /* 0x000fe200000e06ff */
[----:B0-----:R-:W-:-:S04]  /*1aa0*/  LEA R4, P0, R5, UR8, 0x3 ;  /* 0x0000000805047c11 */ /* 0x001fc8000f8018ff */
[----:B------:R-:W-:Y:S02]  /*1ab0*/  LEA.HI.X R5, R5, UR9, R8, 0x3, P0 ;  /* 0x0000000905057c11 */ /* 0x000fe400080f1c08 */
[----:B------:R-:W-:-:S05]  /*1ac0*/  IADD3 R4, P0, PT, R4, 0x2000, RZ ;  /* 0x0000200004047810 */ /* 0x000fca0007f1e0ff */
[----:B------:R-:W-:Y:S01]  /*1ad0*/  IMAD.X R5, RZ, RZ, R5, P0 ;  /* 0x000000ffff057224 */ /* 0x000fe200000e0605 */
[----:B------:R-:W-:Y:S01]  /*1ae0*/  PLOP3.LUT P0, PT, PT, PT, PT, 0x80, 0x8 ;  /* 0x000000000008781c */ /* 0x000fe20003f0f070 */
[----:B------:R-:W-:-:S12]  /*1af0*/  @!P1 BRA `(.L_x_260) ;  /* 0x0000000000bc9947 */ /* 0x000fd80003800000 */
[----:B------:R-:W-:Y:S01]  /*1b00*/  PLOP3.LUT P0, PT, PT, PT, PT, 0x8, 0x80 ;  /* 0x000000000080781c */ /* 0x000fe20003f0e170 */
[----:B------:R-:W-:-:S12]  /*1b10*/  VIADD R40, R0, 0xffffe800 ;  /* 0xffffe80000287836 */ /* 0x000fd80000000000 */
.L_x_261:
[C---:B------:R-:W-:Y:S01]  /*1b20*/  IMAD.WIDE.U32 R38, R43.reuse, 0x8, R2 ;  /* 0x000000082b267825 */ /* 0x040fe200078e0002 */
[----:B------:R-:W2:Y:S04]  /*1b30*/  LDG.E.64.CONSTANT R8, desc[UR6][R4.64+-0x1000] ;  /* 0xfff0000604087981 */ /* 0x000ea8000c1e9b00 */
[----:B------:R-:W3:Y:S04]  /*1b40*/  LDG.E.64.CONSTANT R10, desc[UR6][R4.64] ;  /* 0x00000006040a7981 */ /* 0x000ee8000c1e9b00 */
[----:B------:R-:W4:Y:S01]  /*1b50*/  LDG.E.64.CONSTANT R38, desc[UR6][R38.64] ;  /* 0x0000000626267981 */ /* 0x000f22000c1e9b00 */
[----:B------:R-:W-:-:S03]  /*1b60*/  VIADD R15, R43, 0x800 ;  /* 0x000008002b0f7836 */ /* 0x000fc60000000000 */
[----:B------:R-:W5:Y:S01]  /*1b70*/  LDG.E.64.CONSTANT R12, desc[UR6][R4.64+0x1000] ;  /* 0x00100006040c7981 */ /* 0x000f62000c1e9b00 */
[----:B------:R-:W-:-:S03]  /*1b80*/  IMAD.WIDE.U32 R14, R15, 0x8, R2 ;  /* 0x000000080f0e7825 */ /* 0x000fc600078e0002 */
[----:B------:R-:W5:Y:S04]  /*1b90*/  LDG.E.64.CONSTANT R16, desc[UR6][R4.64+0x3000] ;  /* 0x0030000604107981 */ /* 0x000f68000c1e9b00 */
[----:B------:R-:W5:Y:S04]  /*1ba0*/  LDG.E.64.CONSTANT R14, desc[UR6][R14.64] ;  /* 0x000000060e0e7981 */ /* 0x000f68000c1e9b00 */
[----:B------:R-:W5:Y:S01]  /*1bb0*/  LDG.E.64.CONSTANT R18, desc[UR6][R4.64+0x4000] ;  /* 0x0040000604127981 */ /* 0x000f62000c1e9b00 */
        /* <DEDUP_REMOVED lines=11> */
[----:B------:R-:W5:Y:S04]  /*1c70*/  LDG.E.64.CONSTANT R34, desc[UR6][R4.64+0xc000] ;  /* 0x00c0000604227981 */ /* 0x000f68000c1e9b00 */
[----:B------:R0:W5:Y:S01]  /*1c80*/  LDG.E.64.CONSTANT R36, desc[UR6][R4.64+0xd000] ;  /* 0x00d0000604247981 */ /* 0x000162000c1e9b00 */
[----:B------:R-:W-:-:S05]  /*1c90*/  VIADD R45, R45, 0x2000 ;  /* 0x000020002d2d7836 */ /* 0x000fca0000000000 */
[----:B------:R-:W-:Y:S02]  /*1ca0*/  ISETP.GE.AND P1, PT, R45, R40, PT ;  /* 0x000000282d00720c */ /* 0x000fe40003f26270 */
[----:B0-----:R-:W-:Y:S01]  /*1cb0*/  IADD3 R4, P2, PT, R4, 0x10000, RZ ;  /* 0x0001000004047810 */ /* 0x001fe20007f5e0ff */
[----:B------:R-:W-:-:S04]  /*1cc0*/  VIADD R43, R43, 0x2000 ;  /* 0x000020002b2b7836 */ /* 0x000fc80000000000 */
[----:B------:R-:W-:Y:S01]  /*1cd0*/  IMAD.X R5, RZ, RZ, R5, P2 ;  /* 0x000000ffff057224 */ /* 0x000fe200010e0605 */
[----:B----4-:R-:W-:-:S08]  /*1ce0*/  DADD R38, R38, R6 ;  /* 0x0000000026267229 */ /* 0x010fd00000000006 */
[----:B--2---:R-:W-:-:S08]  /*1cf0*/  DADD R8, R38, R8 ;  /* 0x0000000026087229 */ /* 0x004fd00000000008 */
[----:B---3--:R-:W-:-:S08]  /*1d00*/  DADD R8, R8, R10 ;  /* 0x0000000008087229 */ /* 0x008fd0000000000a */
[----:B-----5:R-:W-:-:S08]  /*1d10*/  DADD R8, R8, R12 ;  /* 0x0000000008087229 */ /* 0x020fd0000000000c */
        /* <DEDUP_REMOVED lines=13> */
.L_x_260:
[----:B------:R-:W-:Y:S05]  /*1df0*/  BSYNC.RECONVERGENT B2 ;  /* 0x0000000000027941 */ /* 0x000fea0003800200 */
.L_x_259:
[----:B------:R-:W-:Y:S01]  /*1e00*/  IMAD.IADD R8, R0, 0x1, -R45 ;  /* 0x0000000100087824 */ /* 0x000fe200078e0a2d */
[----:B------:R-:W-:Y:S04]  /*1e10*/  BSSY.RECONVERGENT B2, `(.L_x_262) ;  /* 0x000001c000027945 */ /* 0x000fe80003800200 */
[----:B------:R-:W-:-:S13]  /*1e20*/  ISETP.GT.AND P1, PT, R8, 0x800, PT ;  /* 0x000008000800780c */ /* 0x000fda0003f24270 */
[----:B------:R-:W-:Y:S05]  /*1e30*/  @!P1 BRA `(.L_x_263) ;  /* 0x0000000000649947 */ /* 0x000fea0003800000 */
        /* <DEDUP_REMOVED lines=9> */
[----:B------:R-:W5:Y:S04]  /*1ed0*/  LDG.E.64.CONSTANT R22, desc[UR6][R4.64+0x4000] ;  /* 0x0040000604167981 */ /* 0x000f68000c1e9b00 */
[----:B------:R0:W5:Y:S01]  /*1ee0*/  LDG.E.64.CONSTANT R8, desc[UR6][R4.64+0x5000] ;  /* 0x0050000604087981 */ /* 0x000162000c1e9b00 */
[----:B------:R-:W-:Y:S01]  /*1ef0*/  PLOP3.LUT P0, PT, PT, PT, PT, 0x8, 0x80 ;  /* 0x000000000080781c */ /* 0x000fe20003f0e170 */
[----:B------:R-:W-:-:S02]  /*1f00*/  VIADD R45, R45, 0x1000 ;  /* 0x000010002d2d7836 */ /* 0x000fc40000000000 */
[----:B------:R-:W-:Y:S01]  /*1f10*/  VIADD R43, R43, 0x1000 ;  /* 0x000010002b2b7836 */ /* 0x000fe20000000000 */
[----:B----4-:R-:W-:-:S08]  /*1f20*/  DADD R6, R6, R10 ;  /* 0x0000000006067229 */ /* 0x010fd0000000000a */
[----:B--2---:R-:W-:-:S08]  /*1f30*/  DADD R6, R6, R12 ;  /* 0x0000000006067229 */ /* 0x004fd0000000000c */
[----:B---3--:R-:W-:-:S08]  /*1f40*/  DADD R6, R6, R14 ;  /* 0x0000000006067229 */ /* 0x008fd0000000000e */
[----:B-----5:R-:W-:-:S08]  /*1f50*/  DADD R6, R6, R16 ;  /* 0x0000000006067229 */ /* 0x020fd00000000010 */
[----:B------:R-:W-:-:S08]  /*1f60*/  DADD R6, R6, R18 ;  /* 0x0000000006067229 */ /* 0x000fd00000000012 */
[----:B------:R-:W-:Y:S01]  /*1f70*/  DADD R6, R6, R20 ;  /* 0x0000000006067229 */ /* 0x000fe20000000014 */
[----:B------:R-:W-:-:S07]  /*1f80*/  IADD3 R10, P1, PT, R4, 0x8000, RZ ;  /* 0x00008000040a7810 */ /* 0x000fce0007f3e0ff */
[----:B------:R-:W-:Y:S01]  /*1f90*/  DADD R6, R6, R22 ;  /* 0x0000000006067229 */ /* 0x000fe20000000016 */
[----:B0-----:R-:W-:Y:S02]  /*1fa0*/  IMAD.X R5, RZ, RZ, R5, P1 ;  /* 0x000000ffff057224 */ /* 0x001fe400008e0605 */
[----:B------:R-:W-:-:S05]  /*1fb0*/  IMAD.MOV.U32 R4, RZ, RZ, R10 ;  /* 0x000000ffff047224 */ /* 0x000fca00078e000a */
[----:B------:R-:W-:-:S11]  /*1fc0*/  DADD R6, R6, R8 ;  /* 0x0000000006067229 */ /* 0x000fd60000000008 */
.L_x_263:
[----:B------:R-:W-:Y:S05]  /*1fd0*/  BSYNC.RECONVERGENT B2 ;  /* 0x0000000000027941 */ /* 0x000fea0003800200 */
.L_x_262:
[----:B------:R-:W-:-:S13]  /*1fe0*/  ISETP.LT.OR P0, PT, R45, R0, P0 ;  /* 0x000000002d00720c */ /* 0x000fda0000701670 */
[----:B------:R-:W-:Y:S05]  /*1ff0*/  @!P0 BRA `(.L_x_255) ;  /* 0x0000000000248947 */ /* 0x000fea0003800000 */
[----:B------:R-:W-:Y:S01]  /*2000*/  IMAD.WIDE.U32 R2, R43, 0x8, R2 ;  /* 0x000000082b027825 */ /* 0x000fe200078e0002 */
[----:B------:R-:W2:Y:S04]  /*2010*/  LDG.E.64.CONSTANT R8, desc[UR6][R4.64+-0x1000] ;  /* 0xfff0000604087981 */ /* 0x000ea8000c1e9b00 */
[----:B------:R-:W3:Y:S04]  /*2020*/  LDG.E.64.CONSTANT R10, desc[UR6][R4.64] ;  /* 0x00000006040a7981 */ /* 0x000ee8000c1e9b00 */
[----:B------:R-:W4:Y:S04]  /*2030*/  LDG.E.64.CONSTANT R2, desc[UR6][R2.64] ;  /* 0x0000000602027981 */ /* 0x000f28000c1e9b00 */
[----:B------:R-:W5:Y:S01]  /*2040*/  LDG.E.64.CONSTANT R12, desc[UR6][R4.64+0x1000] ;  /* 0x00100006040c7981 */ /* 0x000f62000c1e9b00 */
[----:B----4-:R-:W-:-:S08]  /*2050*/  DADD R6, R6, R2 ;  /* 0x0000000006067229 */ /* 0x010fd00000000002 */
[----:B--2---:R-:W-:-:S08]  /*2060*/  DADD R6, R6, R8 ;  /* 0x0000000006067229 */ /* 0x004fd00000000008 */
[----:B---3--:R-:W-:-:S08]  /*2070*/  DADD R6, R6, R10 ;  /* 0x0000000006067229 */ /* 0x008fd0000000000a */
[----:B-----5:R-:W-:-:S11]  /*2080*/  DADD R6, R6, R12 ;  /* 0x0000000006067229 */ /* 0x020fd6000000000c */
.L_x_255:
[----:B------:R-:W-:Y:S05]  /*2090*/  BSYNC.RECONVERGENT B1 ;  /* 0x0000000000017941 */ /* 0x000fea0003800200 */
.L_x_253:
[----:B------:R-:W0:Y:S01]  /*20a0*/  S2R R0, SR_LANEID ;  /* 0x0000000000007919 */ /* 0x000e220000000000 */
[----:B------:R-:W-:Y:S04]  /*20b0*/  SHFL.DOWN PT, R2, R6, 0x1, 0x1f ;  /* 0x08201f0006027f89 */ /* 0x000fe800000e0000 */
[----:B------:R-:W1:Y:S02]  /*20c0*/  SHFL.DOWN PT, R3, R7, 0x1, 0x1f ;  /* 0x08201f0007037f89 */ /* 0x000e6400000e0000 */
[----:B-1----:R-:W-:Y:S01]  /*20d0*/  DADD R2, R2, R6 ;  /* 0x0000000002027229 */ /* 0x002fe20000000006 */
[C---:B0-----:R-:W-:Y:S02]  /*20e0*/  ISETP.GT.AND P0, PT, R0.reuse, 0x1e, PT ;  /* 0x0000001e0000780c */ /* 0x041fe40003f04270 */
[----:B------:R-:W-:-:S07]  /*20f0*/  ISETP.NE.AND P1, PT, R0, RZ, PT ;  /* 0x000000ff0000720c */ /* 0x000fce0003f25270 */
        /* <DEDUP_REMOVED lines=15> */
[----:B------:R-:W-:Y:S01]  /*21f0*/  ISETP.GT.AND P0, PT, R0, 0x17, PT ;  /* 0x000000170000780c */ /* 0x000fe20003f04270 */
[----:B------:R-:W-:Y:S01]  /*2200*/  SHFL.DOWN PT, R2, R6, 0x8, 0x1f ;  /* 0x09001f0006027f89 */ /* 0x000fe200000e0000 */
[----:B------:R-:W-:-:S03]  /*2210*/  @!P1 MOV R8, 0x400 ;  /* 0x0000040000089802 */ /* 0x000fc60000000f00 */
[----:B------:R-:W0:Y:S01]  /*2220*/  SHFL.DOWN PT, R3, R7, 0x8, 0x1f ;  /* 0x09001f0007037f89 */ /* 0x000e2200000e0000 */
[----:B-1----:R-:W-:Y:S01]  /*2230*/  @!P1 LEA R11, R11, R8, 0x18 ;  /* 0x000000080b0b9211 */ /* 0x002fe200078ec0ff */
[----:B0-----:R-:W-:-:S10]  /*2240*/  DADD R2, R2, R6 ;  /* 0x0000000002027229 */ /* 0x001fd40000000006 */
[----:B------:R-:W-:Y:S02]  /*2250*/  FSEL R4, R6, R2, P0 ;  /* 0x0000000206047208 */ /* 0x000fe40000000000 */
[----:B------:R-:W-:Y:S02]  /*2260*/  FSEL R5, R7, R3, P0 ;  /* 0x0000000307057208 */ /* 0x000fe40000000000 */
[----:B------:R-:W-:Y:S01]  /*2270*/  @!P1 SHF.R.U32.HI R6, RZ, 0x2, R41 ;  /* 0x00000002ff069819 */ /* 0x000fe20000011629 */
[----:B------:R-:W-:Y:S01]  /*2280*/  SHFL.DOWN PT, R2, R4, 0x10, 0x1f ;  /* 0x0a001f0004027f89 */ /* 0x000fe200000e0000 */
[----:B------:R-:W-:Y:S02]  /*2290*/  ISETP.NE.AND P0, PT, R41, RZ, PT ;  /* 0x000000ff2900720c */ /* 0x000fe40003f05270 */
[----:B------:R-:W-:Y:S01]  /*22a0*/  @!P1 LOP3.LUT R6, R6, 0xf8, RZ, 0xc0, !PT ;  /* 0x000000f806069812 */ /* 0x000fe200078ec0ff */
[----:B------:R-:W0:Y:S04]  /*22b0*/  SHFL.DOWN PT, R3, R5, 0x10, 0x1f ;  /* 0x0a001f0005037f89 */ /* 0x000e2800000e0000 */
[----:B------:R-:W-:Y:S01]  /*22c0*/  @!P1 IMAD.IADD R11, R6, 0x1, R11 ;  /* 0x00000001060b9824 */ /* 0x000fe200078e020b */
[----:B0-----:R-:W-:-:S07]  /*22d0*/  DADD R2, R2, R4 ;  /* 0x0000000002027229 */ /* 0x001fce0000000004 */
[----:B------:R0:W-:Y:S01]  /*22e0*/  @!P1 STS.64 [R11+0x10], R2 ;  /* 0x000010020b009388 */ /* 0x0001e20000000a00 */
[----:B------:R-:W-:Y:S01]  /*22f0*/  BAR.SYNC.DEFER_BLOCKING 0x0 ;  /* 0x0000000000007b1d */ /* 0x000fe20000010000 */
[----:B------:R-:W-:-:S04]  /*2300*/  ISETP.GT.AND P1, PT, R0, 0xf, PT ;  /* 0x0000000f0000780c */ /* 0x000fc80003f24270 */
[----:B------:R-:W-:Y:S02]  /*2310*/  FSEL R0, R4, R2, P1 ;  /* 0x0000000204007208 */ /* 0x000fe40000800000 */
[----:B------:R-:W-:-:S03]  /*2320*/  FSEL R5, R5, R3, P1 ;  /* 0x0000000305057208 */ /* 0x000fc60000800000 */
[----:B0-----:R-:W-:Y:S02]  /*2330*/  IMAD.MOV.U32 R2, RZ, RZ, R0 ;  /* 0x000000ffff027224 */ /* 0x001fe400078e0000 */
[----:B------:R-:W-:Y:S01]  /*2340*/  IMAD.MOV.U32 R3, RZ, RZ, R5 ;  /* 0x000000ffff037224 */ /* 0x000fe200078e0005 */
[----:B------:R-:W-:Y:S06]  /*2350*/  @P0 BRA `(.L_x_251) ;  /* 0x0000000000680947 */ /* 0x000fec0003800000 */
[----:B------:R-:W0:Y:S01]  /*2360*/  S2UR UR5, SR_CgaCtaId ;  /* 0x00000000000579c3 */ /* 0x000e220000008800 */
[----:B------:R-:W-:Y:S02]  /*2370*/  UMOV UR4, 0x400 ;  /* 0x0000040000047882 */ /* 0x000fe40000000000 */
[----:B0-----:R-:W-:-:S09]  /*2380*/  ULEA UR4, UR5, UR4, 0x18 ;  /* 0x0000000405047291 */ /* 0x001fd2000f8ec0ff */
[----:B------:R-:W0:Y:S04]  /*2390*/  LDS.64 R4, [UR4+0x18] ;  /* 0x00001804ff047984 */ /* 0x000e280008000a00 */
[----:B------:R-:W1:Y:S04]  /*23a0*/  LDS.128 R8, [UR4+0x20] ;  /* 0x00002004ff087984 */ /* 0x000e680008000c00 */
        /* <DEDUP_REMOVED lines=20> */
[----:B------:R-:W-:-:S11]  /*24f0*/  DADD R2, R2, R10 ;  /* 0x0000000002027229 */ /* 0x000fd6000000000a */
.L_x_251:
[----:B------:R-:W-:Y:S05]  /*2500*/  BSYNC.RECONVERGENT B0 ;  /* 0x0000000000007941 */ /* 0x000fea0003800200 */
.L_x_236:
[----:B------:R-:W-:Y:S05]  /*2510*/  @P0 EXIT ;  /* 0x000000000000094d */ /* 0x000fea0003800000 */
[----:B------:R-:W0:Y:S01]  /*2520*/  LDCU.64 UR4, c[0x0][0x398] ;  /* 0x00007300ff0477ac */ /* 0x000e220008000a00 */
[----:B------:R-:W2:Y:S01]  /*2530*/  LDC.64 R4, c[0x0][0x388] ;  /* 0x0000e200ff047b82 */ /* 0x000ea20000000a00 */
[----:B0-----:R-:W-:-:S07]  /*2540*/  DADD R2, R2, UR4 ;  /* 0x0000000402027e29 */ /* 0x001fce0008000000 */
[----:B--2---:R-:W-:Y:S01]  /*2550*/  STG.E.64 desc[UR6][R4.64], R2 ;  /* 0x0000000204007986 */ /* 0x004fe2000c101b06 */
[----:B------:R-:W-:Y:S05]  /*2560*/  EXIT ;  /* 0x000000000000794d */ /* 0x000fea0003800000 */
.L_x_264:
        /* <DEDUP_REMOVED lines=9> */
.L_x_423:


//--------------------- .text._ZN3cub18CUB_300001_SM_10006detail6reduce18DeviceReduceKernelINS2_10policy_hubIdyN4cuda3std3__44plusIdEEE10Policy1000EN6thrust24THRUST_300001_SM_1000_NS10device_ptrIdEEyS9_dNS7_10__identityEEEvT0_PT3_T1_NS0_13GridEvenShareISK_EET2_T4_ --------------------------
	.section	.text._ZN3cub18CUB_300001_SM_10006detail6reduce18DeviceReduceKernelINS2_10policy_hubIdyN4cuda3std3__44plusIdEEE10Policy1000EN6thrust24THRUST_300001_SM_1000_NS10device_ptrIdEEyS9_dNS7_10__identityEEEvT0_PT3_T1_NS0_13GridEvenShareISK_EET2_T4_,"ax",@progbits
	.align	128
        .global         _ZN3cub18CUB_300001_SM_10006detail6reduce18DeviceReduceKernelINS2_10policy_hubIdyN4cuda3std3__44plusIdEEE10Policy1000EN6thrust24THRUST_300001_SM_1000_NS10device_ptrIdEEyS9_dNS7_10__identityEEEvT0_PT3_T1_NS0_13GridEvenShareISK_EET2_T4_
        .type           _ZN3cub18CUB_300001_SM_10006detail6reduce18DeviceReduceKernelINS2_10policy_hubIdyN4cuda3std3__44plusIdEEE10Policy1000EN6thrust24THRUST_300001_SM_1000_NS10device_ptrIdEEyS9_dNS7_10__identityEEEvT0_PT3_T1_NS0_13GridEvenShareISK_EET2_T4_,@function
        .size           _ZN3cub18CUB_300001_SM_10006detail6reduce18DeviceReduceKernelINS2_10policy_hubIdyN4cuda3std3__44plusIdEEE10Policy1000EN6thrust24THRUST_300001_SM_1000_NS10device_ptrIdEEyS9_dNS7_10__identityEEEvT0_PT3_T1_NS0_13GridEvenShareISK_EET2_T4_,(.L_x_424 - _ZN3cub18CUB_300001_SM_10006detail6reduce18DeviceReduceKernelINS2_10policy_hubIdyN4cuda3std3__44plusIdEEE10Policy1000EN6thrust24THRUST_300001_SM_1000_NS10device_ptrIdEEyS9_dNS7_10__identityEEEvT0_PT3_T1_NS0_13GridEvenShareISK_EET2_T4_)
        .other          _ZN3cub18CUB_300001_SM_10006detail6reduce18DeviceReduceKernelINS2_10policy_hubIdyN4cuda3std3__44plusIdEEE10Policy1000EN6thrust24THRUST_300001_SM_1000_NS10device_ptrIdEEyS9_dNS7_10__identityEEEvT0_PT3_T1_NS0_13GridEvenShareISK_EET2_T4_,@"STO_CUDA_ENTRY STV_DEFAULT"
_ZN3cub18CUB_300001_SM_10006detail6reduce18DeviceReduceKernelINS2_10policy_hubIdyN4cuda3std3__44plusIdEEE10Policy1000EN6thrust24THRUST_300001_SM_1000_NS10device_ptrIdEEyS9_dNS7_10__identityEEEvT0_PT3_T1_NS0_13GridEvenShareISK_EET2_T4_:
.text._ZN3cub18CUB_300001_SM_10006detail6reduce18DeviceReduceKernelINS2_10policy_hubIdyN4cuda3std3__44plusIdEEE10Policy1000EN6thrust24THRUST_300001_SM_1000_NS10device_ptrIdEEyS9_dNS7_10__identityEEEvT0_PT3_T1_NS0_13GridEvenShareISK_EET2_T4_:
[----:B------:R-:W-:Y:S08]  /*0000*/  LDC R1, c[0x0][0x37c] ;  /* 0x0000df00ff017b82 */ /* 0x000ff00000000800 */
[----:B------:R-:W0:Y:S01]  /*0010*/  S2UR UR18, SR_CTAID.X ;  /* 0x00000000001279c3 */ /* 0x000e220000002500 */
[----:B------:R-:W1:Y:S01]  /*0020*/  LDCU.64 UR4, c[0x0][0x3b8] ;  /* 0x00007700ff0477ac */ /* 0x000e620008000a00 */
[----:B------:R-:W-:Y:S01]  /*0030*/  BSSY.RECONVERGENT B0, `(.L_x_265) ;  /* 0x0000277000007945 */ /* 0x000fe20003800200 */
[----:B------:R-:W2:Y:S01]  /*0040*/  LDCU UR11, c[0x0][0x3c0] ;  /* 0x00007800ff0b77ac */ /* 0x000ea20008000800 */
[----:B------:R-:W3:Y:S01]  /*0050*/  LDCU.64 UR16, c[0x0][0x358] ;  /* 0x00006b00ff1077ac */ /* 0x000ee20008000a00 */
[----:B-1----:R-:W-:-:S02]  /*0060*/  IMAD.U32 R12, RZ, RZ, UR4 ;  /* 0x00000004ff0c7e24 */ /* 0x002fc4000f8e00ff */
[----:B------:R-:W-:Y:S01]  /*0070*/  IMAD.U32 R3, RZ, RZ, UR5 ;  /* 0x00000005ff037e24 */ /* 0x000fe2000f8e00ff */
[----:B--2---:R-:W-:Y:S02]  /*0080*/  UIMAD UR5, UR11, 0xe00, URZ ;  /* 0x00000e000b0578a4 */ /* 0x004fe4000f8e02ff */
[----:B0-----:R-:W-:Y:S02]  /*0090*/  UIMAD UR9, UR18, 0xe00, URZ ;  /* 0x00000e00120978a4 */ /* 0x001fe4000f8e02ff */
[----:B------:R-:W-:-:S04]  /*00a0*/  USHF.R.S32.HI UR4, URZ, 0x1f, UR5 ;  /* 0x0000001fff047899 */ /* 0x000fc80008011405 */
[----:B------:R-:W-:-:S04]  /*00b0*/  IADD3 R13, P1, PT, R12, -UR9, RZ ;  /* 0x800000090c0d7c10 */ /* 0x000fc8000ff3e0ff */
[----:B------:R-:W-:Y:S02]  /*00c0*/  ISETP.GT.U32.AND P0, PT, R13, 0xdff, PT ;  /* 0x00000dff0d00780c */ /* 0x000fe40003f04070 */
[----:B------:R-:W-:-:S04]  /*00d0*/  IADD3.X R2, PT, PT, R3, -0x1, RZ, P1, !PT ;  /* 0xffffffff03027810 */ /* 0x000fc80000ffe4ff */
[----:B------:R-:W-:-:S13]  /*00e0*/  ISETP.GT.U32.AND.EX P0, PT, R2, RZ, PT, P0 ;  /* 0x000000ff0200720c */ /* 0x000fda0003f04100 */
[----:B---3--:R-:W-:Y:S05]  /*00f0*/  @P0 BRA `(.L_x_266) ;  /* 0x0000001400280947 */ /* 0x008fea0003800000 */
[----:B------:R-:W0:Y:S01]  /*0100*/  S2R R0, SR_TID.X ;  /* 0x0000000000007919 */ /* 0x000e220000002100 */
[----:B------:R-:W-:Y:S01]  /*0110*/  VIADD R3, R12, -UR9 ;  /* 0x800000090c037c36 */ /* 0x000fe20008000000 */
[----:B------:R-:W-:Y:S01]  /*0120*/  BSSY.RECONVERGENT B1, `(.L_x_267) ;  /* 0x000000a000017945 */ /* 0x000fe20003800200 */
[----:B------:R-:W-:-:S03]  /*0130*/  CS2R R8, SRZ ;  /* 0x0000000000087805 */ /* 0x000fc6000001ff00 */
[----:B0-----:R-:W-:Y:S01]  /*0140*/  ISETP.GE.AND P0, PT, R0, R3, PT ;  /* 0x000000030000720c */ /* 0x001fe20003f06270 */
[----:B------:R-:W-:-:S12]  /*0150*/  IMAD.MOV.U32 R2, RZ, RZ, R0 ;  /* 0x000000ffff027224 */ /* 0x000fd800078e0000 */
[----:B------:R-:W-:Y:S05]  /*0160*/  @P0 BRA `(.L_x_268) ;  /* 0x0000000000140947 */ /* 0x000fea0003800000 */
[----:B------:R-:W0:Y:S01]  /*0170*/  LDC.64 R8, c[0x0][0x380] ;  /* 0x0000e000ff087b82 */ /* 0x000e220000000a00 */
[----:B------:R-:W-:-:S04]  /*0180*/  VIADD R5, R0, UR9 ;  /* 0x0000000900057c36 */ /* 0x000fc80008000000 */
[----:B0-----:R-:W-:-:S06]  /*0190*/  IMAD.WIDE.U32 R8, R5, 0x8, R8 ;  /* 0x0000000805087825 */ /* 0x001fcc00078e0008 */
[----:B------:R-:W5:Y:S01]  /*01a0*/  LDG.E.64 R8, desc[UR16][R8.64] ;  /* 0x0000001008087981 */ /* 0x000f62000c1e1b00 */
[----:B------:R-:W-:-:S07]  /*01b0*/  VIADD R2, R0, 0x200 ;  /* 0x0000020000027836 */ /* 0x000fce0000000000 */
.L_x_268:
[----:B------:R-:W-:Y:S05]  /*01c0*/  BSYNC.RECONVERGENT B1 ;  /* 0x0000000000017941 */ /* 0x000fea0003800200 */
.L_x_267:
        /* <DEDUP_REMOVED lines=13> */
[----:B------:R-:W-:-:S03]  /*02a0*/  LOP3.LUT R26, R4, 0xfffff0, RZ, 0xc0, !PT ;  /* 0x00fffff0041a7812 */ /* 0x000fc600078ec0ff */
[----:B------:R-:W-:Y:S02]  /*02b0*/  IMAD.U32 R11, RZ, RZ, UR18 ;  /* 0x00000012ff0b7e24 */ /* 0x000fe4000f8e00ff */
[----:B------:R-:W-:Y:S02]  /*02c0*/  IMAD.MOV R26, RZ, RZ, -R26 ;  /* 0x000000ffff1a7224 */ /* 0x000fe400078e0a1a */
[----:B------:R-:W-:-:S03]  /*02d0*/  IMAD.WIDE.U32 R6, R11, 0x7000, R6 ;  /* 0x000070000b067825 */ /* 0x000fc600078e0006 */
[----:B0-----:R-:W-:-:S04]  /*02e0*/  IADD3 R6, P1, PT, R6, UR4, RZ ;  /* 0x0000000406067c10 */ /* 0x001fc8000ff3e0ff */
[----:B------:R-:W-:-:S04]  /*02f0*/  IADD3 R6, P2, PT, R6, 0x8000, RZ ;  /* 0x0000800006067810 */ /* 0x000fc80007f5e0ff */
[----:B------:R-:W-:-:S09]  /*0300*/  IADD3.X R7, PT, PT, RZ, UR5, R7, P2, P1 ;  /* 0x00000005ff077c10 */ /* 0x000fd200097e2407 */
.L_x_273:
[----:B------:R-:W2:Y:S04]  /*0310*/  LDG.E.64 R10, desc[UR16][R6.64+-0x8000] ;  /* 0xff800010060a7981 */ /* 0x000ea8000c1e1b00 */
[----:B------:R-:W3:Y:S04]  /*0320*/  LDG.E.64 R12, desc[UR16][R6.64+-0x7000] ;  /* 0xff900010060c7981 */ /* 0x000ee8000c1e1b00 */
[----:B------:R-:W4:Y:S04]  /*0330*/  LDG.E.64 R14, desc[UR16][R6.64+-0x6000] ;  /* 0xffa00010060e7981 */ /* 0x000f28000c1e1b00 */
[----:B------:R-:W4:Y:S04]  /*0340*/  LDG.E.64 R16, desc[UR16][R6.64+-0x5000] ;  /* 0xffb0001006107981 */ /* 0x000f28000c1e1b00 */
[----:B------:R-:W4:Y:S04]  /*0350*/  LDG.E.64 R18, desc[UR16][R6.64+-0x4000] ;  /* 0xffc0001006127981 */ /* 0x000f28000c1e1b00 */
[----:B------:R-:W4:Y:S04]  /*0360*/  LDG.E.64 R20, desc[UR16][R6.64+-0x3000] ;  /* 0xffd0001006147981 */ /* 0x000f28000c1e1b00 */
[----:B------:R-:W4:Y:S04]  /*0370*/  LDG.E.64 R24, desc[UR16][R6.64+-0x2000] ;  /* 0xffe0001006187981 */ /* 0x000f28000c1e1b00 */
[----:B------:R-:W4:Y:S01]  /*0380*/  LDG.E.64 R22, desc[UR16][R6.64+-0x1000] ;  /* 0xfff0001006167981 */ /* 0x000f22000c1e1b00 */
[----:B--2--5:R-:W-:-:S03]  /*0390*/  DADD R10, R10, R8 ;  /* 0x000000000a0a7229 */ /* 0x024fc60000000008 */
[----:B------:R-:W2:Y:S05]  /*03a0*/  LDG.E.64 R8, desc[UR16][R6.64] ;  /* 0x0000001006087981 */ /* 0x000eaa000c1e1b00 */
[----:B---3--:R-:W-:Y:S02]  /*03b0*/  DADD R12, R10, R12 ;  /* 0x000000000a0c7229 */ /* 0x008fe4000000000c */
[----:B------:R-:W3:Y:S06]  /*03c0*/  LDG.E.64 R10, desc[UR16][R6.64+0x1000] ;  /* 0x00100010060a7981 */ /* 0x000eec000c1e1b00 */
[----:B----4-:R-:W-:-:S02]  /*03d0*/  DADD R14, R12, R14 ;  /* 0x000000000c0e7229 */ /* 0x010fc4000000000e */
[----:B------:R-:W4:Y:S06]  /*03e0*/  LDG.E.64 R12, desc[UR16][R6.64+0x2000] ;  /* 0x00200010060c7981 */ /* 0x000f2c000c1e1b00 */
[----:B------:R-:W-:Y:S02]  /*03f0*/  DADD R16, R14, R16 ;  /* 0x000000000e107229 */ /* 0x000fe40000000010 */
[----:B------:R-:W4:Y:S06]  /*0400*/  LDG.E.64 R14, desc[UR16][R6.64+0x3000] ;  /* 0x00300010060e7981 */ /* 0x000f2c000c1e1b00 */
[----:B------:R-:W-:-:S02]  /*0410*/  DADD R18, R16, R18 ;  /* 0x0000000010127229 */ /* 0x000fc40000000012 */
[----:B------:R-:W4:Y:S06]  /*0420*/  LDG.E.64 R16, desc[UR16][R6.64+0x4000] ;  /* 0x0040001006107981 */ /* 0x000f2c000c1e1b00 */
[----:B------:R-:W-:Y:S02]  /*0430*/  DADD R20, R18, R20 ;  /* 0x0000000012147229 */ /* 0x000fe40000000014 */
[----:B------:R-:W4:Y:S06]  /*0440*/  LDG.E.64 R18, desc[UR16][R6.64+0x5000] ;  /* 0x0050001006127981 */ /* 0x000f2c000c1e1b00 */
[----:B------:R-:W-:-:S02]  /*0450*/  DADD R24, R20, R24 ;  /* 0x0000000014187229 */ /* 0x000fc40000000018 */
[----:B------:R-:W4:Y:S06]  /*0460*/  LDG.E.64 R20, desc[UR16][R6.64+0x6000] ;  /* 0x0060001006147981 */ /* 0x000f2c000c1e1b00 */
[----:B------:R-:W-:Y:S02]  /*0470*/  DADD R22, R24, R22 ;  /* 0x0000000018167229 */ /* 0x000fe40000000016 */
[----:B------:R0:W4:Y:S01]  /*0480*/  LDG.E.64 R24, desc[UR16][R6.64+0x7000] ;  /* 0x0070001006187981 */ /* 0x000122000c1e1b00 */
[----:B------:R-:W-:Y:S02]  /*0490*/  VIADD R26, R26, 0x10 ;  /* 0x000000101a1a7836 */ /* 0x000fe40000000000 */
[----:B------:R-:W-:-:S03]  /*04a0*/  VIADD R2, R2, 0x2000 ;  /* 0x0000200002027836 */ /* 0x000fc60000000000 */
[----:B------:R-:W-:Y:S02]  /*04b0*/  ISETP.NE.AND P1, PT, R26, RZ, PT ;  /* 0x000000ff1a00720c */ /* 0x000fe40003f25270 */
[----:B0-----:R-:W-:-:S05]  /*04c0*/  IADD3 R6, P2, PT, R6, 0x10000, RZ ;  /* 0x0001000006067810 */ /* 0x001fca0007f5e0ff */
[----:B------:R-:W-:Y:S01]  /*04d0*/  IMAD.X R7, RZ, RZ, R7, P2 ;  /* 0x000000ffff077224 */ /* 0x000fe200010e0607 */
[----:B--2---:R-:W-:-:S08]  /*04e0*/  DADD R8, R22, R8 ;  /* 0x0000000016087229 */ /* 0x004fd00000000008 */
[----:B---3--:R-:W-:-:S08]  /*04f0*/  DADD R8, R8, R10 ;  /* 0x0000000008087229 */ /* 0x008fd0000000000a */
[----:B----4-:R-:W-:-:S08]  /*0500*/  DADD R8, R8, R12 ;  /* 0x0000000008087229 */ /* 0x010fd0000000000c */
[----:B------:R-:W-:-:S08]  /*0510*/  DADD R8, R8, R14 ;  /* 0x0000000008087229 */ /* 0x000fd0000000000e */
[----:B------:R-:W-:-:S08]  /*0520*/  DADD R8, R8, R16 ;  /* 0x0000000008087229 */ /* 0x000fd00000000010 */
[----:B------:R-:W-:-:S08]  /*0530*/  DADD R8, R8, R18 ;  /* 0x0000000008087229 */ /* 0x000fd00000000012 */
[----:B------:R-:W-:-:S08]  /*0540*/  DADD R8, R8, R20 ;  /* 0x0000000008087229 */ /* 0x000fd00000000014 */
[----:B------:R-:W-:Y:S01]  /*0550*/  DADD R8, R8, R24 ;  /* 0x0000000008087229 */ /* 0x000fe20000000018 */
[----:B------:R-:W-:Y:S10]  /*0560*/  @P1 BRA `(.L_x_273) ;  /* 0xfffffffc00681947 */ /* 0x000ff4000383ffff */
.L_x_272:
[----:B------:R-:W-:Y:S05]  /*0570*/  BSYNC.RECONVERGENT B2 ;  /* 0x0000000000027941 */ /* 0x000fea0003800200 */
.L_x_271:
        /* <DEDUP_REMOVED lines=28> */
.L_x_275:
[----:B------:R-:W-:Y:S05]  /*0740*/  BSYNC.RECONVERGENT B2 ;  /* 0x0000000000027941 */ /* 0x000fea0003800200 */
.L_x_274:
        /* <DEDUP_REMOVED lines=14> */
[----:B------:R-:W4:Y:S01]  /*0830*/  LDG.E.64 R14, desc[UR16][R4.64+0x3000] ;  /* 0x00300010040e7981 */ /* 0x000f22000c1e1b00 */
[----:B------:R-:W-:Y:S01]  /*0840*/  VIADD R2, R2, 0x800 ;  /* 0x0000080002027836 */ /* 0x000fe20000000000 */
[----:B--2--5:R-:W-:-:S08]  /*0850*/  DADD R6, R8, R6 ;  /* 0x0000000008067229 */ /* 0x024fd00000000006 */
[----:B---3--:R-:W-:-:S08]  /*0860*/  DADD R6, R6, R10 ;  /* 0x0000000006067229 */ /* 0x008fd0000000000a */
[----:B----4-:R-:W-:-:S08]  /*0870*/  DADD R6, R6, R12 ;  /* 0x0000000006067229 */ /* 0x010fd0000000000c */
[----:B------:R-:W-:-:S11]  /*0880*/  DADD R8, R6, R14 ;  /* 0x0000000006087229 */ /* 0x000fd6000000000e */
.L_x_277:
[----:B------:R-:W-:Y:S05]  /*0890*/  BSYNC.RECONVERGENT B2 ;  /* 0x0000000000027941 */ /* 0x000fea0003800200 */
.L_x_276:
[----:B------:R-:W-:Y:S05]  /*08a0*/  @!P0 BRA `(.L_x_270) ;  /* 0x00000000002c8947 */ /* 0x000fea0003800000 */
[----:B------:R-:W0:Y:S01]  /*08b0*/  LDC.64 R4, c[0x0][0x380] ;  /* 0x0000e000ff047b82 */ /* 0x000e220000000a00 */
[----:B------:R-:W-:Y:S02]  /*08c0*/  IMAD.U32 R7, RZ, RZ, UR18 ;  /* 0x00000012ff077e24 */ /* 0x000fe4000f8e00ff */
[----:B------:R-:W-:Y:S02]  /*08d0*/  IMAD.MOV R10, RZ, RZ, -R16 ;  /* 0x000000ffff0a7224 */ /* 0x000fe400078e0a10 */
[----:B0-----:R-:W-:-:S07]  /*08e0*/  IMAD.WIDE.U32 R4, R7, 0x7000, R4 ;  /* 0x0000700007047825 */ /* 0x001fce00078e0004 */
.L_x_278:
[----:B------:R-:W-:-:S06]  /*08f0*/  IMAD.WIDE R6, R2, 0x8, R4 ;  /* 0x0000000802067825 */ /* 0x000fcc00078e0204 */
[----:B------:R-:W2:Y:S01]  /*0900*/  LDG.E.64 R6, desc[UR16][R6.64] ;  /* 0x0000001006067981 */ /* 0x000ea2000c1e1b00 */
[----:B------:R-:W-:Y:S02]  /*0910*/  VIADD R10, R10, 0x1 ;  /* 0x000000010a0a7836 */ /* 0x000fe40000000000 */
[----:B------:R-:W-:-:S03]  /*0920*/  VIADD R2, R2, 0x200 ;  /* 0x0000020002027836 */ /* 0x000fc60000000000 */
[----:B------:R-:W-:Y:S01]  /*0930*/  ISETP.NE.AND P0, PT, R10, RZ, PT ;  /* 0x000000ff0a00720c */ /* 0x000fe20003f05270 */
[----:B--2--5:R-:W-:-:S12]  /*0940*/  DADD R8, R6, R8 ;  /* 0x0000000006087229 */ /* 0x024fd80000000008 */
[----:B------:R-:W-:Y:S05]  /*0950*/  @P0 BRA `(.L_x_278) ;  /* 0xfffffffc00e40947 */ /* 0x000fea000383ffff */
.L_x_270:
[----:B------:R-:W-:Y:S05]  /*0960*/  BSYNC.RECONVERGENT B1 ;  /* 0x0000000000017941 */ /* 0x000fea0003800200 */
.L_x_269:
        /* <DEDUP_REMOVED lines=12> */
[----:B------:R-:W-:-:S03]  /*0a30*/  @!P1 SHF.R.U32.HI R3, RZ, 0x2, R0 ;  /* 0x00000002ff039819 */ /* 0x000fc60000011600 */
[----:B------:R-:W0:Y:S01]  /*0a40*/  SHFL.DOWN PT, R5, R7, 0x2, 0x1f ;  /* 0x08401f0007057f89 */ /* 0x000e2200000e0000 */
[----:B------:R-:W-:Y:S01]  /*0a50*/  @!P1 LOP3.LUT R3, R3, 0xf8, RZ, 0xc0, !PT ;  /* 0x000000f803039812 */ /* 0x000fe200078ec0ff */
        /* <DEDUP_REMOVED lines=14> */
[----:B-1----:R-:W-:-:S05]  /*0b40*/  @!P1 LEA R10, R13, R10, 0x18 ;  /* 0x0000000a0d0a9211 */ /* 0x002fca00078ec0ff */
[----:B------:R-:W-:Y:S01]  /*0b50*/  @!P1 IMAD.IADD R3, R3, 0x1, R10 ;  /* 0x0000000103039824 */ /* 0x000fe200078e020a */
[----:B0-----:R-:W-:-:S10]  /*0b60*/  DADD R4, R4, R8 ;  /* 0x0000000004047229 */ /* 0x001fd40000000008 */
[----:B------:R-:W-:Y:S02]  /*0b70*/  FSEL R6, R8, R4, P0 ;  /* 0x0000000408067208 */ /* 0x000fe40000000000 */
[----:B------:R-:W-:Y:S02]  /*0b80*/  FSEL R7, R9, R5, P0 ;  /* 0x0000000509077208 */ /* 0x000fe40000000000 */
[----:B------:R-:W-:Y:S01]  /*0b90*/  ISETP.NE.AND P0, PT, R0, RZ, PT ;  /* 0x000000ff0000720c */ /* 0x000fe20003f05270 */
[----:B------:R-:W-:Y:S04]  /*0ba0*/  SHFL.DOWN PT, R4, R6, 0x10, 0x1f ;  /* 0x0a001f0006047f89 */ /* 0x000fe800000e0000 */
[----:B------:R-:W0:Y:S02]  /*0bb0*/  SHFL.DOWN PT, R5, R7, 0x10, 0x1f ;  /* 0x0a001f0007057f89 */ /* 0x000e2400000e0000 */
        /* <DEDUP_REMOVED lines=10> */
[----:B--2---:R-:W0:Y:S04]  /*0c60*/  LDS.64 R2, [UR4+0x18] ;  /* 0x00001804ff027984 */ /* 0x004e280008000a00 */
        /* <DEDUP_REMOVED lines=23> */
.L_x_279:
[----:B------:R-:W-:-:S05]  /*0de0*/  LOP3.LUT R2, R0, 0x3e0, RZ, 0xc0, !PT ;  /* 0x000003e000027812 */ /* 0x000fca00078ec0ff */
[----:B------:R-:W-:Y:S01]  /*0df0*/  VIADD R4, R2, 0x20 ;  /* 0x0000002002047836 */ /* 0x000fe20000000000 */
[----:B------:R-:W-:-:S04]  /*0e00*/  LOP3.LUT R2, RZ, R2, RZ, 0x33, !PT ;  /* 0x00000002ff027212 */ /* 0x000fc800078e33ff */
[----:B------:R-:W-:Y:S01]  /*0e10*/  ISETP.GT.AND P0, PT, R4, R3, PT ;  /* 0x000000030400720c */ /* 0x000fe20003f04270 */
[----:B------:R-:W-:-:S05]  /*0e20*/  IMAD.IADD R2, R3, 0x1, R2 ;  /* 0x0000000103027824 */ /* 0x000fca00078e0202 */
[----:B------:R-:W-:Y:S02]  /*0e30*/  SEL R5, R2, 0x1f, P0 ;  /* 0x0000001f02057807 */ /* 0x000fe40000000000 */
[----:B------:R-:W0:Y:S03]  /*0e40*/  S2R R2, SR_LANEID ;  /* 0x0000000000027919 */ /* 0x000e260000000000 */
[----:B-----5:R-:W-:Y:S04]  /*0e50*/  SHFL.DOWN PT, R6, R8, 0x1, R5 ;  /* 0x0820000008067989 */ /* 0x020fe800000e0005 */
[----:B------:R-:W1:Y:S02]  /*0e60*/  SHFL.DOWN PT, R7, R9, 0x1, R5 ;  /* 0x0820000009077989 */ /* 0x000e6400000e0005 */
[----:B-1----:R-:W-:Y:S01]  /*0e70*/  DADD R6, R6, R8 ;  /* 0x0000000006067229 */ /* 0x002fe20000000008 */
[C---:B0-----:R-:W-:Y:S01]  /*0e80*/  ISETP.GE.AND P0, PT, R2.reuse, R5, PT ;  /* 0x000000050200720c */ /* 0x041fe20003f06270 */
[C---:B------:R-:W-:Y:S01]  /*0e90*/  VIADD R4, R2.reuse, 0x2 ;  /* 0x0000000202047836 */ /* 0x040fe20000000000 */
[----:B------:R-:W-:-:S07]  /*0ea0*/  ISETP.NE.AND P1, PT, R2, RZ, PT ;  /* 0x000000ff0200720c */ /* 0x000fce0003f25270 */
[----:B------:R-:W-:Y:S02]  /*0eb0*/  FSEL R10, R6, R8, !P0 ;  /* 0x00000008060a7208 */ /* 0x000fe40004000000 */
[----:B------:R-:W-:Y:S02]  /*0ec0*/  FSEL R11, R7, R9, !P0 ;  /* 0x00000009070b7208 */ /* 0x000fe40004000000 */
[----:B------:R-:W-:Y:S01]  /*0ed0*/  ISETP.GT.AND P0, PT, R4, R5, PT ;  /* 0x000000050400720c */ /* 0x000fe20003f04270 */
[----:B------:R-:W-:Y:S01]  /*0ee0*/  SHFL.DOWN PT, R6, R10, 0x2, R5 ;  /* 0x084000000a067989 */ /* 0x000fe200000e0005 */
[----:B------:R-:W-:-:S03]  /*0ef0*/  VIADD R4, R2, 0x4 ;  /* 0x0000000402047836 */ /* 0x000fc60000000000 */
[----:B------:R-:W0:Y:S02]  /*0f00*/  SHFL.DOWN PT, R7, R11, 0x2, R5 ;  /* 0x084000000b077989 */ /* 0x000e2400000e0005 */
[----:B0-----:R-:W-:-:S10]  /*0f10*/  DADD R6, R6, R10 ;  /* 0x0000000006067229 */ /* 0x001fd4000000000a */
[----:B------:R-:W-:Y:S02]  /*0f20*/  FSEL R12, R10, R6, P0 ;  /* 0x000000060a0c7208 */ /* 0x000fe40000000000 */
[----:B------:R-:W-:Y:S02]  /*0f30*/  FSEL R13, R11, R7, P0 ;  /* 0x000000070b0d7208 */ /* 0x000fe40000000000 */
[----:B------:R-:W-:Y:S01]  /*0f40*/  ISETP.GT.AND P0, PT, R4, R5, PT ;  /* 0x000000050400720c */ /* 0x000fe20003f04270 */
[----:B------:R-:W-:Y:S01]  /*0f50*/  SHFL.DOWN PT, R6, R12, 0x4, R5 ;  /* 0x088000000c067989 */ /* 0x000fe200000e0005 */
[C---:B------:R-:W-:Y:S02]  /*0f60*/  VIADD R4, R2.reuse, 0x8 ;  /* 0x0000000802047836 */ /* 0x040fe40000000000 */
[----:B------:R-:W-:Y:S01]  /*0f70*/  VIADD R2, R2, 0x10 ;  /* 0x0000001002027836 */ /* 0x000fe20000000000 */
[----:B------:R-:W0:Y:S02]  /*0f80*/  SHFL.DOWN PT, R7, R13, 0x4, R5 ;  /* 0x088000000d077989 */ /* 0x000e2400000e0005 */
[----:B0-----:R-:W-:-:S10]  /*0f90*/  DADD R6, R6, R12 ;  /* 0x0000000006067229 */ /* 0x001fd4000000000c */
[----:B------:R-:W-:Y:S02]  /*0fa0*/  FSEL R8, R12, R6, P0 ;  /* 0x000000060c087208 */ /* 0x000fe40000000000 */
[----:B------:R-:W-:Y:S02]  /*0fb0*/  FSEL R9, R13, R7, P0 ;  /* 0x000000070d097208 */ /* 0x000fe40000000000 */
[----:B------:R-:W-:Y:S01]  /*0fc0*/  ISETP.GT.AND P0, PT, R4, R5, PT ;  /* 0x000000050400720c */ /* 0x000fe20003f04270 */
[----:B------:R-:W-:Y:S01]  /*0fd0*/  SHFL.DOWN PT, R6, R8, 0x8, R5 ;  /* 0x0900000008067989 */ /* 0x000fe200000e0005 */
[----:B------:R-:W-:-:S03]  /*0fe0*/  @!P1 SHF.R.U32.HI R4, RZ, 0x2, R0 ;  /* 0x00000002ff049819 */ /* 0x000fc60000011600 */
[----:B------:R-:W0:Y:S01]  /*0ff0*/  SHFL.DOWN PT, R7, R9, 0x8, R5 ;  /* 0x0900000009077989 */ /* 0x000e2200000e0005 */
[----:B------:R-:W-:Y:S01]  /*1000*/  @!P1 LOP3.LUT R4, R4, 0xf8, RZ, 0xc0, !PT ;  /* 0x000000f804049812 */ /* 0x000fe200078ec0ff */
[----:B------:R-:W1:Y:S01]  /*1010*/  @!P1 S2R R13, SR_CgaCtaId ;  /* 0x00000000000d9919 */ /* 0x000e620000008800 */
[----:B0-----:R-:W-:-:S10]  /*1020*/  DADD R6, R6, R8 ;  /* 0x0000000006067229 */ /* 0x001fd40000000008 */
[----:B------:R-:W-:Y:S02]  /*1030*/  FSEL R10, R8, R6, P0 ;  /* 0x00000006080a7208 */ /* 0x000fe40000000000 */
[----:B------:R-:W-:Y:S02]  /*1040*/  FSEL R11, R9, R7, P0 ;  /* 0x00000007090b7208 */ /* 0x000fe40000000000 */
[----:B------:R-:W-:Y:S01]  /*1050*/  @!P1 MOV R8, 0x400 ;  /* 0x0000040000089802 */ /* 0x000fe20000000f00 */
[----:B------:R-:W-:Y:S01]  /*1060*/  SHFL.DOWN PT, R6, R10, 0x10, R5 ;  /* 0x0a0000000a067989 */ /* 0x000fe200000e0005 */
[----:B------:R-:W-:Y:S02]  /*1070*/  ISETP.GT.AND P0, PT, R2, R5, PT ;  /* 0x000000050200720c */ /* 0x000fe40003f04270 */
[----:B-1----:R-:W-:Y:S01]  /*1080*/  @!P1 LEA R13, R13, R8, 0x18 ;  /* 0x000000080d0d9211 */ /* 0x002fe200078ec0ff */
[----:B------:R-:W0:Y:S04]  /*1090*/  SHFL.DOWN PT, R7, R11, 0x10, R5 ;  /* 0x0a0000000b077989 */ /* 0x000e2800000e0005 */
[----:B------:R-:W-:Y:S01]  /*10a0*/  @!P1 IMAD.IADD R13, R4, 0x1, R13 ;  /* 0x00000001040d9824 */ /* 0x000fe200078e020d */
[----:B0-----:R-:W-:-:S10]  /*10b0*/  DADD R6, R6, R10 ;  /* 0x0000000006067229 */ /* 0x001fd4000000000a */
[----:B------:R-:W-:Y:S02]  /*10c0*/  FSEL R8, R10, R6, P0 ;  /* 0x000000060a087208 */ /* 0x000fe40000000000 */
[----:B------:R-:W-:Y:S02]  /*10d0*/  FSEL R9, R11, R7, P0 ;  /* 0x000000070b097208 */ /* 0x000fe40000000000 */
[----:B------:R-:W-:-:S03]  /*10e0*/  ISETP.NE.AND P0, PT, R0, RZ, PT ;  /* 0x000000ff0000720c */ /* 0x000fc60003f05270 */
[----:B------:R1:W-:Y:S01]  /*10f0*/  @!P1 STS.64 [R13+0x10], R8 ;  /* 0x000010080d009388 */ /* 0x0003e20000000a00 */
[----:B------:R-:W-:Y:S09]  /*1100*/  BAR.SYNC.DEFER_BLOCKING 0x0 ;  /* 0x0000000000007b1d */ /* 0x000ff20000010000 */
[----:B------:R-:W-:Y:S05]  /*1110*/  @P0 BRA `(.L_x_280) ;  /* 0x0000001400a00947 */ /* 0x000fea0003800000 */
[----:B------:R-:W0:Y:S01]  /*1120*/  S2UR UR5, SR_CgaCtaId ;  /* 0x00000000000579c3 */ /* 0x000e220000008800 */
[----:B------:R-:W-:Y:S01]  /*1130*/  UMOV UR4, 0x400 ;  /* 0x0000040000047882 */ /* 0x000fe20000000000 */
[----:B------:R-:W-:Y:S01]  /*1140*/  ISETP.GT.AND P1, PT, R3, 0x20, PT ;  /* 0x000000200300780c */ /* 0x000fe20003f24270 */
[----:B0-----:R-:W-:-:S09]  /*1150*/  ULEA UR4, UR5, UR4, 0x18 ;  /* 0x0000000405047291 */ /* 0x001fd2000f8ec0ff */
[----:B------:R-:W0:Y:S04]  /*1160*/  LDS.64 R10, [UR4+0x18] ;  /* 0x00001804ff0a7984 */ /* 0x000e280008000a00 */
[----:B------:R-:W2:Y:S01]  /*1170*/  LDS.128 R4, [UR4+0x20] ;  /* 0x00002004ff047984 */ /* 0x000ea20008000c00 */
[----:B0-----:R-:W-:-:S10]  /*1180*/  DADD R10, R8, R10 ;  /* 0x00000000080a7229 */ /* 0x001fd4000000000a */
[----:B------:R-:W-:Y:S02]  /*1190*/  FSEL R12, R10, R8, P1 ;  /* 0x000000080a0c7208 */ /* 0x000fe40000800000 */
[----:B-1----:R-:W-:Y:S02]  /*11a0*/  FSEL R13, R11, R9, P1 ;  /* 0x000000090b0d7208 */ /* 0x002fe40000800000 */
[----:B------:R-:W0:Y:S01]  /*11b0*/  LDS.128 R8, [UR4+0x30] ;  /* 0x00003004ff087984 */ /* 0x000e220008000c00 */
[----:B------:R-:W-:-:S03]  /*11c0*/  ISETP.GT.AND P1, PT, R3, 0x40, PT ;  /* 0x000000400300780c */ /* 0x000fc60003f24270 */
        /* <DEDUP_REMOVED lines=61> */
.L_x_266:
[----:B------:R-:W0:Y:S01]  /*15a0*/  S2R R0, SR_TID.X ;  /* 0x0000000000007919 */ /* 0x000e220000002100 */
[----:B------:R-:W1:Y:S01]  /*15b0*/  LDC.64 R4, c[0x0][0x380] ;  /* 0x0000e000ff047b82 */ /* 0x000e620000000a00 */
[----:B0-----:R-:W-:-:S04]  /*15c0*/  VIADD R21, R0, UR9 ;  /* 0x0000000900157c36 */ /* 0x001fc80008000000 */
[----:B-1----:R-:W-:-:S05]  /*15d0*/  IMAD.WIDE.U32 R20, R21, 0x8, R4 ;  /* 0x0000000815147825 */ /* 0x002fca00078e0004 */
[----:B------:R-:W2:Y:S04]  /*15e0*/  LDG.E.64 R14, desc[UR16][R20.64] ;  /* 0x00000010140e7981 */ /* 0x000ea8000c1e1b00 */
[----:B------:R-:W2:Y:S04]  /*15f0*/  LDG.E.64 R16, desc[UR16][R20.64+0x1000] ;  /* 0x0010001014107981 */ /* 0x000ea8000c1e1b00 */
[----:B------:R-:W3:Y:S04]  /*1600*/  LDG.E.64 R18, desc[UR16][R20.64+0x2000] ;  /* 0x0020001014127981 */ /* 0x000ee8000c1e1b00 */
[----:B------:R-:W4:Y:S04]  /*1610*/  LDG.E.64 R10, desc[UR16][R20.64+0x3000] ;  /* 0x00300010140a7981 */ /* 0x000f28000c1e1b00 */
[----:B------:R-:W5:Y:S04]  /*1620*/  LDG.E.64 R6, desc[UR16][R20.64+0x4000] ;  /* 0x0040001014067981 */ /* 0x000f68000c1e1b00 */
[----:B------:R-:W5:Y:S04]  /*1630*/  LDG.E.64 R4, desc[UR16][R20.64+0x5000] ;  /* 0x0050001014047981 */ /* 0x000f68000c1e1b00 */
[----:B------:R-:W5:Y:S01]  /*1640*/  LDG.E.64 R8, desc[UR16][R20.64+0x6000] ;  /* 0x0060001014087981 */ /* 0x000f62000c1e1b00 */
[----:B------:R-:W-:-:S04]  /*1650*/  ISETP.GE.U32.AND P0, PT, R13, UR5, PT ;  /* 0x000000050d007c0c */ /* 0x000fc8000bf06070 */
[----:B------:R-:W-:Y:S01]  /*1660*/  ISETP.GE.U32.AND.EX P0, PT, R2, UR4, PT, P0 ;  /* 0x0000000402007c0c */ /* 0x000fe2000bf06100 */
[----:B--2---:R-:W-:-:S08]  /*1670*/  DADD R14, R14, R16 ;  /* 0x000000000e0e7229 */ /* 0x004fd00000000010 */
[----:B---3--:R-:W-:-:S08]  /*1680*/  DADD R14, R18, R14 ;  /* 0x00000000120e7229 */ /* 0x008fd0000000000e */
[----:B----4-:R-:W-:-:S08]  /*1690*/  DADD R10, R10, R14 ;  /* 0x000000000a0a7229 */ /* 0x010fd0000000000e */
[----:B-----5:R-:W-:-:S08]  /*16a0*/  DADD R6, R6, R10 ;  /* 0x0000000006067229 */ /* 0x020fd0000000000a */
[----:B------:R-:W-:-:S08]  /*16b0*/  DADD R4, R4, R6 ;  /* 0x0000000004047229 */ /* 0x000fd00000000006 */
[----:B------:R-:W-:Y:S01]  /*16c0*/  DADD R8, R8, R4 ;  /* 0x0000000008087229 */ /* 0x000fe20000000004 */
[----:B------:R-:W-:Y:S10]  /*16d0*/  @!P0 BRA `(.L_x_281) ;  /* 0x0000000c001c8947 */ /* 0x000ff40003800000 */
        /* <DEDUP_REMOVED lines=12> */
[----:B------:R-:W-:Y:S01]  /*17a0*/  UMOV UR10, UR8 ;  /* 0x00000008000a7c82 */ /* 0x000fe20008000000 */
[----:B------:R-:W-:-:S03]  /*17b0*/  IMAD.X R0, RZ, RZ, UR8, P2 ;  /* 0x00000008ff007e24 */ /* 0x000fc600090e06ff */
[----:B------:R-:W-:Y:S02]  /*17c0*/  ISETP.GT.U32.AND.EX P0, PT, R11, R22, PT, P0 ;  /* 0x000000160b00720c */ /* 0x000fe40003f04100 */
[----:B0-----:R-:W-:-:S04]  /*17d0*/  LEA R6, P1, R7, UR12, 0x3 ;  /* 0x0000000c07067c11 */ /* 0x001fc8000f8218ff */
[----:B------:R-:W-:Y:S02]  /*17e0*/  IADD3 R6, P2, PT, R6, 0x8000, RZ ;  /* 0x0000800006067810 */ /* 0x000fe40007f5e0ff */
[----:B------:R-:W-:Y:S01]  /*17f0*/  LEA.HI.X R7, R7, UR13, R0, 0x3, P1 ;  /* 0x0000000d07077c11 */ /* 0x000fe200088f1c00 */
[----:B------:R-:W-:Y:S01]  /*1800*/  VIADD R0, R5, -UR9 ;  /* 0x8000000905007c36 */ /* 0x000fe20008000000 */
[----:B------:R-:W-:-:S03]  /*1810*/  UMOV UR9, UR7 ;  /* 0x0000000700097c82 */ /* 0x000fc60008000000 */
[----:B------:R-:W-:Y:S01]  /*1820*/  IMAD.X R7, RZ, RZ, R7, P2 ;  /* 0x000000ffff077224 */ /* 0x000fe200010e0607 */
[----:B------:R-:W-:Y:S06]  /*1830*/  @P0 BRA `(.L_x_282) ;  /* 0x0000000000b80947 */ /* 0x000fec0003800000 */
[----:B------:R-:W0:Y:S01]  /*1840*/  LDC.64 R2, c[0x0][0x3b8] ;  /* 0x0000ee00ff027b82 */ /* 0x000e220000000a00 */
[----:B------:R-:W1:Y:S01]  /*1850*/  LDCU UR11, c[0x0][0x3c0] ;  /* 0x00007800ff0b77ac */ /* 0x000e620008000800 */
[----:B------:R-:W2:Y:S01]  /*1860*/  LDCU.64 UR12, c[0x0][0x380] ;  /* 0x00007000ff0c77ac */ /* 0x000ea20008000a00 */
[----:B------:R-:W-:Y:S01]  /*1870*/  NOP ;  /* 0x0000000000007918 */ /* 0x000fe20000000000 */
.L_x_283:
[----:B------:R-:W3:Y:S02]  /*1880*/  S2R R4, SR_TID.X ;  /* 0x0000000000047919 */ /* 0x000ee40000002100 */
[----:B---3--:R-:W-:-:S05]  /*1890*/  IADD3 R4, P0, PT, R4, UR7, RZ ;  /* 0x0000000704047c10 */ /* 0x008fca000ff1e0ff */
[----:B------:R-:W-:Y:S01]  /*18a0*/  IMAD.X R5, RZ, RZ, UR8, P0 ;  /* 0x00000008ff057e24 */ /* 0x000fe200080e06ff */
[----:B--2---:R-:W-:-:S04]  /*18b0*/  LEA R24, P0, R4, UR12, 0x3 ;  /* 0x0000000c04187c11 */ /* 0x004fc8000f8018ff */
[----:B------:R-:W-:-:S05]  /*18c0*/  LEA.HI.X R25, R4, UR13, R5, 0x3, P0 ;  /* 0x0000000d04197c11 */ /* 0x000fca00080f1c05 */
[----:B------:R-:W2:Y:S04]  /*18d0*/  LDG.E.64 R12, desc[UR16][R24.64] ;  /* 0x00000010180c7981 */ /* 0x000ea8000c1e1b00 */
[----:B------:R-:W3:Y:S04]  /*18e0*/  LDG.E.64 R14, desc[UR16][R24.64+0x1000] ;  /* 0x00100010180e7981 */ /* 0x000ee8000c1e1b00 */
[----:B------:R-:W4:Y:S04]  /*18f0*/  LDG.E.64 R16, desc[UR16][R24.64+0x2000] ;  /* 0x0020001018107981 */ /* 0x000f28000c1e1b00 */
[----:B------:R-:W5:Y:S04]  /*1900*/  LDG.E.64 R18, desc[UR16][R24.64+0x3000] ;  /* 0x0030001018127981 */ /* 0x000f68000c1e1b00 */
[----:B------:R-:W5:Y:S04]  /*1910*/  LDG.E.64 R20, desc[UR16][R24.64+0x4000] ;  /* 0x0040001018147981 */ /* 0x000f68000c1e1b00 */
[----:B------:R-:W5:Y:S04]  /*1920*/  LDG.E.64 R4, desc[UR16][R24.64+0x5000] ;  /* 0x0050001018047981 */ /* 0x000f68000c1e1b00 */
[----:B------:R-:W5:Y:S01]  /*1930*/  LDG.E.64 R10, desc[UR16][R24.64+0x6000] ;  /* 0x00600010180a7981 */ /* 0x000f62000c1e1b00 */
[----:B-1----:R-:W-:-:S04]  /*1940*/  UIMAD UR14, UR11, 0xe00, URZ ;  /* 0x00000e000b0e78a4 */ /* 0x002fc8000f8e02ff */
[----:B------:R-:W-:Y:S02]  /*1950*/  USHF.R.S32.HI UR15, URZ, 0x1f, UR14 ;  /* 0x0000001fff0f7899 */ /* 0x000fe4000801140e */
[----:B------:R-:W-:-:S04]  /*1960*/  UIADD3 UR5, UP0, UPT, UR14, UR9, URZ ;  /* 0x000000090e057290 */ /* 0x000fc8000ff1e0ff */
[----:B------:R-:W-:Y:S01]  /*1970*/  UIADD3.X UR6, UPT, UPT, UR15, UR10, URZ, UP0, !UPT ;  /* 0x0000000a0f067290 */ /* 0x000fe200087fe4ff */
[----:B--2---:R-:W-:-:S08]  /*1980*/  DADD R12, R12, R8 ;  /* 0x000000000c0c7229 */ /* 0x004fd00000000008 */
[----:B---3--:R-:W-:-:S08]  /*1990*/  DADD R12, R14, R12 ;  /* 0x000000000e0c7229 */ /* 0x008fd0000000000c */
[----:B----4-:R-:W-:-:S08]  /*19a0*/  DADD R12, R16, R12 ;  /* 0x00000000100c7229 */ /* 0x010fd0000000000c */
[----:B-----5:R-:W-:-:S08]  /*19b0*/  DADD R12, R18, R12 ;  /* 0x00000000120c7229 */ /* 0x020fd0000000000c */
[----:B------:R-:W-:Y:S01]  /*19c0*/  DADD R20, R20, R12 ;  /* 0x0000000014147229 */ /* 0x000fe2000000000c */
[----:B0-----:R-:W-:-:S05]  /*19d0*/  IMAD.MOV.U32 R12, RZ, RZ, R2 ;  /* 0x000000ffff0c7224 */ /* 0x001fca00078e0002 */
[----:B------:R-:W-:Y:S02]  /*19e0*/  IADD3 R8, P1, PT, R12, -UR7, RZ ;  /* 0x800000070c087c10 */ /* 0x000fe4000ff3e0ff */
[----:B------:R-:W-:Y:S02]  /*19f0*/  DADD R4, R4, R20 ;  /* 0x0000000004047229 */ /* 0x000fe40000000014 */
[----:B------:R-:W-:Y:S02]  /*1a00*/  ISETP.GE.U32.AND P0, PT, R8, UR14, PT ;  /* 0x0000000e08007c0c */ /* 0x000fe4000bf06070 */
[----:B------:R-:W-:-:S04]  /*1a10*/  IADD3.X R8, PT, PT, R3, ~UR8, RZ, P1, !PT ;  /* 0x8000000803087c10 */ /* 0x000fc80008ffe4ff */
[----:B------:R-:W-:Y:S01]  /*1a20*/  ISETP.GE.U32.AND.EX P0, PT, R8, UR15, PT, P0 ;  /* 0x0000000f08007c0c */ /* 0x000fe2000bf06100 */
[----:B------:R-:W-:-:S12]  /*1a30*/  DADD R8, R10, R4 ;  /* 0x000000000a087229 */ /* 0x000fd80000000004 */
[----:B------:R-:W-:Y:S05]  /*1a40*/  @!P0 BRA `(.L_x_281) ;  /* 0x0000000800408947 */ /* 0x000fea0003800000 */
[----:B------:R-:W-:Y:S02]  /*1a50*/  UIADD3 UR7, UP0, UPT, UR14, UR7, URZ ;  /* 0x000000070e077290 */ /* 0x000fe4000ff1e0ff */
[----:B------:R-:W-:Y:S01]  /*1a60*/  IMAD.U32 R5, RZ, RZ, UR14 ;  /* 0x0000000eff057e24 */ /* 0x000fe2000f8e00ff */
[----:B------:R-:W-:Y:S01]  /*1a70*/  UIADD3 UR4, UPT, UPT, UR4, 0x1, URZ ;  /* 0x0000000104047890 */ /* 0x000fe2000fffe0ff */
[----:B------:R-:W-:Y:S01]  /*1a80*/  VIADD R0, R0, -UR14 ;  /* 0x8000000e00007c36 */ /* 0x000fe20008000000 */
[----:B------:R-:W-:Y:S01]  /*1a90*/  UIADD3.X UR8, UPT, UPT, UR15, UR8, URZ, UP0, !UPT ;  /* 0x000000080f087290 */ /* 0x000fe200087fe4ff */
[----:B------:R-:W-:Y:S01]  /*1aa0*/  IMAD.WIDE R6, R5, 0x8, R6 ;  /* 0x0000000805067825 */ /* 0x000fe200078e0206 */
[----:B------:R-:W-:Y:S01]  /*1ab0*/  ISETP.LT.U32.AND P0, PT, R23, UR7, PT ;  /* 0x0000000717007c0c */ /* 0x000fe2000bf01070 */
[----:B------:R-:W-:Y:S01]  /*1ac0*/  UMOV UR9, UR5 ;  /* 0x0000000500097c82 */ /* 0x000fe20008000000 */
[----:B------:R-:W-:Y:S02]  /*1ad0*/  UMOV UR10, UR6 ;  /* 0x00000006000a7c82 */ /* 0x000fe40008000000 */
[----:B------:R-:W-:-:S05]  /*1ae0*/  IMAD.U32 R11, RZ, RZ, UR8 ;  /* 0x00000008ff0b7e24 */ /* 0x000fca000f8e00ff */
[----:B------:R-:W-:-:S13]  /*1af0*/  ISETP.GT.U32.AND.EX P0, PT, R11, R22, PT, P0 ;  /* 0x000000160b00720c */ /* 0x000fda0003f04100 */
[----:B------:R-:W-:Y:S05]  /*1b00*/  @!P0 BRA `(.L_x_283) ;  /* 0xfffffffc005c8947 */ /* 0x000fea000383ffff */
[----:B------:R-:W-:-:S05]  /*1b10*/  UMOV UR6, UR14 ;  /* 0x0000000e00067c82 */ /* 0x000fca0008000000 */
.L_x_282:
[----:B------:R-:W0:Y:S01]  /*1b20*/  S2R R11, SR_TID.X ;  /* 0x00000000000b7919 */ /* 0x000e220000002100 */
[C---:B------:R-:W-:Y:S01]  /*1b30*/  VIADD R2, R12.reuse, -UR7 ;  /* 0x800000070c027c36 */ /* 0x040fe20008000000 */
[----:B------:R-:W-:Y:S01]  /*1b40*/  ISETP.LE.U32.AND P1, PT, R12, UR7, PT ;  /* 0x000000070c007c0c */ /* 0x000fe2000bf23070 */
[----:B------:R-:W-:Y:S01]  /*1b50*/  IMAD.U32 R4, RZ, RZ, UR8 ;  /* 0x00000008ff047e24 */ /* 0x000fe2000f8e00ff */
[----:B------:R-:W-:Y:S02]  /*1b60*/  BSSY.RECONVERGENT B1, `(.L_x_281) ;  /* 0x000007e000017945 */ /* 0x000fe40003800200 */
[----:B0-----:R-:W-:-:S04]  /*1b70*/  ISETP.GE.AND P0, PT, R11, R2, PT ;  /* 0x000000020b00720c */ /* 0x001fc80003f06270 */
[----:B------:R-:W-:-:S13]  /*1b80*/  ISETP.GE.U32.OR.EX P0, PT, R4, R3, P0, P1 ;  /* 0x000000030400720c */ /* 0x000fda0000706510 */
[----:B------:R-:W-:Y:S05]  /*1b90*/  @P0 BRA `(.L_x_284) ;  /* 0x0000000400e80947 */ /* 0x000fea0003800000 */
[----:B------:R-:W-:Y:S01]  /*1ba0*/  UIMAD UR5, UR18, 0xe00, URZ ;  /* 0x00000e00120578a4 */ /* 0x000fe2000f8e02ff */
[----:B------:R-:W-:Y:S01]  /*1bb0*/  LOP3.LUT R3, RZ, R11, RZ, 0x33, !PT ;  /* 0x0000000bff037212 */ /* 0x000fe200078e33ff */
[----:B------:R-:W-:Y:S01]  /*1bc0*/  UIMAD UR14, UR4, UR11, URZ ;  /* 0x0000000b040e72a4 */ /* 0x000fe2000f8e02ff */
[----:B------:R-:W-:Y:S01]  /*1bd0*/  BSSY.RECONVERGENT B2, `(.L_x_285) ;  /* 0x0000035000027945 */ /* 0x000fe20003800200 */
[----:B------:R-:W-:Y:S01]  /*1be0*/  UIADD3 UR5, UPT, UPT, UR5, UR6, URZ ;  /* 0x0000000605057290 */ /* 0x000fe2000fffe0ff */
[----:B------:R-:W-:-:S03]  /*1bf0*/  IMAD.MOV.U32 R2, RZ, RZ, R11 ;  /* 0x000000ffff027224 */ /* 0x000fc600078e000b */
[----:B------:R-:W-:Y:S02]  /*1c00*/  IMAD.U32 R5, RZ, RZ, UR14 ;  /* 0x0000000eff057e24 */ /* 0x000fe4000f8e00ff */
[----:B------:R-:W-:-:S05]  /*1c10*/  IADD3 R12, PT, PT, R12, -UR5, R3 ;  /* 0x800000050c0c7c10 */ /* 0x000fca000fffe003 */
[----:B------:R-:W-:-:S05]  /*1c20*/  IMAD R12, R5, -0xe00, R12 ;  /* 0xfffff200050c7824 */ /* 0x000fca00078e020c */
[C---:B------:R-:W-:Y:S02]  /*1c30*/  ISETP.GE.U32.AND P1, PT, R12.reuse, 0x1e00, PT ;  /* 0x00001e000c00780c */ /* 0x040fe40003f26070 */
[----:B------:R-:W-:-:S04]  /*1c40*/  LEA.HI R3, R12, 0x1, RZ, 0x17 ;  /* 0x000000010c037811 */ /* 0x000fc800078fb8ff */
[----:B------:R-:W-:-:S04]  /*1c50*/  LOP3.LUT R4, R3, 0xf, RZ, 0xc0, !PT ;  /* 0x0000000f03047812 */ /* 0x000fc800078ec0ff */
[----:B------:R-:W-:-:S03]  /*1c60*/  ISETP.NE.AND P0, PT, R4, RZ, PT ;  /* 0x000000ff0400720c */ /* 0x000fc60003f05270 */
[----:B------:R-:W-:Y:S10]  /*1c70*/  @!P1 BRA `(.L_x_286) ;  /* 0x0000000000a89947 */ /* 0x000ff40003800000 */
[----:B------:R-:W-:-:S04]  /*1c80*/  LEA.HI R2, R0, 0x1, RZ, 0x17 ;  /* 0x0000000100027811 */ /* 0x000fc800078fb8ff */
[----:B------:R-:W-:Y:S01]  /*1c90*/  LOP3.LUT R5, R2, 0xfffff0, RZ, 0xc0, !PT ;  /* 0x00fffff002057812 */ /* 0x000fe200078ec0ff */
[----:B------:R-:W-:-:S04]  /*1ca0*/  IMAD.MOV.U32 R2, RZ, RZ, R11 ;  /* 0x000000ffff027224 */ /* 0x000fc800078e000b */
[----:B------:R-:W-:-:S07]  /*1cb0*/  IMAD.MOV R5, RZ, RZ, -R5 ;  /* 0x000000ffff057224 */ /* 0x000fce00078e0a05 */
.L_x_287:
[----:B------:R-:W2:Y:S04]  /*1cc0*/  LDG.E.64 R20, desc[UR16][R6.64+-0x8000] ;  /* 0xff80001006147981 */ /* 0x000ea8000c1e1b00 */
[----:B------:R-:W3:Y:S04]  /*1cd0*/  LDG.E.64 R18, desc[UR16][R6.64+-0x7000] ;  /* 0xff90001006127981 */ /* 0x000ee8000c1e1b00 */
[----:B------:R-:W4:Y:S04]  /*1ce0*/  LDG.E.64 R16, desc[UR16][R6.64+-0x6000] ;  /* 0xffa0001006107981 */ /* 0x000f28000c1e1b00 */
[----:B------:R-:W5:Y:S04]  /*1cf0*/  LDG.E.64 R14, desc[UR16][R6.64+-0x5000] ;  /* 0xffb00010060e7981 */ /* 0x000f68000c1e1b00 */
[----:B------:R-:W5:Y:S04]  /*1d00*/  LDG.E.64 R12, desc[UR16][R6.64+-0x4000] ;  /* 0xffc00010060c7981 */ /* 0x000f68000c1e1b00 */
[----:B------:R-:W5:Y:S04]  /*1d10*/  LDG.E.64 R10, desc[UR16][R6.64+-0x3000] ;  /* 0xffd00010060a7981 */ /* 0x000f68000c1e1b00 */
[----:B------:R-:W5:Y:S04]  /*1d20*/  LDG.E.64 R24, desc[UR16][R6.64+-0x2000] ;  /* 0xffe0001006187981 */ /* 0x000f68000c1e1b00 */
[----:B------:R-:W5:Y:S01]  /*1d30*/  LDG.E.64 R22, desc[UR16][R6.64+-0x1000] ;  /* 0xfff0001006167981 */ /* 0x000f62000c1e1b00 */
[----:B--2---:R-:W-:-:S03]  /*1d40*/  DADD R20, R20, R8 ;  /* 0x0000000014147229 */ /* 0x004fc60000000008 */
[----:B------:R-:W2:Y:S05]  /*1d50*/  LDG.E.64 R8, desc[UR16][R6.64] ;  /* 0x0000001006087981 */ /* 0x000eaa000c1e1b00 */
[----:B---3--:R-:W-:Y:S02]  /*1d60*/  DADD R18, R20, R18 ;  /* 0x0000000014127229 */ /* 0x008fe40000000012 */
[----:B------:R-:W3:Y:S06]  /*1d70*/  LDG.E.64 R20, desc[UR16][R6.64+0x1000] ;  /* 0x0010001006147981 */ /* 0x000eec000c1e1b00 */
[----:B----4-:R-:W-:-:S02]  /*1d80*/  DADD R16, R18, R16 ;  /* 0x0000000012107229 */ /* 0x010fc40000000010 */
[----:B------:R-:W4:Y:S06]  /*1d90*/  LDG.E.64 R18, desc[UR16][R6.64+0x2000] ;  /* 0x0020001006127981 */ /* 0x000f2c000c1e1b00 */
[----:B-----5:R-:W-:Y:S02]  /*1da0*/  DADD R14, R16, R14 ;  /* 0x00000000100e7229 */ /* 0x020fe4000000000e */
[----:B------:R-:W5:Y:S06]  /*1db0*/  LDG.E.64 R16, desc[UR16][R6.64+0x3000] ;  /* 0x0030001006107981 */ /* 0x000f6c000c1e1b00 */
[----:B------:R-:W-:-:S02]  /*1dc0*/  DADD R12, R14, R12 ;  /* 0x000000000e0c7229 */ /* 0x000fc4000000000c */
[----:B------:R-:W5:Y:S06]  /*1dd0*/  LDG.E.64 R14, desc[UR16][R6.64+0x4000] ;  /* 0x00400010060e7981 */ /* 0x000f6c000c1e1b00 */
[----:B------:R-:W-:Y:S02]  /*1de0*/  DADD R10, R12, R10 ;  /* 0x000000000c0a7229 */ /* 0x000fe4000000000a */
[----:B------:R-:W5:Y:S06]  /*1df0*/  LDG.E.64 R12, desc[UR16][R6.64+0x5000] ;  /* 0x00500010060c7981 */ /* 0x000f6c000c1e1b00 */
[----:B------:R-:W-:-:S02]  /*1e00*/  DADD R24, R10, R24 ;  /* 0x000000000a187229 */ /* 0x000fc40000000018 */
[----:B------:R-:W5:Y:S06]  /*1e10*/  LDG.E.64 R10, desc[UR16][R6.64+0x6000] ;  /* 0x00600010060a7981 */ /* 0x000f6c000c1e1b00 */
[----:B------:R-:W-:Y:S02]  /*1e20*/  DADD R22, R24, R22 ;  /* 0x0000000018167229 */ /* 0x000fe40000000016 */
[----:B------:R0:W5:Y:S01]  /*1e30*/  LDG.E.64 R24, desc[UR16][R6.64+0x7000] ;  /* 0x0070001006187981 */ /* 0x000162000c1e1b00 */
        /* <DEDUP_REMOVED lines=8> */
[----:B-----5:R-:W-:-:S08]  /*1ec0*/  DADD R8, R8, R16 ;  /* 0x0000000008087229 */ /* 0x020fd00000000010 */
[----:B------:R-:W-:-:S08]  /*1ed0*/  DADD R8, R8, R14 ;  /* 0x0000000008087229 */ /* 0x000fd0000000000e */
[----:B------:R-:W-:-:S08]  /*1ee0*/  DADD R8, R8, R12 ;  /* 0x0000000008087229 */ /* 0x000fd0000000000c */
[----:B------:R-:W-:-:S08]  /*1ef0*/  DADD R8, R8, R10 ;  /* 0x0000000008087229 */ /* 0x000fd0000000000a */
[----:B------:R-:W-:Y:S01]  /*1f00*/  DADD R8, R8, R24 ;  /* 0x0000000008087229 */ /* 0x000fe20000000018 */
[----:B------:R-:W-:Y:S10]  /*1f10*/  @P1 BRA `(.L_x_287) ;  /* 0xfffffffc00681947 */ /* 0x000ff4000383ffff */
.L_x_286:
[----:B------:R-:W-:Y:S05]  /*1f20*/  BSYNC.RECONVERGENT B2 ;  /* 0x0000000000027941 */ /* 0x000fea0003800200 */
.L_x_285:
[----:B------:R-:W-:Y:S05]  /*1f30*/  @!P0 BRA `(.L_x_284) ;  /* 0x0000000400008947 */ /* 0x000fea0003800000 */
[----:B------:R-:W-:Y:S01]  /*1f40*/  ISETP.GE.U32.AND P1, PT, R4, 0x8, PT ;  /* 0x000000080400780c */ /* 0x000fe20003f26070 */
[----:B------:R-:W-:Y:S01]  /*1f50*/  BSSY.RECONVERGENT B2, `(.L_x_288) ;  /* 0x0000019000027945 */ /* 0x000fe20003800200 */
[----:B------:R-:W-:-:S04]  /*1f60*/  LOP3.LUT R24, R3, 0x7, RZ, 0xc0, !PT ;  /* 0x0000000703187812 */ /* 0x000fc800078ec0ff */
[----:B------:R-:W-:-:S07]  /*1f70*/  ISETP.NE.AND P0, PT, R24, RZ, PT ;  /* 0x000000ff1800720c */ /* 0x000fce0003f05270 */
[----:B------:R-:W-:Y:S06]  /*1f80*/  @!P1 BRA `(.L_x_289) ;  /* 0x0000000000549947 */ /* 0x000fec0003800000 */
[----:B------:R-:W-:-:S05]  /*1f90*/  IADD3 R4, P1, PT, R2, UR7, RZ ;  /* 0x0000000702047c10 */ /* 0x000fca000ff3e0ff */
[----:B------:R-:W-:Y:S01]  /*1fa0*/  IMAD.X R5, RZ, RZ, UR8, P1 ;  /* 0x00000008ff057e24 */ /* 0x000fe200088e06ff */
[----:B------:R-:W-:-:S04]  /*1fb0*/  LEA R20, P1, R4, UR12, 0x3 ;  /* 0x0000000c04147c11 */ /* 0x000fc8000f8218ff */
[----:B------:R-:W-:-:S05]  /*1fc0*/  LEA.HI.X R21, R4, UR13, R5, 0x3, P1 ;  /* 0x0000000d04157c11 */ /* 0x000fca00088f1c05 */
        /* <DEDUP_REMOVED lines=8> */
[----:B------:R-:W-:Y:S01]  /*2050*/  VIADD R2, R2, 0x1000 ;  /* 0x0000100002027836 */ /* 0x000fe20000000000 */
[----:B--2---:R-:W-:-:S08]  /*2060*/  DADD R22, R8, R22 ;  /* 0x0000000008167229 */ /* 0x004fd00000000016 */
[----:B---3--:R-:W-:-:S08]  /*2070*/  DADD R16, R22, R16 ;  /* 0x0000000016107229 */ /* 0x008fd00000000010 */
[----:B----4-:R-:W-:-:S08]  /*2080*/  DADD R14, R16, R14 ;  /* 0x00000000100e7229 */ /* 0x010fd0000000000e */
[----:B-----5:R-:W-:-:S08]  /*2090*/  DADD R12, R14, R12 ;  /* 0x000000000e0c7229 */ /* 0x020fd0000000000c */
[----:B------:R-:W-:-:S08]  /*20a0*/  DADD R10, R12, R10 ;  /* 0x000000000c0a7229 */ /* 0x000fd0000000000a */
[----:B------:R-:W-:-:S08]  /*20b0*/  DADD R6, R10, R6 ;  /* 0x000000000a067229 */ /* 0x000fd00000000006 */
[----:B------:R-:W-:-:S08]  /*20c0*/  DADD R4, R6, R4 ;  /* 0x0000000006047229 */ /* 0x000fd00000000004 */
[----:B------:R-:W-:-:S11]  /*20d0*/  DADD R8, R4, R18 ;  /* 0x0000000004087229 */ /* 0x000fd60000000012 */
.L_x_289:
[----:B------:R-:W-:Y:S05]  /*20e0*/  BSYNC.RECONVERGENT B2 ;  /* 0x0000000000027941 */ /* 0x000fea0003800200 */
.L_x_288:
[----:B------:R-:W-:Y:S05]  /*20f0*/  @!P0 BRA `(.L_x_284) ;  /* 0x0000000000908947 */ /* 0x000fea0003800000 */
[----:B------:R-:W-:Y:S01]  /*2100*/  ISETP.GE.U32.AND P1, PT, R24, 0x4, PT ;  /* 0x000000041800780c */ /* 0x000fe20003f26070 */
[----:B------:R-:W-:Y:S01]  /*2110*/  BSSY.RECONVERGENT B2, `(.L_x_290) ;  /* 0x0000010000027945 */ /* 0x000fe20003800200 */
[----:B------:R-:W-:-:S11]  /*2120*/  LOP3.LUT P0, RZ, R3, 0x3, RZ, 0xc0, !PT ;  /* 0x0000000303ff7812 */ /* 0x000fd6000780c0ff */
[----:B------:R-:W-:Y:S05]  /*2130*/  @!P1 BRA `(.L_x_291) ;  /* 0x0000000000349947 */ /* 0x000fea0003800000 */
[----:B------:R-:W-:-:S05]  /*2140*/  IADD3 R3, P1, PT, R2, UR7, RZ ;  /* 0x0000000702037c10 */ /* 0x000fca000ff3e0ff */
[----:B------:R-:W-:Y:S01]  /*2150*/  IMAD.X R6, RZ, RZ, UR8, P1 ;  /* 0x00000008ff067e24 */ /* 0x000fe200088e06ff */
[----:B------:R-:W-:-:S04]  /*2160*/  LEA R4, P1, R3, UR12, 0x3 ;  /* 0x0000000c03047c11 */ /* 0x000fc8000f8218ff */
[----:B------:R-:W-:-:S05]  /*2170*/  LEA.HI.X R5, R3, UR13, R6, 0x3, P1 ;  /* 0x0000000d03057c11 */ /* 0x000fca00088f1c06 */
[----:B------:R-:W2:Y:S04]  /*2180*/  LDG.E.64 R6, desc[UR16][R4.64] ;  /* 0x0000001004067981 */ /* 0x000ea8000c1e1b00 */
[----:B------:R-:W3:Y:S04]  /*2190*/  LDG.E.64 R10, desc[UR16][R4.64+0x1000] ;  /* 0x00100010040a7981 */ /* 0x000ee8000c1e1b00 */
[----:B------:R-:W4:Y:S04]  /*21a0*/  LDG.E.64 R12, desc[UR16][R4.64+0x2000] ;  /* 0x00200010040c7981 */ /* 0x000f28000c1e1b00 */
[----:B------:R-:W5:Y:S01]  /*21b0*/  LDG.E.64 R14, desc[UR16][R4.64+0x3000] ;  /* 0x00300010040e7981 */ /* 0x000f62000c1e1b00 */
[----:B------:R-:W-:Y:S01]  /*21c0*/  VIADD R2, R2, 0x800 ;  /* 0x0000080002027836 */ /* 0x000fe20000000000 */
[----:B--2---:R-:W-:-:S08]  /*21d0*/  DADD R6, R8, R6 ;  /* 0x0000000008067229 */ /* 0x004fd00000000006 */
[----:B---3--:R-:W-:-:S08]  /*21e0*/  DADD R6, R6, R10 ;  /* 0x0000000006067229 */ /* 0x008fd0000000000a */
[----:B----4-:R-:W-:-:S08]  /*21f0*/  DADD R6, R6, R12 ;  /* 0x0000000006067229 */ /* 0x010fd0000000000c */
[----:B-----5:R-:W-:-:S11]  /*2200*/  DADD R8, R6, R14 ;  /* 0x0000000006087229 */ /* 0x020fd6000000000e */
.L_x_291:
[----:B------:R-:W-:Y:S05]  /*2210*/  BSYNC.RECONVERGENT B2 ;  /* 0x0000000000027941 */ /* 0x000fea0003800200 */
.L_x_290:
[----:B------:R-:W-:Y:S05]  /*2220*/  @!P0 BRA `(.L_x_284) ;  /* 0x0000000000448947 */ /* 0x000fea0003800000 */
[----:B------:R-:W-:Y:S02]  /*2230*/  LOP3.LUT R0, R0, 0xffff, RZ, 0xc0, !PT ;  /* 0x0000ffff00007812 */ /* 0x000fe400078ec0ff */
[----:B------:R-:W-:Y:S02]  /*2240*/  IADD3 R2, P0, PT, R2, UR9, RZ ;  /* 0x0000000902027c10 */ /* 0x000fe4000ff1e0ff */
[----:B------:R-:W-:Y:S02]  /*2250*/  LEA.HI R0, R0, 0x1, RZ, 0x17 ;  /* 0x0000000100007811 */ /* 0x000fe400078fb8ff */
[----:B------:R-:W-:Y:S01]  /*2260*/  LEA R4, P1, R2, UR12, 0x3 ;  /* 0x0000000c02047c11 */ /* 0x000fe2000f8218ff */
[----:B------:R-:W-:Y:S01]  /*2270*/  IMAD.X R5, RZ, RZ, UR10, P0 ;  /* 0x0000000aff057e24 */ /* 0x000fe200080e06ff */
[----:B------:R-:W-:-:S04]  /*2280*/  LOP3.LUT R0, R0, 0x3, RZ, 0xc0, !PT ;  /* 0x0000000300007812 */ /* 0x000fc800078ec0ff */
[----:B------:R-:W-:Y:S01]  /*2290*/  LEA.HI.X R5, R2, UR13, R5, 0x3, P1 ;  /* 0x0000000d02057c11 */ /* 0x000fe200088f1c05 */
[----:B------:R-:W-:-:S07]  /*22a0*/  IMAD.MOV R0, RZ, RZ, -R0 ;  /* 0x000000ffff007224 */ /* 0x000fce00078e0a00 */
.L_x_292:
[----:B------:R-:W-:Y:S02]  /*22b0*/  IMAD.MOV.U32 R2, RZ, RZ, R4 ;  /* 0x000000ffff027224 */ /* 0x000fe400078e0004 */
[----:B------:R-:W-:-:S06]  /*22c0*/  IMAD.MOV.U32 R3, RZ, RZ, R5 ;  /* 0x000000ffff037224 */ /* 0x000fcc00078e0005 */
[----:B------:R-:W2:Y:S01]  /*22d0*/  LDG.E.64 R2, desc[UR16][R2.64] ;  /* 0x0000001002027981 */ /* 0x000ea2000c1e1b00 */
[----:B------:R-:W-:Y:S01]  /*22e0*/  VIADD R0, R0, 0x1 ;  /* 0x0000000100007836 */ /* 0x000fe20000000000 */
[----:B------:R-:W-:-:S04]  /*22f0*/  IADD3 R4, P1, PT, R4, 0x1000, RZ ;  /* 0x0000100004047810 */ /* 0x000fc80007f3e0ff */
[----:B------:R-:W-:Y:S01]  /*2300*/  ISETP.NE.AND P0, PT, R0, RZ, PT ;  /* 0x000000ff0000720c */ /* 0x000fe20003f05270 */
[----:B------:R-:W-:Y:S01]  /*2310*/  IMAD.X R5, RZ, RZ, R5, P1 ;  /* 0x000000ffff057224 */ /* 0x000fe200008e0605 */
[----:B--2---:R-:W-:-:S11]  /*2320*/  DADD R8, R2, R8 ;  /* 0x0000000002087229 */ /* 0x004fd60000000008 */
[----:B------:R-:W-:Y:S05]  /*2330*/  @P0 BRA `(.L_x_292) ;  /* 0xfffffffc00dc0947 */ /* 0x000fea000383ffff */
.L_x_284:
[----:B------:R-:W-:Y:S05]  /*2340*/  BSYNC.RECONVERGENT B1 ;  /* 0x0000000000017941 */ /* 0x000fea0003800200 */
.L_x_281:
[----:B------:R-:W0:Y:S01]  /*2350*/  S2R R0, SR_LANEID ;  /* 0x0000000000007919 */ /* 0x000e220000000000 */
[----:B------:R-:W-:Y:S04]  /*2360*/  SHFL.DOWN PT, R2, R8, 0x1, 0x1f ;  /* 0x08201f0008027f89 */ /* 0x000fe800000e0000 */
[----:B------:R-:W1:Y:S01]  /*2370*/  SHFL.DOWN PT, R3, R9, 0x1, 0x1f ;  /* 0x08201f0009037f89 */ /* 0x000e6200000e0000 */
[----:B------:R-:W2:Y:S01]  /*2380*/  S2R R11, SR_TID.X ;  /* 0x00000000000b7919 */ /* 0x000ea20000002100 */
        /* <DEDUP_REMOVED lines=20> */
[----:B------:R-:W-:Y:S02]  /*24d0*/  @!P1 MOV R7, 0x400 ;  /* 0x0000040000079802 */ /* 0x000fe40000000f00 */
[----:B--2---:R-:W-:Y:S01]  /*24e0*/  @!P1 SHF.R.U32.HI R6, RZ, 0x2, R11 ;  /* 0x00000002ff069819 */ /* 0x004fe2000001160b */
[----:B------:R-:W0:Y:S01]  /*24f0*/  SHFL.DOWN PT, R3, R9, 0x8, 0x1f ;  /* 0x09001f0009037f89 */ /* 0x000e2200000e0000 */
[----:B-1----:R-:W-:-:S02]  /*2500*/  @!P1 LEA R7, R10, R7, 0x18 ;  /* 0x000000070a079211 */ /* 0x002fc400078ec0ff */
[----:B------:R-:W-:-:S05]  /*2510*/  @!P1 LOP3.LUT R6, R6, 0xf8, RZ, 0xc0, !PT ;  /* 0x000000f806069812 */ /* 0x000fca00078ec0ff */
        /* <DEDUP_REMOVED lines=14> */
[----:B------:R-:W1:Y:S01]  /*2600*/  S2UR UR5, SR_CgaCtaId ;  /* 0x00000000000579c3 */ /* 0x000e620000008800 */
[----:B------:R-:W-:Y:S02]  /*2610*/  UMOV UR4, 0x400 ;  /* 0x0000040000047882 */ /* 0x000fe40000000000 */
[----:B-1----:R-:W-:-:S09]  /*2620*/  ULEA UR4, UR5, UR4, 0x18 ;  /* 0x0000000405047291 */ /* 0x002fd2000f8ec0ff */
[----:B0-----:R-:W0:Y:S04]  /*2630*/  LDS.64 R2, [UR4+0x18] ;  /* 0x00001804ff027984 */ /* 0x001e280008000a00 */
        /* <DEDUP_REMOVED lines=22> */
.L_x_280:
[----:B------:R-:W-:Y:S05]  /*27a0*/  BSYNC.RECONVERGENT B0 ;  /* 0x0000000000007941 */ /* 0x000fea0003800200 */
.L_x_265:
[----:B------:R-:W-:Y:S05]  /*27b0*/  @P0 EXIT ;  /* 0x000000000000094d */ /* 0x000fea0003800000 */
[----:B------:R-:W3:Y:S02]  /*27c0*/  LDCU.64 UR4, c[0x0][0x388] ;  /* 0x00007100ff0477ac */ /* 0x000ee40008000a00 */
[----:B---3--:R-:W-:-:S06]  /*27d0*/  UIMAD.WIDE.U32 UR4, UR18, 0x8, UR4 ;  /* 0x00000008120478a5 */ /* 0x008fcc000f8e0004 */
[----:B0-----:R-:W-:Y:S02]  /*27e0*/  IMAD.U32 R2, RZ, RZ, UR4 ;  /* 0x00000004ff027e24 */ /* 0x001fe4000f8e00ff */
[----:B--2---:R-:W-:-:S05]  /*27f0*/  IMAD.U32 R3, RZ, RZ, UR5 ;  /* 0x00000005ff037e24 */ /* 0x004fca000f8e00ff */
[----:B------:R-:W-:Y:S01]  /*2800*/  STG.E.64 desc[UR16][R2.64], R8 ;  /* 0x0000000802007986 */ /* 0x000fe2000c101b10 */
[----:B------:R-:W-:Y:S05]  /*2810*/  EXIT ;  /* 0x000000000000794d */ /* 0x000fea0003800000 */
.L_x_293:
        /* <DEDUP_REMOVED lines=14> */
.L_x_424:


//--------------------- .text._ZN3cub18CUB_300001_SM_10006detail6reduce28DeviceReduceSingleTileKernelINS2_10policy_hubIdyN4cuda3std3__44plusIdEEE10Policy1000EN6thrust24THRUST_300001_SM_1000_NS10device_ptrIdEEPdyS9_ddNS7_10__identityEEEvT0_T1_T2_T3_T4_T6_ --------------------------
	.section	.text._ZN3cub18CUB_300001_SM_10006detail6reduce28DeviceReduceSingleTileKernelINS2_10policy_hubIdyN4cuda3std3__44plusIdEEE10Policy1000EN6thrust24THRUST_300001_SM_1000_NS10device_ptrIdEEPdyS9_ddNS7_10__identityEEEvT0_T1_T2_T3_T4_T6_,"ax",@progbits
	.align	128
        .global         _ZN3cub18CUB_300001_SM_10006detail6reduce28DeviceReduceSingleTileKernelINS2_10policy_hubIdyN4cuda3std3__44plusIdEEE10Policy1000EN6thrust24THRUST_300001_SM_1000_NS10device_ptrIdEEPdyS9_ddNS7_10__identityEEEvT0_T1_T2_T3_T4_T6_
        .type           _ZN3cub18CUB_300001_SM_10006detail6reduce28DeviceReduceSingleTileKernelINS2_10policy_hubIdyN4cuda3std3__44plusIdEEE10Policy1000EN6thrust24THRUST_300001_SM_1000_NS10device_ptrIdEEPdyS9_ddNS7_10__identityEEEvT0_T1_T2_T3_T4_T6_,@function
        .size           _ZN3cub18CUB_300001_SM_10006detail6reduce28DeviceReduceSingleTileKernelINS2_10policy_hubIdyN4cuda3std3__44plusIdEEE10Policy1000EN6thrust24THRUST_300001_SM_1000_NS10device_ptrIdEEPdyS9_ddNS7_10__identityEEEvT0_T1_T2_T3_T4_T6_,(.L_x_425 - _ZN3cub18CUB_300001_SM_10006detail6reduce28DeviceReduceSingleTileKernelINS2_10policy_hubIdyN4cuda3std3__44plusIdEEE10Policy1000EN6thrust24THRUST_300001_SM_1000_NS10device_ptrIdEEPdyS9_ddNS7_10__identityEEEvT0_T1_T2_T3_T4_T6_)
        .other          _ZN3cub18CUB_300001_SM_10006detail6reduce28DeviceReduceSingleTileKernelINS2_10policy_hubIdyN4cuda3std3__44plusIdEEE10Policy1000EN6thrust24THRUST_300001_SM_1000_NS10device_ptrIdEEPdyS9_ddNS7_10__identityEEEvT0_T1_T2_T3_T4_T6_,@"STO_CUDA_ENTRY STV_DEFAULT"
_ZN3cub18CUB_300001_SM_10006detail6reduce28DeviceReduceSingleTileKernelINS2_10policy_hubIdyN4cuda3std3__44plusIdEEE10Policy1000EN6thrust24THRUST_300001_SM_1000_NS10device_ptrIdEEPdyS9_ddNS7_10__identityEEEvT0_T1_T2_T3_T4_T6_:
.text._ZN3cub18CUB_300001_SM_10006detail6reduce28DeviceReduceSingleTileKernelINS2_10policy_hubIdyN4cuda3std3__44plusIdEEE10Policy1000EN6thrust24THRUST_300001_SM_1000_NS10device_ptrIdEEPdyS9_ddNS7_10__identityEEEvT0_T1_T2_T3_T4_T6_:
[----:B------:R-:W-:Y:S01]  /*0000*/  LDC R1, c[0x0][0x37c] ;  /* 0x0000df00ff017b82 */ /* 0x000fe20000000800 */
[----:B------:R-:W0:Y:S01]  /*0010*/  LDCU.64 UR4, c[0x0][0x390] ;  /* 0x00007200ff0477ac */ /* 0x000e220008000a00 */
[----:B------:R-:W1:Y:S01]  /*0020*/  LDCU.64 UR6, c[0x0][0x358] ;  /* 0x00006b00ff0677ac */ /* 0x000e620008000a00 */
[----:B0-----:R-:W-:Y:S02]  /*0030*/  IMAD.U32 R8, RZ, RZ, UR4 ;  /* 0x00000004ff087e24 */ /* 0x001fe4000f8e00ff */
[----:B------:R-:W-:-:S03]  /*0040*/  IMAD.U32 R9, RZ, RZ, UR5 ;  /* 0x00000005ff097e24 */ /* 0x000fc6000f8e00ff */
[----:B------:R-:W-:-:S04]  /*0050*/  ISETP.NE.U32.AND P0, PT, R8, RZ, PT ;  /* 0x000000ff0800720c */ /* 0x000fc80003f05070 */
[----:B------:R-:W-:-:S13]  /*0060*/  ISETP.NE.AND.EX P0, PT, R9, RZ, PT, P0 ;  /* 0x000000ff0900720c */ /* 0x000fda0003f05300 */
        /* <DEDUP_REMOVED lines=8> */
.L_x_294:
[----:B------:R-:W-:Y:S01]  /*00f0*/  ISETP.GT.U32.AND P0, PT, R8, 0xdff, PT ;  /* 0x00000dff0800780c */ /* 0x000fe20003f04070 */
[----:B------:R-:W-:Y:S03]  /*0100*/  BSSY.RECONVERGENT B0, `(.L_x_295) ;  /* 0x000024d000007945 */ /* 0x000fe60003800200 */
[----:B------:R-:W-:-:S13]  /*0110*/  ISETP.GT.U32.AND.EX P0, PT, R9, RZ, PT, P0 ;  /* 0x000000ff0900720c */ /* 0x000fda0003f04100 */
[----:B------:R-:W-:Y:S05]  /*0120*/  @P0 BRA `(.L_x_296) ;  /* 0x0000001400340947 */ /* 0x000fea0003800000 */
[----:B------:R-:W0:Y:S01]  /*0130*/  S2R R0, SR_TID.X ;  /* 0x0000000000007919 */ /* 0x000e220000002100 */
[----:B------:R-:W-:Y:S01]  /*0140*/  BSSY.RECONVERGENT B1, `(.L_x_297) ;  /* 0x0000009000017945 */ /* 0x000fe20003800200 */
[----:B------:R-:W-:Y:S02]  /*0150*/  CS2R R4, SRZ ;  /* 0x0000000000047805 */ /* 0x000fe4000001ff00 */
[----:B0-----:R-:W-:Y:S01]  /*0160*/  ISETP.GE.U32.AND P0, PT, R0, R8, PT ;  /* 0x000000080000720c */ /* 0x001fe20003f06070 */
[----:B------:R-:W-:-:S12]  /*0170*/  IMAD.MOV.U32 R2, RZ, RZ, R0 ;  /* 0x000000ffff027224 */ /* 0x000fd800078e0000 */
[----:B------:R-:W-:Y:S05]  /*0180*/  @P0 BRA `(.L_x_298) ;  /* 0x0000000000100947 */ /* 0x000fea0003800000 */
[----:B------:R-:W0:Y:S02]  /*0190*/  LDC.64 R4, c[0x0][0x380] ;  /* 0x0000e000ff047b82 */ /* 0x000e240000000a00 */
[----:B0-----:R-:W-:-:S06]  /*01a0*/  IMAD.WIDE.U32 R4, R0, 0x8, R4 ;  /* 0x0000000800047825 */ /* 0x001fcc00078e0004 */
[----:B------:R-:W5:Y:S01]  /*01b0*/  LDG.E.64 R4, desc[UR6][R4.64] ;  /* 0x0000000604047981 */ /* 0x000f62000c1e1b00 */
[----:B------:R-:W-:-:S07]  /*01c0*/  VIADD R2, R0, 0x200 ;  /* 0x0000020000027836 */ /* 0x000fce0000000000 */
.L_x_298:
[----:B------:R-:W-:Y:S05]  /*01d0*/  BSYNC.RECONVERGENT B1 ;  /* 0x0000000000017941 */ /* 0x000fea0003800200 */
.L_x_297:
        /* <DEDUP_REMOVED lines=12> */
[----:B------:R-:W-:-:S05]  /*02a0*/  LOP3.LUT R42, R3, 0xfffff0, RZ, 0xc0, !PT ;  /* 0x00fffff0032a7812 */ /* 0x000fca00078ec0ff */
[----:B------:R-:W-:Y:S02]  /*02b0*/  IMAD.MOV R42, RZ, RZ, -R42 ;  /* 0x000000ffff2a7224 */ /* 0x000fe400078e0a2a */
[----:B0-----:R-:W-:-:S03]  /*02c0*/  IMAD.WIDE.U32 R6, R2, 0x8, R6 ;  /* 0x0000000802067825 */ /* 0x001fc600078e0006 */
[----:B------:R-:W-:-:S05]  /*02d0*/  IADD3 R6, P1, PT, R6, 0x8000, RZ ;  /* 0x0000800006067810 */ /* 0x000fca0007f3e0ff */
[----:B------:R-:W-:-:S08]  /*02e0*/  IMAD.X R7, RZ, RZ, R7, P1 ;  /* 0x000000ffff077224 */ /* 0x000fd000008e0607 */
.L_x_303:
[----:B------:R-:W2:Y:S04]  /*02f0*/  LDG.E.64 R10, desc[UR6][R6.64+-0x8000] ;  /* 0xff800006060a7981 */ /* 0x000ea8000c1e1b00 */
[----:B------:R-:W3:Y:S04]  /*0300*/  LDG.E.64 R12, desc[UR6][R6.64+-0x7000] ;  /* 0xff900006060c7981 */ /* 0x000ee8000c1e1b00 */
[----:B------:R-:W4:Y:S04]  /*0310*/  LDG.E.64 R14, desc[UR6][R6.64+-0x6000] ;  /* 0xffa00006060e7981 */ /* 0x000f28000c1e1b00 */
        /* <DEDUP_REMOVED lines=12> */
[----:B------:R0:W4:Y:S01]  /*03e0*/  LDG.E.64 R40, desc[UR6][R6.64+0x7000] ;  /* 0x0070000606287981 */ /* 0x000122000c1e1b00 */
[----:B------:R-:W-:-:S02]  /*03f0*/  VIADD R42, R42, 0x10 ;  /* 0x000000102a2a7836 */ /* 0x000fc40000000000 */
[----:B------:R-:W-:-:S03]  /*0400*/  VIADD R2, R2, 0x2000 ;  /* 0x0000200002027836 */ /* 0x000fc60000000000 */
[----:B------:R-:W-:Y:S02]  /*0410*/  ISETP.NE.AND P1, PT, R42, RZ, PT ;  /* 0x000000ff2a00720c */ /* 0x000fe40003f25270 */
[----:B0-----:R-:W-:-:S05]  /*0420*/  IADD3 R6, P2, PT, R6, 0x10000, RZ ;  /* 0x0001000006067810 */ /* 0x001fca0007f5e0ff */
[----:B------:R-:W-:Y:S01]  /*0430*/  IMAD.X R7, RZ, RZ, R7, P2 ;  /* 0x000000ffff077224 */ /* 0x000fe200010e0607 */
        /* <DEDUP_REMOVED lines=16> */
[----:B------:R-:W-:Y:S10]  /*0540*/  @P1 BRA `(.L_x_303) ;  /* 0xfffffffc00681947 */ /* 0x000ff4000383ffff */
.L_x_302:
[----:B------:R-:W-:Y:S05]  /*0550*/  BSYNC.RECONVERGENT B2 ;  /* 0x0000000000027941 */ /* 0x000fea0003800200 */
.L_x_301:
        /* <DEDUP_REMOVED lines=25> */
.L_x_305:
[----:B------:R-:W-:Y:S05]  /*06f0*/  BSYNC.RECONVERGENT B2 ;  /* 0x0000000000027941 */ /* 0x000fea0003800200 */
.L_x_304:
        /* <DEDUP_REMOVED lines=17> */
.L_x_307:
[----:B------:R-:W-:Y:S05]  /*0810*/  BSYNC.RECONVERGENT B2 ;  /* 0x0000000000027941 */ /* 0x000fea0003800200 */
.L_x_306:
[----:B------:R-:W-:Y:S05]  /*0820*/  @!P1 BRA `(.L_x_300) ;  /* 0x0000000000249947 */ /* 0x000fea0003800000 */
[----:B------:R-:W0:Y:S01]  /*0830*/  LDC.64 R10, c[0x0][0x380] ;  /* 0x0000e000ff0a7b82 */ /* 0x000e220000000a00 */
[----:B------:R-:W-:-:S07]  /*0840*/  IMAD.MOV R3, RZ, RZ, -R3 ;  /* 0x000000ffff037224 */ /* 0x000fce00078e0a03 */
.L_x_308:
[----:B0-----:R-:W-:-:S06]  /*0850*/  IMAD.WIDE R6, R2, 0x8, R10 ;  /* 0x0000000802067825 */ /* 0x001fcc00078e020a */
[----:B------:R-:W2:Y:S01]  /*0860*/  LDG.E.64 R6, desc[UR6][R6.64] ;  /* 0x0000000606067981 */ /* 0x000ea2000c1e1b00 */
[----:B------:R-:W-:Y:S02]  /*0870*/  VIADD R3, R3, 0x1 ;  /* 0x0000000103037836 */ /* 0x000fe40000000000 */
[----:B------:R-:W-:-:S03]  /*0880*/  VIADD R2, R2, 0x200 ;  /* 0x0000020002027836 */ /* 0x000fc60000000000 */
[----:B------:R-:W-:Y:S01]  /*0890*/  ISETP.NE.AND P0, PT, R3, RZ, PT ;  /* 0x000000ff0300720c */ /* 0x000fe20003f05270 */
[----:B--2--5:R-:W-:-:S12]  /*08a0*/  DADD R4, R6, R4 ;  /* 0x0000000006047229 */ /* 0x024fd80000000004 */
[----:B------:R-:W-:Y:S05]  /*08b0*/  @P0 BRA `(.L_x_308) ;  /* 0xfffffffc00e40947 */ /* 0x000fea000383ffff */
.L_x_300:
[----:B------:R-:W-:Y:S05]  /*08c0*/  BSYNC.RECONVERGENT B1 ;  /* 0x0000000000017941 */ /* 0x000fea0003800200 */
.L_x_299:
[----:B------:R-:W-:-:S04]  /*08d0*/  ISETP.GE.U32.AND P0, PT, R8, 0x200, PT ;  /* 0x000002000800780c */ /* 0x000fc80003f06070 */
[----:B------:R-:W-:-:S13]  /*08e0*/  ISETP.GE.U32.AND.EX P0, PT, R9, RZ, PT, P0 ;  /* 0x000000ff0900720c */ /* 0x000fda0003f06100 */
        /* <DEDUP_REMOVED lines=32> */
[----:B------:R-:W-:Y:S02]  /*0af0*/  ISETP.GT.AND P0, PT, R10, 0xf, PT ;  /* 0x0000000f0a00780c */ /* 0x000fe40003f04270 */
[----:B------:R-:W-:Y:S01]  /*0b00*/  @!P1 LOP3.LUT R8, R4, 0xf8, RZ, 0xc0, !PT ;  /* 0x000000f804089812 */ /* 0x000fe200078ec0ff */
[----:B------:R-:W0:Y:S04]  /*0b10*/  SHFL.DOWN PT, R3, R7, 0x10, 0x1f ;  /* 0x0a001f0007037f89 */ /* 0x000e2800000e0000 */
[----:B------:R-:W-:Y:S01]  /*0b20*/  @!P1 IMAD.IADD R9, R8, 0x1, R9 ;  /* 0x0000000108099824 */ /* 0x000fe200078e0209 */
[----:B0-----:R-:W-:-:S07]  /*0b30*/  DADD R4, R2, R6 ;  /* 0x0000000002047229 */ /* 0x001fce0000000006 */
[----:B------:R0:W-:Y:S01]  /*0b40*/  @!P1 STS.64 [R9+0x10], R4 ;  /* 0x0000100409009388 */ /* 0x0001e20000000a00 */
[----:B------:R-:W-:Y:S01]  /*0b50*/  BAR.SYNC.DEFER_BLOCKING 0x0 ;  /* 0x0000000000007b1d */ /* 0x000fe20000010000 */
[----:B------:R-:W-:Y:S02]  /*0b60*/  ISETP.NE.AND P1, PT, R0, RZ, PT ;  /* 0x000000ff0000720c */ /* 0x000fe40003f25270 */
[----:B------:R-:W-:Y:S02]  /*0b70*/  FSEL R2, R6, R4, P0 ;  /* 0x0000000406027208 */ /* 0x000fe40000000000 */
[----:B------:R-:W-:-:S09]  /*0b80*/  FSEL R3, R7, R5, P0 ;  /* 0x0000000507037208 */ /* 0x000fd20000000000 */
[----:B0-----:R-:W-:Y:S05]  /*0b90*/  @P1 BRA `(.L_x_310) ;  /* 0x00000018008c1947 */ /* 0x001fea0003800000 */
        /* <DEDUP_REMOVED lines=27> */
.L_x_309:
[----:B------:R-:W-:Y:S01]  /*0d50*/  LOP3.LUT R2, R0, 0x3e0, RZ, 0xc0, !PT ;  /* 0x000003e000027812 */ /* 0x000fe200078ec0ff */
[----:B------:R-:W0:Y:S03]  /*0d60*/  S2R R12, SR_LANEID ;  /* 0x00000000000c7919 */ /* 0x000e260000000000 */
[----:B------:R-:W-:Y:S01]  /*0d70*/  LOP3.LUT R7, RZ, R2, RZ, 0x33, !PT ;  /* 0x00000002ff077212 */ /* 0x000fe200078e33ff */
[----:B------:R-:W-:-:S04]  /*0d80*/  VIADD R3, R2, 0x20 ;  /* 0x0000002002037836 */ /* 0x000fc80000000000 */
[----:B------:R-:W-:Y:S01]  /*0d90*/  IMAD.IADD R7, R7, 0x1, R8 ;  /* 0x0000000107077824 */ /* 0x000fe200078e0208 */
[----:B------:R-:W-:-:S04]  /*0da0*/  ISETP.GT.U32.AND P0, PT, R3, R8, PT ;  /* 0x000000080300720c */ /* 0x000fc80003f04070 */
[----:B------:R-:W-:-:S05]  /*0db0*/  SEL R13, R7, 0x1f, P0 ;  /* 0x0000001f070d7807 */ /* 0x000fca0000000000 */
[----:B-----5:R-:W-:Y:S04]  /*0dc0*/  SHFL.DOWN PT, R2, R4, 0x1, R13 ;  /* 0x0820000004027989 */ /* 0x020fe800000e000d */
[----:B------:R-:W1:Y:S01]  /*0dd0*/  SHFL.DOWN PT, R3, R5, 0x1, R13 ;  /* 0x0820000005037989 */ /* 0x000e6200000e000d */
[C---:B0-----:R-:W-:Y:S01]  /*0de0*/  ISETP.GE.AND P0, PT, R12.reuse, R13, PT ;  /* 0x0000000d0c00720c */ /* 0x041fe20003f06270 */
[C---:B------:R-:W-:Y:S01]  /*0df0*/  VIADD R10, R12.reuse, 0x2 ;  /* 0x000000020c0a7836 */ /* 0x040fe20000000000 */
[----:B------:R-:W-:Y:S01]  /*0e00*/  ISETP.NE.AND P1, PT, R12, RZ, PT ;  /* 0x000000ff0c00720c */ /* 0x000fe20003f25270 */
[----:B-1----:R-:W-:-:S10]  /*0e10*/  DADD R2, R2, R4 ;  /* 0x0000000002027229 */ /* 0x002fd40000000004 */
[----:B------:R-:W-:Y:S01]  /*0e20*/  FSEL R6, R2, R4, !P0 ;  /* 0x0000000402067208 */ /* 0x000fe20004000000 */
[----:B------:R-:W-:Y:S01]  /*0e30*/  VIADD R4, R12, 0x4 ;  /* 0x000000040c047836 */ /* 0x000fe20000000000 */
[----:B------:R-:W-:Y:S02]  /*0e40*/  FSEL R7, R3, R5, !P0 ;  /* 0x0000000503077208 */ /* 0x000fe40004000000 */
[----:B------:R-:W-:Y:S01]  /*0e50*/  ISETP.GT.AND P0, PT, R10, R13, PT ;  /* 0x0000000d0a00720c */ /* 0x000fe20003f04270 */
[----:B------:R-:W-:Y:S04]  /*0e60*/  SHFL.DOWN PT, R2, R6, 0x2, R13 ;  /* 0x0840000006027989 */ /* 0x000fe800000e000d */
[----:B------:R-:W0:Y:S02]  /*0e70*/  SHFL.DOWN PT, R3, R7, 0x2, R13 ;  /* 0x0840000007037989 */ /* 0x000e2400000e000d */
[----:B0-----:R-:W-:-:S10]  /*0e80*/  DADD R2, R2, R6 ;  /* 0x0000000002027229 */ /* 0x001fd40000000006 */
[----:B------:R-:W-:Y:S01]  /*0e90*/  FSEL R10, R6, R2, P0 ;  /* 0x00000002060a7208 */ /* 0x000fe20000000000 */
[----:B------:R-:W-:Y:S01]  /*0ea0*/  VIADD R6, R12, 0x8 ;  /* 0x000000080c067836 */ /* 0x000fe20000000000 */
[----:B------:R-:W-:Y:S02]  /*0eb0*/  FSEL R11, R7, R3, P0 ;  /* 0x00000003070b7208 */ /* 0x000fe40000000000 */
[----:B------:R-:W-:Y:S01]  /*0ec0*/  ISETP.GT.AND P0, PT, R4, R13, PT ;  /* 0x0000000d0400720c */ /* 0x000fe20003f04270 */
[----:B------:R-:W-:Y:S04]  /*0ed0*/  SHFL.DOWN PT, R2, R10, 0x4, R13 ;  /* 0x088000000a027989 */ /* 0x000fe800000e000d */
[----:B------:R-:W0:Y:S02]  /*0ee0*/  SHFL.DOWN PT, R3, R11, 0x4, R13 ;  /* 0x088000000b037989 */ /* 0x000e2400000e000d */
[----:B0-----:R-:W-:-:S10]  /*0ef0*/  DADD R2, R2, R10 ;  /* 0x0000000002027229 */ /* 0x001fd4000000000a */
[----:B------:R-:W-:Y:S02]  /*0f00*/  FSEL R4, R10, R2, P0 ;  /* 0x000000020a047208 */ /* 0x000fe40000000000 */
[----:B------:R-:W-:Y:S02]  /*0f10*/  FSEL R5, R11, R3, P0 ;  /* 0x000000030b057208 */ /* 0x000fe40000000000 */
[----:B------:R-:W-:Y:S01]  /*0f20*/  ISETP.GT.AND P0, PT, R6, R13, PT ;  /* 0x0000000d0600720c */ /* 0x000fe20003f04270 */
[----:B------:R-:W-:Y:S01]  /*0f30*/  SHFL.DOWN PT, R2, R4, 0x8, R13 ;  /* 0x0900000004027989 */ /* 0x000fe200000e000d */
[----:B------:R-:W-:-:S03]  /*0f40*/  @!P1 MOV R10, 0x400 ;  /* 0x00000400000a9802 */ /* 0x000fc60000000f00 */
[----:B------:R-:W0:Y:S01]  /*0f50*/  SHFL.DOWN PT, R3, R5, 0x8, R13 ;  /* 0x0900000005037989 */ /* 0x000e2200000e000d */
[----:B------:R-:W1:Y:S01]  /*0f60*/  @!P1 S2R R11, SR_CgaCtaId ;  /* 0x00000000000b9919 */ /* 0x000e620000008800 */
[----:B0-----:R-:W-:-:S10]  /*0f70*/  DADD R2, R2, R4 ;  /* 0x0000000002027229 */ /* 0x001fd40000000004 */
[----:B------:R-:W-:Y:S01]  /*0f80*/  FSEL R6, R4, R2, P0 ;  /* 0x0000000204067208 */ /* 0x000fe20000000000 */
[----:B------:R-:W-:Y:S01]  /*0f90*/  VIADD R4, R12, 0x10 ;  /* 0x000000100c047836 */ /* 0x000fe20000000000 */
[----:B------:R-:W-:Y:S02]  /*0fa0*/  FSEL R7, R5, R3, P0 ;  /* 0x0000000305077208 */ /* 0x000fe40000000000 */
[----:B------:R-:W-:Y:S01]  /*0fb0*/  @!P1 SHF.R.U32.HI R5, RZ, 0x2, R0 ;  /* 0x00000002ff059819 */ /* 0x000fe20000011600 */
[----:B------:R-:W-:Y:S01]  /*0fc0*/  SHFL.DOWN PT, R2, R6, 0x10, R13 ;  /* 0x0a00000006027989 */ /* 0x000fe200000e000d */
[----:B-1----:R-:W-:Y:S02]  /*0fd0*/  @!P1 LEA R10, R11, R10, 0x18 ;  /* 0x0000000a0b0a9211 */ /* 0x002fe400078ec0ff */
[----:B------:R-:W-:Y:S01]  /*0fe0*/  @!P1 LOP3.LUT R5, R5, 0xf8, RZ, 0xc0, !PT ;  /* 0x000000f805059812 */ /* 0x000fe200078ec0ff */
[----:B------:R-:W0:Y:S01]  /*0ff0*/  SHFL.DOWN PT, R3, R7, 0x10, R13 ;  /* 0x0a00000007037989 */ /* 0x000e2200000e000d */
[----:B------:R-:W-:-:S03]  /*1000*/  ISETP.GT.AND P0, PT, R4, R13, PT ;  /* 0x0000000d0400720c */ /* 0x000fc60003f04270 */
[----:B------:R-:W-:Y:S01]  /*1010*/  @!P1 IMAD.IADD R5, R5, 0x1, R10 ;  /* 0x0000000105059824 */ /* 0x000fe200078e020a */
[----:B0-----:R-:W-:-:S10]  /*1020*/  DADD R2, R2, R6 ;  /* 0x0000000002027229 */ /* 0x001fd40000000006 */
[----:B------:R-:W-:Y:S02]  /*1030*/  FSEL R2, R6, R2, P0 ;  /* 0x0000000206027208 */ /* 0x000fe40000000000 */
[----:B------:R-:W-:-:S05]  /*1040*/  FSEL R3, R7, R3, P0 ;  /* 0x0000000307037208 */ /* 0x000fca0000000000 */
[----:B------:R0:W-:Y:S01]  /*1050*/  @!P1 STS.64 [R5+0x10], R2 ;  /* 0x0000100205009388 */ /* 0x0001e20000000a00 */
[----:B------:R-:W-:Y:S01]  /*1060*/  BAR.SYNC.DEFER_BLOCKING 0x0 ;  /* 0x0000000000007b1d */ /* 0x000fe20000010000 */
[----:B------:R-:W-:-:S13]  /*1070*/  ISETP.NE.AND P1, PT, R0, RZ, PT ;  /* 0x000000ff0000720c */ /* 0x000fda0003f25270 */
[----:B0-----:R-:W-:Y:S05]  /*1080*/  @P1 BRA `(.L_x_310) ;  /* 0x0000001400501947 */ /* 0x001fea0003800000 */
[----:B------:R-:W0:Y:S01]  /*1090*/  S2UR UR5, SR_CgaCtaId ;  /* 0x00000000000579c3 */ /* 0x000e220000008800 */
[----:B------:R-:W-:Y:S01]  /*10a0*/  UMOV UR4, 0x400 ;  /* 0x0000040000047882 */ /* 0x000fe20000000000 */
[----:B------:R-:W-:-:S04]  /*10b0*/  ISETP.GT.U32.AND P0, PT, R8, 0x20, PT ;  /* 0x000000200800780c */ /* 0x000fc80003f04070 */
[----:B------:R-:W-:Y:S01]  /*10c0*/  ISETP.GT.U32.AND.EX P0, PT, R9, RZ, PT, P0 ;  /* 0x000000ff0900720c */ /* 0x000fe20003f04100 */
[----:B0-----:R-:W-:-:S09]  /*10d0*/  ULEA UR4, UR5, UR4, 0x18 ;  /* 0x0000000405047291 */ /* 0x001fd2000f8ec0ff */
[----:B------:R-:W0:Y:S04]  /*10e0*/  LDS.64 R4, [UR4+0x18] ;  /* 0x00001804ff047984 */ /* 0x000e280008000a00 */
[----:B------:R-:W1:Y:S01]  /*10f0*/  LDS.128 R12, [UR4+0x20] ;  /* 0x00002004ff0c7984 */ /* 0x000e620008000c00 */
[----:B0-----:R-:W-:-:S10]  /*1100*/  DADD R4, R2, R4 ;  /* 0x0000000002047229 */ /* 0x001fd40000000004 */
[----:B------:R-:W-:Y:S02]  /*1110*/  FSEL R2, R4, R2, P0 ;  /* 0x0000000204027208 */ /* 0x000fe40000000000 */
[----:B------:R-:W-:Y:S02]  /*1120*/  FSEL R3, R5, R3, P0 ;  /* 0x0000000305037208 */ /* 0x000fe40000000000 */
[----:B------:R-:W0:Y:S01]  /*1130*/  LDS.128 R4, [UR4+0x30] ;  /* 0x00003004ff047984 */ /* 0x000e220008000c00 */
[----:B------:R-:W-:-:S03]  /*1140*/  ISETP.GT.U32.AND P0, PT, R8, 0x40, PT ;  /* 0x000000400800780c */ /* 0x000fc60003f04070 */
[----:B-1----:R-:W-:Y:S01]  /*1150*/  DADD R12, R12, R2 ;  /* 0x000000000c0c7229 */ /* 0x002fe20000000002 */
[----:B------:R-:W-:-:S09]  /*1160*/  ISETP.GT.U32.AND.EX P0, PT, R9, RZ, PT, P0 ;  /* 0x000000ff0900720c */ /* 0x000fd20003f04100 */
[----:B------:R-:W-:Y:S02]  /*1170*/  FSEL R2, R12, R2, P0 ;  /* 0x000000020c027208 */ /* 0x000fe40000000000 */
[----:B------:R-:W-:Y:S02]  /*1180*/  FSEL R3, R13, R3, P0 ;  /* 0x000000030d037208 */ /* 0x000fe40000000000 */
[----:B------:R-:W-:-:S04]  /*1190*/  ISETP.GT.U32.AND P0, PT, R8, 0x60, PT ;  /* 0x000000600800780c */ /* 0x000fc80003f04070 */
[----:B------:R-:W-:Y:S01]  /*11a0*/  DADD R14, R2, R14 ;  /* 0x00000000020e7229 */ /* 0x000fe2000000000e */
[----:B------:R-:W-:-:S09]  /*11b0*/  ISETP.GT.U32.AND.EX P0, PT, R9, RZ, PT, P0 ;  /* 0x000000ff0900720c */ /* 0x000fd20003f04100 */
[----:B------:R-:W-:Y:S02]  /*11c0*/  FSEL R2, R14, R2, P0 ;  /* 0x000000020e027208 */ /* 0x000fe40000000000 */
[----:B------:R-:W-:Y:S02]  /*11d0*/  FSEL R3, R15, R3, P0 ;  /* 0x000000030f037208 */ /* 0x000fe40000000000 */
[----:B------:R-:W1:Y:S01]  /*11e0*/  LDS.128 R12, [UR4+0x40] ;  /* 0x00004004ff0c7984 */ /* 0x000e620008000c00 */
[----:B------:R-:W-:-:S03]  /*11f0*/  ISETP.GT.U32.AND P0, PT, R8, 0x80, PT ;  /* 0x000000800800780c */ /* 0x000fc60003f04070 */
[----:B0-----:R-:W-:Y:S01]  /*1200*/  DADD R4, R4, R2 ;  /* 0x0000000004047229 */ /* 0x001fe20000000002 */
        /* <DEDUP_REMOVED lines=52> */
[----:B------:R-:W-:-:S04]  /*1550*/  ISETP.GT.U32.AND P0, PT, R8, 0x1c0, PT ;  /* 0x000001c00800780c */ /* 0x000fc80003f04070 */
        /* <DEDUP_REMOVED lines=8> */
[----:B------:R-:W-:Y:S01]  /*15e0*/  FSEL R3, R15, R3, P0 ;  /* 0x000000030f037208 */ /* 0x000fe20000000000 */
[----:B------:R-:W-:Y:S06]  /*15f0*/  BRA `(.L_x_310) ;  /* 0x0000000c00f47947 */ /* 0x000fec0003800000 */
.L_x_296:
[----:B------:R-:W0:Y:S01]  /*1600*/  S2R R0, SR_TID.X ;  /* 0x0000000000007919 */ /* 0x000e220000002100 */
[----:B------:R-:W0:Y:S02]  /*1610*/  LDC.64 R4, c[0x0][0x380] ;  /* 0x0000e000ff047b82 */ /* 0x000e240000000a00 */
[----:B0-----:R-:W-:-:S05]  /*1620*/  IMAD.WIDE.U32 R4, R0, 0x8, R4 ;  /* 0x0000000800047825 */ /* 0x001fca00078e0004 */
[----:B------:R-:W2:Y:S04]  /*1630*/  LDG.E.64 R2, desc[UR6][R4.64] ;  /* 0x0000000604027981 */ /* 0x000ea8000c1e1b00 */
[----:B------:R-:W2:Y:S04]  /*1640*/  LDG.E.64 R6, desc[UR6][R4.64+0x1000] ;  /* 0x0010000604067981 */ /* 0x000ea8000c1e1b00 */
[----:B------:R-:W3:Y:S04]  /*1650*/  LDG.E.64 R10, desc[UR6][R4.64+0x2000] ;  /* 0x00200006040a7981 */ /* 0x000ee8000c1e1b00 */
[----:B------:R-:W4:Y:S04]  /*1660*/  LDG.E.64 R12, desc[UR6][R4.64+0x3000] ;  /* 0x00300006040c7981 */ /* 0x000f28000c1e1b00 */
[----:B------:R-:W5:Y:S04]  /*1670*/  LDG.E.64 R14, desc[UR6][R4.64+0x4000] ;  /* 0x00400006040e7981 */ /* 0x000f68000c1e1b00 */
[----:B------:R-:W5:Y:S04]  /*1680*/  LDG.E.64 R16, desc[UR6][R4.64+0x5000] ;  /* 0x0050000604107981 */ /* 0x000f68000c1e1b00 */
[----:B------:R-:W5:Y:S01]  /*1690*/  LDG.E.64 R18, desc[UR6][R4.64+0x6000] ;  /* 0x0060000604127981 */ /* 0x000f62000c1e1b00 */
[----:B--2---:R-:W-:-:S08]  /*16a0*/  DADD R2, R2, R6 ;  /* 0x0000000002027229 */ /* 0x004fd00000000006 */
[----:B---3--:R-:W-:-:S08]  /*16b0*/  DADD R2, R10, R2 ;  /* 0x000000000a027229 */ /* 0x008fd00000000002 */
[----:B----4-:R-:W-:Y:S01]  /*16c0*/  DADD R2, R12, R2 ;  /* 0x000000000c027229 */ /* 0x010fe20000000002 */
[----:B------:R-:W-:-:S04]  /*16d0*/  IADD3 R12, P1, PT, R8, -0xe00, RZ ;  /* 0xfffff200080c7810 */ /* 0x000fc80007f3e0ff */
[----:B------:R-:W-:Y:S02]  /*16e0*/  ISETP.GE.U32.AND P0, PT, R12, 0xe00, PT ;  /* 0x00000e000c00780c */ /* 0x000fe40003f06070 */
[----:B------:R-:W-:Y:S01]  /*16f0*/  IADD3.X R13, PT, PT, R9, -0x1, RZ, P1, !PT ;  /* 0xffffffff090d7810 */ /* 0x000fe20000ffe4ff */
[----:B-----5:R-:W-:-:S03]  /*1700*/  DADD R2, R14, R2 ;  /* 0x000000000e027229 */ /* 0x020fc60000000002 */
[----:B------:R-:W-:-:S05]  /*1710*/  ISETP.GE.U32.AND.EX P0, PT, R13, RZ, PT, P0 ;  /* 0x000000ff0d00720c */ /* 0x000fca0003f06100 */
[----:B------:R-:W-:-:S08]  /*1720*/  DADD R2, R16, R2 ;  /* 0x0000000010027229 */ /* 0x000fd00000000002 */
[----:B------:R-:W-:Y:S01]  /*1730*/  DADD R6, R18, R2 ;  /* 0x0000000012067229 */ /* 0x000fe20000000002 */
[----:B------:R-:W-:Y:S02]  /*1740*/  IMAD.MOV.U32 R3, RZ, RZ, 0xe00 ;  /* 0x00000e00ff037424 */ /* 0x000fe400078e00ff */
[----:B------:R-:W-:Y:S01]  /*1750*/  IMAD.MOV.U32 R2, RZ, RZ, RZ ;  /* 0x000000ffff027224 */ /* 0x000fe200078e00ff */
[----:B------:R-:W-:Y:S07]  /*1760*/  @!P0 BRA `(.L_x_311) ;  /* 0x0000000000748947 */ /* 0x000fee0003800000 */
[----:B------:R-:W0:Y:S01]  /*1770*/  LDC.64 R8, c[0x0][0x390] ;  /* 0x0000e400ff087b82 */ /* 0x000e220000000a00 */
[----:B------:R-:W-:Y:S02]  /*1780*/  IMAD.MOV.U32 R3, RZ, RZ, 0xe00 ;  /* 0x00000e00ff037424 */ /* 0x000fe400078e00ff */
[----:B------:R-:W-:-:S07]  /*1790*/  IMAD.MOV.U32 R2, RZ, RZ, RZ ;  /* 0x000000ffff027224 */ /* 0x000fce00078e00ff */
.L_x_313:
[----:B------:R-:W-:-:S04]  /*17a0*/  LEA R16, P0, R3, R4, 0x3 ;  /* 0x0000000403107211 */ /* 0x000fc800078018ff */
[----:B------:R-:W-:-:S05]  /*17b0*/  LEA.HI.X R17, R3, R5, R2, 0x3, P0 ;  /* 0x0000000503117211 */ /* 0x000fca00000f1c02 */
[----:B------:R-:W2:Y:S04]  /*17c0*/  LDG.E.64 R18, desc[UR6][R16.64] ;  /* 0x0000000610127981 */ /* 0x000ea8000c1e1b00 */
[----:B------:R-:W3:Y:S04]  /*17d0*/  LDG.E.64 R20, desc[UR6][R16.64+0x1000] ;  /* 0x0010000610147981 */ /* 0x000ee8000c1e1b00 */
[----:B------:R-:W4:Y:S04]  /*17e0*/  LDG.E.64 R22, desc[UR6][R16.64+0x2000] ;  /* 0x0020000610167981 */ /* 0x000f28000c1e1b00 */
[----:B------:R-:W5:Y:S04]  /*17f0*/  LDG.E.64 R24, desc[UR6][R16.64+0x3000] ;  /* 0x0030000610187981 */ /* 0x000f68000c1e1b00 */
[----:B------:R-:W5:Y:S04]  /*1800*/  LDG.E.64 R26, desc[UR6][R16.64+0x4000] ;  /* 0x00400006101a7981 */ /* 0x000f68000c1e1b00 */
[----:B------:R-:W5:Y:S04]  /*1810*/  LDG.E.64 R10, desc[UR6][R16.64+0x5000] ;  /* 0x00500006100a7981 */ /* 0x000f68000c1e1b00 */
[----:B------:R-:W5:Y:S01]  /*1820*/  LDG.E.64 R14, desc[UR6][R16.64+0x6000] ;  /* 0x00600006100e7981 */ /* 0x000f62000c1e1b00 */
[----:B--2---:R-:W-:Y:S01]  /*1830*/  DADD R18, R18, R6 ;  /* 0x0000000012127229 */ /* 0x004fe20000000006 */
[----:B0-----:R-:W-:-:S04]  /*1840*/  IADD3 R6, P1, PT, -R3, R8, RZ ;  /* 0x0000000803067210 */ /* 0x001fc80007f3e1ff */
[----:B------:R-:W-:Y:S01]  /*1850*/  ISETP.GE.U32.AND P0, PT, R6, 0xe00, PT ;  /* 0x00000e000600780c */ /* 0x000fe20003f06070 */
[----:B------:R-:W-:Y:S02]  /*1860*/  IMAD.X R6, R9, 0x1, ~R2, P1 ;  /* 0x0000000109067824 */ /* 0x000fe400008e0e02 */
[----:B---3--:R-:W-:-:S03]  /*1870*/  DADD R18, R20, R18 ;  /* 0x0000000014127229 */ /* 0x008fc60000000012 */
[----:B------:R-:W-:-:S05]  /*1880*/  ISETP.GE.U32.AND.EX P0, PT, R6, RZ, PT, P0 ;  /* 0x000000ff0600720c */ /* 0x000fca0003f06100 */
[----:B----4-:R-:W-:-:S08]  /*1890*/  DADD R18, R22, R18 ;  /* 0x0000000016127229 */ /* 0x010fd00000000012 */
[----:B-----5:R-:W-:-:S08]  /*18a0*/  DADD R18, R24, R18 ;  /* 0x0000000018127229 */ /* 0x020fd00000000012 */
[----:B------:R-:W-:-:S08]  /*18b0*/  DADD R18, R26, R18 ;  /* 0x000000001a127229 */ /* 0x000fd00000000012 */
[----:B------:R-:W-:-:S08]  /*18c0*/  DADD R10, R10, R18 ;  /* 0x000000000a0a7229 */ /* 0x000fd00000000012 */
[----:B------:R-:W-:Y:S01]  /*18d0*/  DADD R6, R14, R10 ;  /* 0x000000000e067229 */ /* 0x000fe2000000000a */
[----:B------:R-:W-:Y:S10]  /*18e0*/  @!P0 BRA `(.L_x_312) ;  /* 0x0000000800208947 */ /* 0x000ff40003800000 */
[----:B------:R-:W-:-:S05]  /*18f0*/  IADD3 R3, P0, PT, R3, 0xe00, RZ ;  /* 0x00000e0003037810 */ /* 0x000fca0007f1e0ff */
[----:B------:R-:W-:Y:S01]  /*1900*/  IMAD.X R2, RZ, RZ, R2, P0 ;  /* 0x000000ffff027224 */ /* 0x000fe200000e0602 */
[----:B------:R-:W-:-:S04]  /*1910*/  ISETP.GT.U32.AND P0, PT, R3, R12, PT ;  /* 0x0000000c0300720c */ /* 0x000fc80003f04070 */
[----:B------:R-:W-:-:S13]  /*1920*/  ISETP.GT.U32.AND.EX P0, PT, R2, R13, PT, P0 ;  /* 0x0000000d0200720c */ /* 0x000fda0003f04100 */
[----:B------:R-:W-:Y:S05]  /*1930*/  @!P0 BRA `(.L_x_313) ;  /* 0xfffffffc00988947 */ /* 0x000fea000383ffff */
.L_x_311:
[----:B------:R-:W-:Y:S01]  /*1940*/  IMAD.IADD R5, R8, 0x1, -R3 ;  /* 0x0000000108057824 */ /* 0x000fe200078e0a03 */
[----:B------:R-:W-:Y:S01]  /*1950*/  ISETP.GE.U32.AND P1, PT, R3, R8, PT ;  /* 0x000000080300720c */ /* 0x000fe20003f26070 */
[----:B------:R-:W-:Y:S03]  /*1960*/  BSSY.RECONVERGENT B1, `(.L_x_312) ;  /* 0x0000080000017945 */ /* 0x000fe60003800200 */
[----:B------:R-:W-:-:S04]  /*1970*/  ISETP.GE.AND P0, PT, R0, R5, PT ;  /* 0x000000050000720c */ /* 0x000fc80003f06270 */
[----:B------:R-:W-:-:S13]  /*1980*/  ISETP.GE.U32.OR.EX P0, PT, R2, R9, P0, P1 ;  /* 0x000000090200720c */ /* 0x000fda0000706510 */
[----:B------:R-:W-:Y:S05]  /*1990*/  @P0 BRA `(.L_x_314) ;  /* 0x0000000400f00947 */ /* 0x000fea0003800000 */
[----:B------:R-:W-:Y:S01]  /*19a0*/  LOP3.LUT R4, RZ, R0, RZ, 0x33, !PT ;  /* 0x00000000ff047212 */ /* 0x000fe200078e33ff */
[----:B------:R-:W-:Y:S01]  /*19b0*/  BSSY.RECONVERGENT B2, `(.L_x_315) ;  /* 0x0000038000027945 */ /* 0x000fe20003800200 */
[----:B------:R-:W-:Y:S02]  /*19c0*/  IMAD.MOV.U32 R42, RZ, RZ, R0 ;  /* 0x000000ffff2a7224 */ /* 0x000fe400078e0000 */
[----:B------:R-:W-:-:S04]  /*19d0*/  IADD3 R8, PT, PT, -R3, R8, R4 ;  /* 0x0000000803087210 */ /* 0x000fc80007ffe104 */
[C---:B------:R-:W-:Y:S02]  /*19e0*/  ISETP.GE.U32.AND P1, PT, R8.reuse, 0x1e00, PT ;  /* 0x00001e000800780c */ /* 0x040fe40003f26070 */
[----:B------:R-:W-:-:S04]  /*19f0*/  LEA.HI R4, R8, 0x1, RZ, 0x17 ;  /* 0x0000000108047811 */ /* 0x000fc800078fb8ff */
[----:B------:R-:W-:-:S04]  /*1a00*/  LOP3.LUT R5, R4, 0xf, RZ, 0xc0, !PT ;  /* 0x0000000f04057812 */ /* 0x000fc800078ec0ff */
[----:B------:R-:W-:-:S03]  /*1a10*/  ISETP.NE.AND P0, PT, R5, RZ, PT ;  /* 0x000000ff0500720c */ /* 0x000fc60003f05270 */
[----:B------:R-:W-:Y:S10]  /*1a20*/  @!P1 BRA `(.L_x_316) ;  /* 0x0000000000c09947 */ /* 0x000ff40003800000 */
[----:B------:R-:W0:Y:S01]  /*1a30*/  LDCU.64 UR4, c[0x0][0x380] ;  /* 0x00007000ff0477ac */ /* 0x000e220008000a00 */
[----:B------:R-:W-:Y:S01]  /*1a40*/  IADD3 R9, P2, PT, R0, R3, RZ ;  /* 0x0000000300097210 */ /* 0x000fe20007f5e0ff */
[----:B------:R-:W-:Y:S01]  /*1a50*/  IMAD.MOV.U32 R42, RZ, RZ, R0 ;  /* 0x000000ffff2a7224 */ /* 0x000fe200078e0000 */
[----:B------:R-:W-:-:S03]  /*1a60*/  LOP3.LUT R43, R4, 0xfffff0, RZ, 0xc0, !PT ;  /* 0x00fffff0042b7812 */ /* 0x000fc600078ec0ff */
[----:B------:R-:W-:Y:S02]  /*1a70*/  IMAD.X R10, RZ, RZ, R2, P2 ;  /* 0x000000ffff0a7224 */ /* 0x000fe400010e0602 */
[----:B------:R-:W-:Y:S01]  /*1a80*/  IMAD.MOV R43, RZ, RZ, -R43 ;  /* 0x000000ffff2b7224 */ /* 0x000fe200078e0a2b */
[----:B0-----:R-:W-:-:S04]  /*1a90*/  LEA R8, P1, R9, UR4, 0x3 ;  /* 0x0000000409087c11 */ /* 0x001fc8000f8218ff */
[----:B------:R-:W-:Y:S02]  /*1aa0*/  IADD3 R8, P2, PT, R8, 0x8000, RZ ;  /* 0x0000800008087810 */ /* 0x000fe40007f5e0ff */
[----:B------:R-:W-:-:S05]  /*1ab0*/  LEA.HI.X R9, R9, UR5, R10, 0x3, P1 ;  /* 0x0000000509097c11 */ /* 0x000fca00088f1c0a */
[----:B------:R-:W-:-:S07]  /*1ac0*/  IMAD.X R9, RZ, RZ, R9, P2 ;  /* 0x000000ffff097224 */ /* 0x000fce00010e0609 */
.L_x_317:
[----:B------:R-:W2:Y:S04]  /*1ad0*/  LDG.E.64 R10, desc[UR6][R8.64+-0x8000] ;  /* 0xff800006080a7981 */ /* 0x000ea8000c1e1b00 */
[----:B------:R-:W3:Y:S04]  /*1ae0*/  LDG.E.64 R12, desc[UR6][R8.64+-0x7000] ;  /* 0xff900006080c7981 */ /* 0x000ee8000c1e1b00 */
[----:B------:R-:W4:Y:S04]  /*1af0*/  LDG.E.64 R14, desc[UR6][R8.64+-0x6000] ;  /* 0xffa00006080e7981 */ /* 0x000f28000c1e1b00 */
[----:B------:R-:W5:Y:S04]  /*1b00*/  LDG.E.64 R16, desc[UR6][R8.64+-0x5000] ;  /* 0xffb0000608107981 */ /* 0x000f68000c1e1b00 */
        /* <DEDUP_REMOVED lines=11> */
[----:B------:R0:W5:Y:S01]  /*1bc0*/  LDG.E.64 R40, desc[UR6][R8.64+0x7000] ;  /* 0x0070000608287981 */ /* 0x000162000c1e1b00 */
[----:B------:R-:W-:-:S02]  /*1bd0*/  VIADD R43, R43, 0x10 ;  /* 0x000000102b2b7836 */ /* 0x000fc40000000000 */
        /* <DEDUP_REMOVED lines=21> */
.L_x_316:
[----:B------:R-:W-:Y:S05]  /*1d30*/  BSYNC.RECONVERGENT B2 ;  /* 0x0000000000027941 */ /* 0x000fea0003800200 */
.L_x_315:
[----:B------:R-:W-:Y:S05]  /*1d40*/  @!P0 BRA `(.L_x_314) ;  /* 0x0000000400048947 */ /* 0x000fea0003800000 */
[----:B------:R-:W-:Y:S01]  /*1d50*/  ISETP.GE.U32.AND P1, PT, R5, 0x8, PT ;  /* 0x000000080500780c */ /* 0x000fe20003f26070 */
[----:B------:R-:W-:Y:S01]  /*1d60*/  BSSY.RECONVERGENT B2, `(.L_x_318) ;  /* 0x000001a000027945 */ /* 0x000fe20003800200 */
[----:B------:R-:W-:-:S04]  /*1d70*/  LOP3.LUT R26, R4, 0x7, RZ, 0xc0, !PT ;  /* 0x00000007041a7812 */ /* 0x000fc800078ec0ff */
[----:B------:R-:W-:-:S07]  /*1d80*/  ISETP.NE.AND P0, PT, R26, RZ, PT ;  /* 0x000000ff1a00720c */ /* 0x000fce0003f05270 */
[----:B------:R-:W-:Y:S06]  /*1d90*/  @!P1 BRA `(.L_x_319) ;  /* 0x0000000000589947 */ /* 0x000fec0003800000 */
[----:B------:R-:W0:Y:S01]  /*1da0*/  LDCU.64 UR4, c[0x0][0x380] ;  /* 0x00007000ff0477ac */ /* 0x000e220008000a00 */
[----:B------:R-:W-:-:S05]  /*1db0*/  IADD3 R5, P1, PT, R42, R3, RZ ;  /* 0x000000032a057210 */ /* 0x000fca0007f3e0ff */
[----:B------:R-:W-:Y:S01]  /*1dc0*/  IMAD.X R10, RZ, RZ, R2, P1 ;  /* 0x000000ffff0a7224 */ /* 0x000fe200008e0602 */
[----:B0-----:R-:W-:-:S04]  /*1dd0*/  LEA R8, P1, R5, UR4, 0x3 ;  /* 0x0000000405087c11 */ /* 0x001fc8000f8218ff */
        /* <DEDUP_REMOVED lines=18> */
.L_x_319:
[----:B------:R-:W-:Y:S05]  /*1f00*/  BSYNC.RECONVERGENT B2 ;  /* 0x0000000000027941 */ /* 0x000fea0003800200 */
.L_x_318:
        /* <DEDUP_REMOVED lines=20> */
.L_x_321:
[----:B------:R-:W-:Y:S05]  /*2050*/  BSYNC.RECONVERGENT B2 ;  /* 0x0000000000027941 */ /* 0x000fea0003800200 */
.L_x_320:
[----:B------:R-:W-:Y:S05]  /*2060*/  @!P0 BRA `(.L_x_314) ;  /* 0x00000000003c8947 */ /* 0x000fea0003800000 */
[----:B------:R-:W0:Y:S01]  /*2070*/  LDCU.64 UR4, c[0x0][0x380] ;  /* 0x00007000ff0477ac */ /* 0x000e220008000a00 */
[----:B------:R-:W-:Y:S01]  /*2080*/  IADD3 R3, P0, PT, R42, R3, RZ ;  /* 0x000000032a037210 */ /* 0x000fe20007f1e0ff */
[----:B------:R-:W-:-:S04]  /*2090*/  IMAD.MOV R4, RZ, RZ, -R16 ;  /* 0x000000ffff047224 */ /* 0x000fc800078e0a10 */
[----:B------:R-:W-:Y:S01]  /*20a0*/  IMAD.X R2, RZ, RZ, R2, P0 ;  /* 0x000000ffff027224 */ /* 0x000fe200000e0602 */
[----:B0-----:R-:W-:-:S04]  /*20b0*/  LEA R5, P1, R3, UR4, 0x3 ;  /* 0x0000000403057c11 */ /* 0x001fc8000f8218ff */
[----:B------:R-:W-:-:S09]  /*20c0*/  LEA.HI.X R8, R3, UR5, R2, 0x3, P1 ;  /* 0x0000000503087c11 */ /* 0x000fd200088f1c02 */
.L_x_322:
        /* <DEDUP_REMOVED lines=9> */
.L_x_314:
[----:B------:R-:W-:Y:S05]  /*2160*/  BSYNC.RECONVERGENT B1 ;  /* 0x0000000000017941 */ /* 0x000fea0003800200 */
.L_x_312:
        /* <DEDUP_REMOVED lines=40> */
[----:B------:R-:W-:-:S03]  /*23f0*/  FSEL R5, R5, R3, P0 ;  /* 0x0000000305057208 */ /* 0x000fc60000000000 */
[----:B0-----:R-:W-:Y:S02]  /*2400*/  IMAD.MOV.U32 R2, RZ, RZ, R0 ;  /* 0x000000ffff027224 */ /* 0x001fe400078e0000 */
[----:B------:R-:W-:-:S04]  /*2410*/  IMAD.MOV.U32 R3, RZ, RZ, R5 ;  /* 0x000000ffff037224 */ /* 0x000fc800078e0005 */
[----:B------:R-:W-:Y:S05]  /*2420*/  @P1 BRA `(.L_x_310) ;  /* 0x0000000000681947 */ /* 0x000fea0003800000 */
        /* <DEDUP_REMOVED lines=26> */
.L_x_310:
[----:B------:R-:W-:Y:S05]  /*25d0*/  BSYNC.RECONVERGENT B0 ;  /* 0x0000000000007941 */ /* 0x000fea0003800200 */
.L_x_295:
[----:B------:R-:W-:Y:S05]  /*25e0*/  @P1 EXIT ;  /* 0x000000000000194d */ /* 0x000fea0003800000 */
[----:B------:R-:W0:Y:S01]  /*25f0*/  LDCU.64 UR4, c[0x0][0x3a0] ;  /* 0x00007400ff0477ac */ /* 0x000e220008000a00 */
[----:B------:R-:W1:Y:S01]  /*2600*/  LDC.64 R4, c[0x0][0x388] ;  /* 0x0000e200ff047b82 */ /* 0x000e620000000a00 */
[----:B0-----:R-:W-:-:S07]  /*2610*/  DADD R2, R2, UR4 ;  /* 0x0000000402027e29 */ /* 0x001fce0008000000 */
[----:B-1----:R-:W-:Y:S01]  /*2620*/  STG.E.64 desc[UR6][R4.64], R2 ;  /* 0x0000000204007986 */ /* 0x002fe2000c101b06 */
[----:B------:R-:W-:Y:S05]  /*2630*/  EXIT ;  /* 0x000000000000794d */ /* 0x000fea0003800000 */
.L_x_323:
        /* <DEDUP_REMOVED lines=12> */
.L_x_425:


//--------------------- .text._ZN3cub18CUB_300001_SM_10006detail6reduce28DeviceReduceSingleTileKernelINS2_10policy_hubIdjN4cuda3std3__44plusIdEEE10Policy1000EPdSC_iS9_ddNS7_10__identityEEEvT0_T1_T2_T3_T4_T6_ --------------------------
	.section	.text._ZN3cub18CUB_300001_SM_10006detail6reduce28DeviceReduceSingleTileKernelINS2_10policy_hubIdjN4cuda3std3__44plusIdEEE10Policy1000EPdSC_iS9_ddNS7_10__identityEEEvT0_T1_T2_T3_T4_T6_,"ax",@progbits
	.align	128
        .global         _ZN3cub18CUB_300001_SM_10006detail6reduce28DeviceReduceSingleTileKernelINS2_10policy_hubIdjN4cuda3std3__44plusIdEEE10Policy1000EPdSC_iS9_ddNS7_10__identityEEEvT0_T1_T2_T3_T4_T6_
        .type           _ZN3cub18CUB_300001_SM_10006detail6reduce28DeviceReduceSingleTileKernelINS2_10policy_hubIdjN4cuda3std3__44plusIdEEE10Policy1000EPdSC_iS9_ddNS7_10__identityEEEvT0_T1_T2_T3_T4_T6_,@function
        .size           _ZN3cub18CUB_300001_SM_10006detail6reduce28DeviceReduceSingleTileKernelINS2_10policy_hubIdjN4cuda3std3__44plusIdEEE10Policy1000EPdSC_iS9_ddNS7_10__identityEEEvT0_T1_T2_T3_T4_T6_,(.L_x_426 - _ZN3cub18CUB_300001_SM_10006detail6reduce28DeviceReduceSingleTileKernelINS2_10policy_hubIdjN4cuda3std3__44plusIdEEE10Policy1000EPdSC_iS9_ddNS7_10__identityEEEvT0_T1_T2_T3_T4_T6_)
        .other          _ZN3cub18CUB_300001_SM_10006detail6reduce28DeviceReduceSingleTileKernelINS2_10policy_hubIdjN4cuda3std3__44plusIdEEE10Policy1000EPdSC_iS9_ddNS7_10__identityEEEvT0_T1_T2_T3_T4_T6_,@"STO_CUDA_ENTRY STV_DEFAULT"
_ZN3cub18CUB_300001_SM_10006detail6reduce28DeviceReduceSingleTileKernelINS2_10policy_hubIdjN4cuda3std3__44plusIdEEE10Policy1000EPdSC_iS9_ddNS7_10__identityEEEvT0_T1_T2_T3_T4_T6_:
.text._ZN3cub18CUB_300001_SM_10006detail6reduce28DeviceReduceSingleTileKernelINS2_10policy_hubIdjN4cuda3std3__44plusIdEEE10Policy1000EPdSC_iS9_ddNS7_10__identityEEEvT0_T1_T2_T3_T4_T6_:
        /* <DEDUP_REMOVED lines=13> */
.L_x_324:
        /* <DEDUP_REMOVED lines=13> */
.L_x_328:
[----:B------:R-:W-:Y:S05]  /*01a0*/  BSYNC.RECONVERGENT B1 ;  /* 0x0000000000017941 */ /* 0x000fea0003800200 */
.L_x_327:
[----:B------:R-:W-:Y:S01]  /*01b0*/  ISETP.GE.AND P0, PT, R5, R4, PT ;  /* 0x000000040500720c */ /* 0x000fe20003f06270 */
[----:B------:R-:W-:-:S12]  /*01c0*/  BSSY.RECONVERGENT B1, `(.L_x_329) ;  /* 0x0000078000017945 */ /* 0x000fd80003800200 */
[----:B------:R-:W-:Y:S05]  /*01d0*/  @P0 BRA `(.L_x_330) ;  /* 0x0000000400d80947 */ /* 0x000fea0003800000 */
[----:B------:R-:W-:Y:S01]  /*01e0*/  LOP3.LUT R9, RZ, R5, RZ, 0x33, !PT ;  /* 0x00000005ff097212 */ /* 0x000fe200078e33ff */
[----:B------:R-:W-:Y:S04]  /*01f0*/  BSSY.RECONVERGENT B2, `(.L_x_331) ;  /* 0x0000019000027945 */ /* 0x000fe80003800200 */
[----:B------:R-:W-:-:S04]  /*0200*/  IMAD.IADD R9, R9, 0x1, R4 ;  /* 0x0000000109097824 */ /* 0x000fc800078e0204 */
[C---:B------:R-:W-:Y:S01]  /*0210*/  IMAD.HI.U32 R0, R9.reuse, -0x33333333, RZ ;  /* 0xcccccccd09007827 */ /* 0x040fe200078e00ff */
[----:B------:R-:W-:-:S04]  /*0220*/  ISETP.GE.U32.AND P0, PT, R9, 0x780, PT ;  /* 0x000007800900780c */ /* 0x000fc80003f06070 */
[----:B------:R-:W-:-:S04]  /*0230*/  SHF.R.U32.HI R0, RZ, 0x9, R0 ;  /* 0x00000009ff007819 */ /* 0x000fc80000011600 */
[----:B------:R-:W-:-:S04]  /*0240*/  LOP3.LUT R2, R0, 0x3, RZ, 0xc0, !PT ;  /* 0x0000000300027812 */ /* 0x000fc800078ec0ff */
[----:B------:R-:W-:-:S13]  /*0250*/  ISETP.NE.AND P1, PT, R2, 0x3, PT ;  /* 0x000000030200780c */ /* 0x000fda0003f25270 */
[----:B------:R-:W-:Y:S05]  /*0260*/  @!P1 BRA `(.L_x_332) ;  /* 0x0000000000449947 */ /* 0x000fea0003800000 */
[----:B------:R-:W0:Y:S01]  /*0270*/  LDC.64 R8, c[0x0][0x380] ;  /* 0x0000e000ff087b82 */ /* 0x000e220000000a00 */
[----:B------:R-:W-:-:S05]  /*0280*/  VIADD R0, R0, 0x1 ;  /* 0x0000000100007836 */ /* 0x000fca0000000000 */
[----:B------:R-:W-:-:S05]  /*0290*/  LOP3.LUT R0, R0, 0x3, RZ, 0xc0, !PT ;  /* 0x0000000300007812 */ /* 0x000fca00078ec0ff */
[----:B------:R-:W-:Y:S02]  /*02a0*/  IMAD.MOV R0, RZ, RZ, -R0 ;  /* 0x000000ffff007224 */ /* 0x000fe400078e0a00 */
[----:B0-----:R-:W-:-:S04]  /*02b0*/  IMAD.WIDE.U32 R8, R5, 0x8, R8 ;  /* 0x0000000805087825 */ /* 0x001fc800078e0008 */
[----:B------:R-:W-:Y:S02]  /*02c0*/  IMAD.MOV.U32 R2, RZ, RZ, R8 ;  /* 0x000000ffff027224 */ /* 0x000fe400078e0008 */
[----:B------:R-:W-:-:S07]  /*02d0*/  IMAD.MOV.U32 R11, RZ, RZ, R9 ;  /* 0x000000ffff0b7224 */ /* 0x000fce00078e0009 */
.L_x_333:
        /* <DEDUP_REMOVED lines=10> */
.L_x_332:
[----:B------:R-:W-:Y:S05]  /*0380*/  BSYNC.RECONVERGENT B2 ;  /* 0x0000000000027941 */ /* 0x000fea0003800200 */
.L_x_331:
        /* <DEDUP_REMOVED lines=8> */
.L_x_336:
        /* <DEDUP_REMOVED lines=43> */
.L_x_335:
[----:B------:R-:W-:Y:S05]  /*06c0*/  BSYNC.RECONVERGENT B2 ;  /* 0x0000000000027941 */ /* 0x000fea0003800200 */
.L_x_334:
        /* <DEDUP_REMOVED lines=26> */
.L_x_338:
[----:B------:R-:W-:Y:S05]  /*0870*/  BSYNC.RECONVERGENT B2 ;  /* 0x0000000000027941 */ /* 0x000fea0003800200 */
.L_x_337:
        /* <DEDUP_REMOVED lines=12> */
.L_x_330:
[----:B------:R-:W-:Y:S05]  /*0940*/  BSYNC.RECONVERGENT B1 ;  /* 0x0000000000017941 */ /* 0x000fea0003800200 */
.L_x_329:
        /* <DEDUP_REMOVED lines=47> */
[----:B------:R-:W0:Y:S04]  /*0c40*/  LDS.128 R8, [UR4+0x20] ;  /* 0x00002004ff087984 */ /* 0x000e280008000c00 */
[----:B------:R-:W1:Y:S04]  /*0c50*/  LDS.128 R16, [UR4+0x30] ;  /* 0x00003004ff107984 */ /* 0x000e680008000c00 */
[----:B--2---:R-:W2:Y:S01]  /*0c60*/  LDS.128 R4, [UR4+0x40] ;  /* 0x00004004ff047984 */ /* 0x004ea20008000c00 */
[----:B0-----:R-:W-:-:S03]  /*0c70*/  DADD R8, R12, R8 ;  /* 0x000000000c087229 */ /* 0x001fc60000000008 */
[----:B------:R-:W-:Y:S05]  /*0c80*/  LDS.128 R12, [UR4+0x60] ;  /* 0x00006004ff0c7984 */ /* 0x000fea0008000c00 */
[----:B------:R-:W-:Y:S02]  /*0c90*/  DADD R2, R8, R10 ;  /* 0x0000000008027229 */ /* 0x000fe4000000000a */
[----:B------:R-:W0:Y:S06]  /*0ca0*/  LDS.128 R8, [UR4+0x50] ;  /* 0x00005004ff087984 */ /* 0x000e2c0008000c00 */
[----:B-1----:R-:W-:-:S08]  /*0cb0*/  DADD R2, R2, R16 ;  /* 0x0000000002027229 */ /* 0x002fd00000000010 */
[----:B------:R-:W-:-:S08]  /*0cc0*/  DADD R2, R2, R18 ;  /* 0x0000000002027229 */ /* 0x000fd00000000012 */
[----:B--2---:R-:W-:-:S08]  /*0cd0*/  DADD R2, R2, R4 ;  /* 0x0000000002027229 */ /* 0x004fd00000000004 */
[----:B------:R-:W-:Y:S01]  /*0ce0*/  DADD R2, R2, R6 ;  /* 0x0000000002027229 */ /* 0x000fe20000000006 */
[----:B------:R-:W1:Y:S07]  /*0cf0*/  LDS.128 R4, [UR4+0x70] ;  /* 0x00007004ff047984 */ /* 0x000e6e0008000c00 */
[----:B0-----:R-:W-:-:S08]  /*0d00*/  DADD R2, R2, R8 ;  /* 0x0000000002027229 */ /* 0x001fd00000000008 */
[----:B------:R-:W-:Y:S01]  /*0d10*/  DADD R2, R2, R10 ;  /* 0x0000000002027229 */ /* 0x000fe2000000000a */
[----:B------:R-:W0:Y:S07]  /*0d20*/  LDS.128 R8, [UR4+0x80] ;  /* 0x00008004ff087984 */ /* 0x000e2e0008000c00 */
[----:B------:R-:W-:-:S08]  /*0d30*/  DADD R2, R2, R12 ;  /* 0x0000000002027229 */ /* 0x000fd0000000000c */
[----:B------:R-:W-:Y:S01]  /*0d40*/  DADD R2, R2, R14 ;  /* 0x0000000002027229 */ /* 0x000fe2000000000e */
[----:B------:R-:W2:Y:S07]  /*0d50*/  LDS.128 R12, [UR4+0x90] ;  /* 0x00009004ff0c7984 */ /* 0x000eae0008000c00 */
[----:B-1----:R-:W-:-:S08]  /*0d60*/  DADD R2, R2, R4 ;  /* 0x0000000002027229 */ /* 0x002fd00000000004 */
[----:B------:R-:W-:Y:S01]  /*0d70*/  DADD R2, R2, R6 ;  /* 0x0000000002027229 */ /* 0x000fe20000000006 */
[----:B------:R-:W1:Y:S07]  /*0d80*/  LDS.128 R4, [UR4+0xa0] ;  /* 0x0000a004ff047984 */ /* 0x000e6e0008000c00 */
[----:B0-----:R-:W-:Y:S01]  /*0d90*/  DADD R2, R2, R8 ;  /* 0x0000000002027229 */ /* 0x001fe20000000008 */
[----:B------:R-:W0:Y:S07]  /*0da0*/  LDS.64 R8, [UR4+0xb0] ;  /* 0x0000b004ff087984 */ /* 0x000e2e0008000a00 */
[----:B------:R-:W-:-:S08]  /*0db0*/  DADD R2, R2, R10 ;  /* 0x0000000002027229 */ /* 0x000fd0000000000a */
[----:B--2---:R-:W-:-:S08]  /*0dc0*/  DADD R2, R2, R12 ;  /* 0x0000000002027229 */ /* 0x004fd0000000000c */
[----:B------:R-:W-:-:S08]  /*0dd0*/  DADD R2, R2, R14 ;  /* 0x0000000002027229 */ /* 0x000fd0000000000e */
[----:B-1----:R-:W-:-:S08]  /*0de0*/  DADD R2, R2, R4 ;  /* 0x0000000002027229 */ /* 0x002fd00000000004 */
[----:B------:R-:W-:-:S08]  /*0df0*/  DADD R2, R2, R6 ;  /* 0x0000000002027229 */ /* 0x000fd00000000006 */
[----:B0-----:R-:W-:Y:S01]  /*0e00*/  DADD R12, R2, R8 ;  /* 0x00000000020c7229 */ /* 0x001fe20000000008 */
[----:B------:R-:W-:Y:S10]  /*0e10*/  BRA `(.L_x_340) ;  /* 0x0000001800487947 */ /* 0x000ff40003800000 */
.L_x_339:
        /* <DEDUP_REMOVED lines=32> */
[----:B------:R-:W-:Y:S01]  /*1020*/  VIADD R0, R2, 0x10 ;  /* 0x0000001002007836 */ /* 0x000fe20000000000 */
[----:B------:R-:W-:Y:S02]  /*1030*/  @!P1 SHF.R.U32.HI R2, RZ, 0x2, R3 ;  /* 0x00000002ff029819 */ /* 0x000fe40000011603 */
[----:B------:R-:W1:Y:S02]  /*1040*/  SHFL.DOWN PT, R7, R11, 0x8, R5 ;  /* 0x090000000b077989 */ /* 0x000e6400000e0005 */
[----:B------:R-:W-:Y:S01]  /*1050*/  @!P1 LOP3.LUT R2, R2, 0xf8, RZ, 0xc0, !PT ;  /* 0x000000f802029812 */ /* 0x000fe200078ec0ff */
[----:B-1----:R-:W-:-:S10]  /*1060*/  DADD R6, R6, R10 ;  /* 0x0000000006067229 */ /* 0x002fd4000000000a */
[----:B------:R-:W-:Y:S02]  /*1070*/  FSEL R8, R10, R6, P0 ;  /* 0x000000060a087208 */ /* 0x000fe40000000000 */
[----:B------:R-:W-:Y:S02]  /*1080*/  FSEL R9, R11, R7, P0 ;  /* 0x000000070b097208 */ /* 0x000fe40000000000 */
[----:B------:R-:W-:Y:S01]  /*1090*/  @!P1 MOV R10, 0x400 ;  /* 0x00000400000a9802 */ /* 0x000fe20000000f00 */
[----:B------:R-:W-:Y:S01]  /*10a0*/  SHFL.DOWN PT, R6, R8, 0x10, R5 ;  /* 0x0a00000008067989 */ /* 0x000fe200000e0005 */
[----:B------:R-:W-:Y:S02]  /*10b0*/  ISETP.GT.AND P0, PT, R0, R5, PT ;  /* 0x000000050000720c */ /* 0x000fe40003f04270 */
[----:B0-----:R-:W-:Y:S01]  /*10c0*/  @!P1 LEA R11, R13, R10, 0x18 ;  /* 0x0000000a0d0b9211 */ /* 0x001fe200078ec0ff */
        /* <DEDUP_REMOVED lines=13> */
[----:B------:R-:W0:Y:S04]  /*11a0*/  LDS.128 R16, [UR4+0x20] ;  /* 0x00002004ff107984 */ /* 0x000e280008000c00 */
[----:B-1----:R-:W1:Y:S01]  /*11b0*/  LDS.128 R8, [UR4+0x30] ;  /* 0x00003004ff087984 */ /* 0x002e620008000c00 */
[----:B0-----:R-:W-:-:S10]  /*11c0*/  DADD R16, R12, R16 ;  /* 0x000000000c107229 */ /* 0x001fd40000000010 */
[----:B------:R-:W-:Y:S02]  /*11d0*/  FSEL R2, R16, R12, P1 ;  /* 0x0000000c10027208 */ /* 0x000fe40000800000 */
[----:B------:R-:W-:Y:S02]  /*11e0*/  FSEL R3, R17, R13, P1 ;  /* 0x0000000d11037208 */ /* 0x000fe40000800000 */
[----:B------:R-:W-:Y:S01]  /*11f0*/  ISETP.GT.AND P1, PT, R4, 0x40, PT ;  /* 0x000000400400780c */ /* 0x000fe20003f24270 */
[----:B------:R-:W0:Y:S03]  /*1200*/  LDS.128 R12, [UR4+0x40] ;  /* 0x00004004ff0c7984 */ /* 0x000e260008000c00 */
        /* <DEDUP_REMOVED lines=65> */
[----:B------:R-:W1:Y:S01]  /*1620*/  LDS.64 R2, [UR4+0xb0] ;  /* 0x0000b004ff027984 */ /* 0x000e620008000a00 */
        /* <DEDUP_REMOVED lines=11> */
[----:B------:R-:W-:Y:S01]  /*16e0*/  FSEL R13, R3, R7, P1 ;  /* 0x00000007030d7208 */ /* 0x000fe20000800000 */
[----:B------:R-:W-:Y:S06]  /*16f0*/  BRA `(.L_x_340) ;  /* 0x0000001000107947 */ /* 0x000fec0003800000 */
.L_x_326:
[----:B------:R-:W0:Y:S01]  /*1700*/  S2R R0, SR_TID.X ;  /* 0x0000000000007919 */ /* 0x000e220000002100 */
[----:B------:R-:W0:Y:S02]  /*1710*/  LDC.64 R6, c[0x0][0x380] ;  /* 0x0000e000ff067b82 */ /* 0x000e240000000a00 */
[----:B0-----:R-:W-:-:S05]  /*1720*/  IMAD.WIDE.U32 R6, R0, 0x8, R6 ;  /* 0x0000000800067825 */ /* 0x001fca00078e0006 */
        /* <DEDUP_REMOVED lines=8> */
[----:B------:R-:W-:Y:S01]  /*17b0*/  ISETP.GE.U32.AND P0, PT, R4, 0x2800, PT ;  /* 0x000028000400780c */ /* 0x000fe20003f06070 */
[----:B--2---:R-:W-:-:S08]  /*17c0*/  DADD R2, R20, R2 ;  /* 0x0000000014027229 */ /* 0x004fd00000000002 */
[----:B---3--:R-:W-:Y:S01]  /*17d0*/  DADD R2, R8, R2 ;  /* 0x0000000008027229 */ /* 0x008fe20000000002 */
[----:B------:R-:W-:-:S07]  /*17e0*/  IMAD.MOV.U32 R9, RZ, RZ, 0x1400 ;  /* 0x00001400ff097424 */ /* 0x000fce00078e00ff */
[----:B----4-:R-:W-:-:S08]  /*17f0*/  DADD R2, R10, R2 ;  /* 0x000000000a027229 */ /* 0x010fd00000000002 */
[----:B-----5:R-:W-:-:S08]  /*1800*/  DADD R2, R12, R2 ;  /* 0x000000000c027229 */ /* 0x020fd00000000002 */
[----:B------:R-:W-:-:S08]  /*1810*/  DADD R2, R14, R2 ;  /* 0x000000000e027229 */ /* 0x000fd00000000002 */
[----:B------:R-:W-:-:S08]  /*1820*/  DADD R2, R16, R2 ;  /* 0x0000000010027229 */ /* 0x000fd00000000002 */
[----:B------:R-:W-:Y:S01]  /*1830*/  DADD R2, R18, R2 ;  /* 0x0000000012027229 */ /* 0x000fe20000000002 */
[----:B------:R-:W-:Y:S10]  /*1840*/  @!P0 BRA `(.L_x_341) ;  /* 0x00000000006c8947 */ /* 0x000ff40003800000 */
[----:B------:R-:W0:Y:S01]  /*1850*/  LDC R26, c[0x0][0x390] ;  /* 0x0000e400ff1a7b82 */ /* 0x000e220000000800 */
[----:B------:R-:W-:Y:S02]  /*1860*/  VIADD R8, R4, 0xffffec00 ;  /* 0xffffec0004087836 */ /* 0x000fe40000000000 */
[----:B------:R-:W-:-:S07]  /*1870*/  IMAD.MOV.U32 R9, RZ, RZ, 0x1400 ;  /* 0x00001400ff097424 */ /* 0x000fce00078e00ff */
.L_x_343:
[----:B------:R-:W-:-:S05]  /*1880*/  IMAD.WIDE R12, R9, 0x8, R6 ;  /* 0x00000008090c7825 */ /* 0x000fca00078e0206 */
        /* <DEDUP_REMOVED lines=12> */
[----:B------:R-:W-:-:S08]  /*1950*/  DADD R4, R20, R4 ;  /* 0x0000000014047229 */ /* 0x000fd00000000004 */
[----:B------:R-:W-:Y:S01]  /*1960*/  DADD R22, R22, R4 ;  /* 0x0000000016167229 */ /* 0x000fe20000000004 */
[----:B0-----:R-:W-:-:S04]  /*1970*/  IMAD.MOV.U32 R4, RZ, RZ, R26 ;  /* 0x000000ffff047224 */ /* 0x001fc800078e001a */
[----:B------:R-:W-:-:S03]  /*1980*/  IMAD.IADD R2, R4, 0x1, -R9 ;  /* 0x0000000104027824 */ /* 0x000fc600078e0a09 */
[----:B------:R-:W-:Y:S02]  /*1990*/  DADD R22, R24, R22 ;  /* 0x0000000018167229 */ /* 0x000fe40000000016 */
[----:B------:R-:W-:-:S06]  /*19a0*/  ISETP.GE.AND P0, PT, R2, 0x1400, PT ;  /* 0x000014000200780c */ /* 0x000fcc0003f06270 */
[----:B------:R-:W-:-:S07]  /*19b0*/  DADD R2, R10, R22 ;  /* 0x000000000a027229 */ /* 0x000fce0000000016 */
[----:B------:R-:W-:Y:S05]  /*19c0*/  @!P0 BRA `(.L_x_342) ;  /* 0x0000000800348947 */ /* 0x000fea0003800000 */
[----:B------:R-:W-:-:S05]  /*19d0*/  VIADD R9, R9, 0x1400 ;  /* 0x0000140009097836 */ /* 0x000fca0000000000 */
[----:B------:R-:W-:-:S13]  /*19e0*/  ISETP.GT.AND P0, PT, R9, R8, PT ;  /* 0x000000080900720c */ /* 0x000fda0003f04270 */
[----:B------:R-:W-:Y:S05]  /*19f0*/  @!P0 BRA `(.L_x_343) ;  /* 0xfffffffc00a08947 */ /* 0x000fea000383ffff */
.L_x_341:
[----:B------:R-:W-:-:S13]  /*1a00*/  ISETP.GE.AND P0, PT, R9, R4, PT ;  /* 0x000000040900720c */ /* 0x000fda0003f06270 */
[----:B------:R-:W-:Y:S05]  /*1a10*/  @P0 BRA `(.L_x_342) ;  /* 0x0000000800200947 */ /* 0x000fea0003800000 */
[----:B------:R-:W-:Y:S01]  /*1a20*/  IMAD.IADD R39, R4, 0x1, -R9 ;  /* 0x0000000104277824 */ /* 0x000fe200078e0a09 */
[----:B------:R-:W-:Y:S04]  /*1a30*/  BSSY.RECONVERGENT B1, `(.L_x_342) ;  /* 0x0000086000017945 */ /* 0x000fe80003800200 */
[----:B------:R-:W-:-:S13]  /*1a40*/  ISETP.GE.AND P0, PT, R0, R39, PT ;  /* 0x000000270000720c */ /* 0x000fda0003f06270 */
[----:B------:R-:W-:Y:S05]  /*1a50*/  @P0 BRA `(.L_x_344) ;  /* 0x00000008000c0947 */ /* 0x000fea0003800000 */
[----:B------:R-:W-:Y:S01]  /*1a60*/  LOP3.LUT R5, RZ, R0, RZ, 0x33, !PT ;  /* 0x00000000ff057212 */ /* 0x000fe200078e33ff */
[----:B------:R-:W-:Y:S01]  /*1a70*/  BSSY.RECONVERGENT B2, `(.L_x_345) ;  /* 0x0000017000027945 */ /* 0x000fe20003800200 */
[----:B------:R-:W-:Y:S02]  /*1a80*/  IMAD.MOV.U32 R38, RZ, RZ, R0 ;  /* 0x000000ffff267224 */ /* 0x000fe400078e0000 */
[----:B------:R-:W-:-:S04]  /*1a90*/  IADD3 R5, PT, PT, -R9, R4, R5 ;  /* 0x0000000409057210 */ /* 0x000fc80007ffe105 */
[C---:B------:R-:W-:Y:S01]  /*1aa0*/  ISETP.GE.U32.AND P1, PT, R5.reuse, 0x780, PT ;  /* 0x000007800500780c */ /* 0x040fe20003f26070 */
[----:B------:R-:W-:-:S05]  /*1ab0*/  IMAD.HI.U32 R4, R5, -0x33333333, RZ ;  /* 0xcccccccd05047827 */ /* 0x000fca00078e00ff */
[----:B------:R-:W-:-:S04]  /*1ac0*/  SHF.R.U32.HI R4, RZ, 0x9, R4 ;  /* 0x00000009ff047819 */ /* 0x000fc80000011604 */
[----:B------:R-:W-:-:S04]  /*1ad0*/  LOP3.LUT R6, R4, 0x3, RZ, 0xc0, !PT ;  /* 0x0000000304067812 */ /* 0x000fc800078ec0ff */
[----:B------:R-:W-:-:S13]  /*1ae0*/  ISETP.NE.AND P0, PT, R6, 0x3, PT ;  /* 0x000000030600780c */ /* 0x000fda0003f05270 */
[----:B------:R-:W-:Y:S05]  /*1af0*/  @!P0 BRA `(.L_x_346) ;  /* 0x0000000000388947 */ /* 0x000fea0003800000 */
[----:B------:R-:W0:Y:S01]  /*1b00*/  LDC.64 R6, c[0x0][0x380] ;  /* 0x0000e000ff067b82 */ /* 0x000e220000000a00 */
[----:B------:R-:W-:Y:S02]  /*1b10*/  VIADD R4, R4, 0x1 ;  /* 0x0000000104047836 */ /* 0x000fe40000000000 */
[----:B------:R-:W-:Y:S02]  /*1b20*/  IMAD.IADD R11, R0, 0x1, R9 ;  /* 0x00000001000b7824 */ /* 0x000fe400078e0209 */
[----:B------:R-:W-:Y:S01]  /*1b30*/  IMAD.MOV.U32 R38, RZ, RZ, R0 ;  /* 0x000000ffff267224 */ /* 0x000fe200078e0000 */
[----:B------:R-:W-:-:S05]  /*1b40*/  LOP3.LUT R4, R4, 0x3, RZ, 0xc0, !PT ;  /* 0x0000000304047812 */ /* 0x000fca00078ec0ff */
[----:B------:R-:W-:-:S07]  /*1b50*/  IMAD.MOV R8, RZ, RZ, -R4 ;  /* 0x000000ffff087224 */ /* 0x000fce00078e0a04 */
.L_x_347:
[----:B0-----:R-:W-:-:S06]  /*1b60*/  IMAD.WIDE.U32 R4, R11, 0x8, R6 ;  /* 0x000000080b047825 */ /* 0x001fcc00078e0006 */
[----:B------:R-:W2:Y:S01]  /*1b70*/  LDG.E.64.CONSTANT R4, desc[UR6][R4.64] ;  /* 0x0000000604047981 */ /* 0x000ea2000c1e9b00 */
[----:B------:R-:W-:Y:S02]  /*1b80*/  VIADD R8, R8, 0x1 ;  /* 0x0000000108087836 */ /* 0x000fe40000000000 */
[----:B------:R-:W-:Y:S02]  /*1b90*/  VIADD R38, R38, 0x280 ;  /* 0x0000028026267836 */ /* 0x000fe40000000000 */
[----:B------:R-:W-:Y:S01]  /*1ba0*/  VIADD R11, R11, 0x280 ;  /* 0x000002800b0b7836 */ /* 0x000fe20000000000 */
[----:B------:R-:W-:Y:S01]  /*1bb0*/  ISETP.NE.AND P0, PT, R8, RZ, PT ;  /* 0x000000ff0800720c */ /* 0x000fe20003f05270 */
[----:B--2---:R-:W-:-:S12]  /*1bc0*/  DADD R2, R4, R2 ;  /* 0x0000000004027229 */ /* 0x004fd80000000002 */
[----:B------:R-:W-:Y:S05]  /*1bd0*/  @P0 BRA `(.L_x_347) ;  /* 0xfffffffc00e00947 */ /* 0x000fea000383ffff */
.L_x_346:
[----:B------:R-:W-:Y:S05]  /*1be0*/  BSYNC.RECONVERGENT B2 ;  /* 0x0000000000027941 */ /* 0x000fea0003800200 */
.L_x_345:
[----:B------:R-:W-:Y:S05]  /*1bf0*/  @!P1 BRA `(.L_x_344) ;  /* 0x0000000400a49947 */ /* 0x000fea0003800000 */
[----:B------:R-:W0:Y:S01]  /*1c00*/  LDCU.64 UR4, c[0x0][0x380] ;  /* 0x00007000ff0477ac */ /* 0x000e220008000a00 */
[----:B------:R-:W-:Y:S01]  /*1c10*/  IMAD.IADD R7, R39, 0x1, -R38 ;  /* 0x0000000127077824 */ /* 0x000fe200078e0a26 */
[C---:B------:R-:W-:Y:S01]  /*1c20*/  IADD3 R5, P0, PT, R38.reuse, R9, RZ ;  /* 0x0000000926057210 */ /* 0x040fe20007f1e0ff */
[----:B------:R-:W-:Y:S01]  /*1c30*/  BSSY.RECONVERGENT B2, `(.L_x_348) ;  /* 0x000003a000027945 */ /* 0x000fe20003800200 */
[----:B------:R-:W-:Y:S02]  /*1c40*/  IMAD.IADD R40, R38, 0x1, R9 ;  /* 0x0000000126287824 */ /* 0x000fe400078e0209 */
        /* <DEDUP_REMOVED lines=10> */
.L_x_350:
[----:B------:R-:W0:Y:S01]  /*1cf0*/  LDC.64 R30, c[0x0][0x380] ;  /* 0x0000e000ff1e7b82 */ /* 0x000e220000000a00 */
[----:B------:R-:W2:Y:S04]  /*1d00*/  LDG.E.64.CONSTANT R8, desc[UR6][R4.64+-0x1400] ;  /* 0xffec000604087981 */ /* 0x000ea8000c1e9b00 */
[----:B------:R-:W3:Y:S01]  /*1d10*/  LDG.E.64.CONSTANT R10, desc[UR6][R4.64] ;  /* 0x00000006040a7981 */ /* 0x000ee2000c1e9b00 */
[----:B------:R-:W-:-:S03]  /*1d20*/  VIADD R15, R40, 0xa00 ;  /* 0x00000a00280f7836 */ /* 0x000fc60000000000 */
[----:B------:R-:W4:Y:S04]  /*1d30*/  LDG.E.64.CONSTANT R12, desc[UR6][R4.64+0x1400] ;  /* 0x00140006040c7981 */ /* 0x000f28000c1e9b00 */
[----:B------:R-:W5:Y:S04]  /*1d40*/  LDG.E.64.CONSTANT R16, desc[UR6][R4.64+0x3c00] ;  /* 0x003c000604107981 */ /* 0x000f68000c1e9b00 */
[----:B------:R-:W5:Y:S01]  /*1d50*/  LDG.E.64.CONSTANT R18, desc[UR6][R4.64+0x5000] ;  /* 0x0050000604127981 */ /* 0x000f62000c1e9b00 */
[----:B------:R-:W-:-:S03]  /*1d60*/  VIADD R23, R40, 0x1400 ;  /* 0x0000140028177836 */ /* 0x000fc60000000000 */
[----:B------:R-:W5:Y:S01]  /*1d70*/  LDG.E.64.CONSTANT R20, desc[UR6][R4.64+0x6400] ;  /* 0x0064000604147981 */ /* 0x000f62000c1e9b00 */
[----:B0-----:R-:W-:-:S03]  /*1d80*/  IMAD.WIDE.U32 R6, R40, 0x8, R30 ;  /* 0x0000000828067825 */ /* 0x001fc600078e001e */
[----:B------:R-:W5:Y:S04]  /*1d90*/  LDG.E.64.CONSTANT R24, desc[UR6][R4.64+0x8c00] ;  /* 0x008c000604187981 */ /* 0x000f68000c1e9b00 */
[----:B------:R-:W5:Y:S04]  /*1da0*/  LDG.E.64.CONSTANT R26, desc[UR6][R4.64+0xa000] ;  /* 0x00a00006041a7981 */ /* 0x000f68000c1e9b00 */
[----:B------:R-:W2:Y:S01]  /*1db0*/  LDG.E.64.CONSTANT R6, desc[UR6][R6.64] ;  /* 0x0000000606067981 */ /* 0x000ea2000c1e9b00 */
[----:B------:R-:W-:-:S03]  /*1dc0*/  IMAD.WIDE.U32 R14, R15, 0x8, R30 ;  /* 0x000000080f0e7825 */ /* 0x000fc600078e001e */
[----:B------:R-:W5:Y:S04]  /*1dd0*/  LDG.E.64.CONSTANT R28, desc[UR6][R4.64+0xb400] ;  /* 0x00b40006041c7981 */ /* 0x000f68000c1e9b00 */
[----:B------:R-:W5:Y:S01]  /*1de0*/  LDG.E.64.CONSTANT R14, desc[UR6][R14.64] ;  /* 0x000000060e0e7981 */ /* 0x000f62000c1e9b00 */
[----:B------:R-:W-:-:S03]  /*1df0*/  IMAD.WIDE.U32 R22, R23, 0x8, R30 ;  /* 0x0000000817167825 */ /* 0x000fc600078e001e */
[----:B------:R-:W5:Y:S04]  /*1e00*/  LDG.E.64.CONSTANT R34, desc[UR6][R4.64+0xf000] ;  /* 0x00f0000604227981 */ /* 0x000f68000c1e9b00 */
[----:B------:R-:W5:Y:S01]  /*1e10*/  LDG.E.64.CONSTANT R22, desc[UR6][R22.64] ;  /* 0x0000000616167981 */ /* 0x000f62000c1e9b00 */
[----:B------:R-:W-:-:S03]  /*1e20*/  VIADD R33, R40, 0x1e00 ;  /* 0x00001e0028217836 */ /* 0x000fc60000000000 */
[----:B------:R-:W5:Y:S01]  /*1e30*/  LDG.E.64.CONSTANT R36, desc[UR6][R4.64+0x10400] ;  /* 0x0104000604247981 */ /* 0x000f62000c1e9b00 */
[----:B------:R-:W-:-:S03]  /*1e40*/  IMAD.WIDE.U32 R30, R33, 0x8, R30 ;  /* 0x00000008211e7825 */ /* 0x000fc600078e001e */
[----:B------:R0:W5:Y:S04]  /*1e50*/  LDG.E.64.CONSTANT R32, desc[UR6][R4.64+0xdc00] ;  /* 0x00dc000604207981 */ /* 0x000168000c1e9b00 */
[----:B------:R-:W5:Y:S01]  /*1e60*/  LDG.E.64.CONSTANT R30, desc[UR6][R30.64] ;  /* 0x000000061e1e7981 */ /* 0x000f62000c1e9b00 */
[----:B------:R-:W-:-:S05]  /*1e70*/  VIADD R38, R38, 0x2800 ;  /* 0x0000280026267836 */ /* 0x000fca0000000000 */
[----:B------:R-:W-:Y:S02]  /*1e80*/  ISETP.GE.AND P1, PT, R38, R41, PT ;  /* 0x000000292600720c */ /* 0x000fe40003f26270 */
[----:B0-----:R-:W-:Y:S01]  /*1e90*/  IADD3 R4, P2, PT, R4, 0x14000, RZ ;  /* 0x0001400004047810 */ /* 0x001fe20007f5e0ff */
[----:B------:R-:W-:-:S04]  /*1ea0*/  VIADD R40, R40, 0x2800 ;  /* 0x0000280028287836 */ /* 0x000fc80000000000 */
[----:B------:R-:W-:Y:S01]  /*1eb0*/  IMAD.X R5, RZ, RZ, R5, P2 ;  /* 0x000000ffff057224 */ /* 0x000fe200010e0605 */
[----:B--2---:R-:W-:-:S08]  /*1ec0*/  DADD R6, R6, R2 ;  /* 0x0000000006067229 */ /* 0x004fd00000000002 */
[----:B------:R-:W-:-:S08]  /*1ed0*/  DADD R6, R6, R8 ;  /* 0x0000000006067229 */ /* 0x000fd00000000008 */
        /* <DEDUP_REMOVED lines=15> */
.L_x_349:
[----:B------:R-:W-:Y:S05]  /*1fd0*/  BSYNC.RECONVERGENT B2 ;  /* 0x0000000000027941 */ /* 0x000fea0003800200 */
.L_x_348:
[----:B------:R-:W-:Y:S01]  /*1fe0*/  IMAD.IADD R6, R39, 0x1, -R38 ;  /* 0x0000000127067824 */ /* 0x000fe200078e0a26 */
[----:B------:R-:W-:Y:S04]  /*1ff0*/  BSSY.RECONVERGENT B2, `(.L_x_351) ;  /* 0x000001d000027945 */ /* 0x000fe80003800200 */
[----:B------:R-:W-:-:S13]  /*2000*/  ISETP.GT.AND P1, PT, R6, 0xa00, PT ;  /* 0x00000a000600780c */ /* 0x000fda0003f24270 */
[----:B------:R-:W-:Y:S05]  /*2010*/  @!P1 BRA `(.L_x_352) ;  /* 0x0000000000689947 */ /* 0x000fea0003800000 */
[----:B------:R-:W0:Y:S01]  /*2020*/  LDC.64 R14, c[0x0][0x380] ;  /* 0x0000e000ff0e7b82 */ /* 0x000e220000000a00 */
[----:B------:R-:W2:Y:S04]  /*2030*/  LDG.E.64.CONSTANT R8, desc[UR6][R4.64+-0x1400] ;  /* 0xffec000604087981 */ /* 0x000ea8000c1e9b00 */
[----:B------:R-:W3:Y:S01]  /*2040*/  LDG.E.64.CONSTANT R10, desc[UR6][R4.64] ;  /* 0x00000006040a7981 */ /* 0x000ee2000c1e9b00 */
[----:B------:R-:W-:-:S03]  /*2050*/  VIADD R17, R40, 0xa00 ;  /* 0x00000a0028117836 */ /* 0x000fc60000000000 */
[----:B------:R-:W4:Y:S04]  /*2060*/  LDG.E.64.CONSTANT R12, desc[UR6][R4.64+0x1400] ;  /* 0x00140006040c7981 */ /* 0x000f28000c1e9b00 */
[----:B------:R-:W5:Y:S04]  /*2070*/  LDG.E.64.CONSTANT R18, desc[UR6][R4.64+0x5000] ;  /* 0x0050000604127981 */ /* 0x000f68000c1e9b00 */
[----:B------:R1:W5:Y:S01]  /*2080*/  LDG.E.64.CONSTANT R20, desc[UR6][R4.64+0x6400] ;  /* 0x0064000604147981 */ /* 0x000362000c1e9b00 */
[----:B0-----:R-:W-:-:S06]  /*2090*/  IMAD.WIDE.U32 R6, R40, 0x8, R14 ;  /* 0x0000000828067825 */ /* 0x001fcc00078e000e */
[----:B------:R-:W2:Y:S01]  /*20a0*/  LDG.E.64.CONSTANT R6, desc[UR6][R6.64] ;  /* 0x0000000606067981 */ /* 0x000ea2000c1e9b00 */
[----:B------:R-:W-:-:S03]  /*20b0*/  IMAD.WIDE.U32 R14, R17, 0x8, R14 ;  /* 0x00000008110e7825 */ /* 0x000fc600078e000e */
[----:B------:R-:W5:Y:S04]  /*20c0*/  LDG.E.64.CONSTANT R16, desc[UR6][R4.64+0x3c00] ;  /* 0x003c000604107981 */ /* 0x000f68000c1e9b00 */
[----:B------:R-:W5:Y:S01]  /*20d0*/  LDG.E.64.CONSTANT R14, desc[UR6][R14.64] ;  /* 0x000000060e0e7981 */ /* 0x000f62000c1e9b00 */
[----:B------:R-:W-:Y:S01]  /*20e0*/  PLOP3.LUT P0, PT, PT, PT, PT, 0x8, 0x80 ;  /* 0x000000000080781c */ /* 0x000fe20003f0e170 */
[----:B------:R-:W-:Y:S02]  /*20f0*/  VIADD R38, R38, 0x1400 ;  /* 0x0000140026267836 */ /* 0x000fe40000000000 */
[----:B------:R-:W-:Y:S01]  /*2100*/  VIADD R40, R40, 0x1400 ;  /* 0x0000140028287836 */ /* 0x000fe20000000000 */
[----:B--2---:R-:W-:-:S08]  /*2110*/  DADD R2, R2, R6 ;  /* 0x0000000002027229 */ /* 0x004fd00000000006 */
[----:B------:R-:W-:-:S08]  /*2120*/  DADD R2, R2, R8 ;  /* 0x0000000002027229 */ /* 0x000fd00000000008 */
[----:B---3--:R-:W-:-:S08]  /*2130*/  DADD R2, R2, R10 ;  /* 0x0000000002027229 */ /* 0x008fd0000000000a */
[----:B----4-:R-:W-:-:S08]  /*2140*/  DADD R2, R2, R12 ;  /* 0x0000000002027229 */ /* 0x010fd0000000000c */
[----:B-----5:R-:W-:-:S08]  /*2150*/  DADD R2, R2, R14 ;  /* 0x0000000002027229 */ /* 0x020fd0000000000e */
[----:B------:R-:W-:Y:S01]  /*2160*/  DADD R2, R2, R16 ;  /* 0x0000000002027229 */ /* 0x000fe20000000010 */
[----:B------:R-:W-:-:S07]  /*2170*/  IADD3 R6, P1, PT, R4, 0xa000, RZ ;  /* 0x0000a00004067810 */ /* 0x000fce0007f3e0ff */
[----:B------:R-:W-:Y:S01]  /*2180*/  DADD R2, R2, R18 ;  /* 0x0000000002027229 */ /* 0x000fe20000000012 */
[----:B-1----:R-:W-:Y:S02]  /*2190*/  IMAD.X R5, RZ, RZ, R5, P1 ;  /* 0x000000ffff057224 */ /* 0x002fe400008e0605 */
[----:B------:R-:W-:-:S05]  /*21a0*/  IMAD.MOV.U32 R4, RZ, RZ, R6 ;  /* 0x000000ffff047224 */ /* 0x000fca00078e0006 */
[----:B------:R-:W-:-:S11]  /*21b0*/  DADD R2, R2, R20 ;  /* 0x0000000002027229 */ /* 0x000fd60000000014 */
.L_x_352:
[----:B------:R-:W-:Y:S05]  /*21c0*/  BSYNC.RECONVERGENT B2 ;  /* 0x0000000000027941 */ /* 0x000fea0003800200 */
.L_x_351:
[----:B------:R-:W-:-:S13]  /*21d0*/  ISETP.LT.OR P0, PT, R38, R39, P0 ;  /* 0x000000272600720c */ /* 0x000fda0000701670 */
[----:B------:R-:W-:Y:S05]  /*21e0*/  @!P0 BRA `(.L_x_344) ;  /* 0x0000000000288947 */ /* 0x000fea0003800000 */
[----:B------:R-:W0:Y:S01]  /*21f0*/  LDC.64 R6, c[0x0][0x380] ;  /* 0x0000e000ff067b82 */ /* 0x000e220000000a00 */
[----:B------:R-:W2:Y:S04]  /*2200*/  LDG.E.64.CONSTANT R8, desc[UR6][R4.64] ;  /* 0x0000000604087981 */ /* 0x000ea8000c1e9b00 */
[----:B------:R-:W3:Y:S01]  /*2210*/  LDG.E.64.CONSTANT R10, desc[UR6][R4.64+0x1400] ;  /* 0x00140006040a7981 */ /* 0x000ee2000c1e9b00 */
[----:B0-----:R-:W-:-:S03]  /*2220*/  IMAD.WIDE.U32 R40, R40, 0x8, R6 ;  /* 0x0000000828287825 */ /* 0x001fc600078e0006 */
[----:B------:R-:W4:Y:S04]  /*2230*/  LDG.E.64.CONSTANT R6, desc[UR6][R4.64+-0x1400] ;  /* 0xffec000604067981 */ /* 0x000f28000c1e9b00 */
[----:B------:R-:W5:Y:S02]  /*2240*/  LDG.E.64.CONSTANT R40, desc[UR6][R40.64] ;  /* 0x0000000628287981 */ /* 0x000f64000c1e9b00 */
[----:B-----5:R-:W-:-:S08]  /*2250*/  DADD R2, R2, R40 ;  /* 0x0000000002027229 */ /* 0x020fd00000000028 */
[----:B----4-:R-:W-:-:S08]  /*2260*/  DADD R2, R2, R6 ;  /* 0x0000000002027229 */ /* 0x010fd00000000006 */
[----:B--2---:R-:W-:-:S08]  /*2270*/  DADD R2, R2, R8 ;  /* 0x0000000002027229 */ /* 0x004fd00000000008 */
[----:B---3--:R-:W-:-:S11]  /*2280*/  DADD R2, R2, R10 ;  /* 0x0000000002027229 */ /* 0x008fd6000000000a */
.L_x_344:
[----:B------:R-:W-:Y:S05]  /*2290*/  BSYNC.RECONVERGENT B1 ;  /* 0x0000000000017941 */ /* 0x000fea0003800200 */
.L_x_342:
        /* <DEDUP_REMOVED lines=16> */
[----:B------:R-:W-:Y:S01]  /*23a0*/  SHFL.DOWN PT, R2, R4, 0x4, 0x1f ;  /* 0x08801f0004027f89 */ /* 0x000fe200000e0000 */
[----:B------:R-:W-:Y:S02]  /*23b0*/  @!P1 MOV R7, 0x400 ;  /* 0x0000040000079802 */ /* 0x000fe40000000f00 */
[----:B------:R-:W-:Y:S01]  /*23c0*/  @!P1 SHF.R.U32.HI R6, RZ, 0x2, R0 ;  /* 0x00000002ff069819 */ /* 0x000fe20000011600 */
[----:B------:R-:W0:Y:S01]  /*23d0*/  SHFL.DOWN PT, R3, R5, 0x4, 0x1f ;  /* 0x08801f0005037f89 */ /* 0x000e2200000e0000 */
[----:B-1----:R-:W-:-:S02]  /*23e0*/  @!P1 LEA R7, R12, R7, 0x18 ;  /* 0x000000070c079211 */ /* 0x002fc400078ec0ff */
[----:B------:R-:W-:-:S05]  /*23f0*/  @!P1 LOP3.LUT R6, R6, 0xf8, RZ, 0xc0, !PT ;  /* 0x000000f806069812 */ /* 0x000fca00078ec0ff */
[----:B------:R-:W-:Y:S01]  /*2400*/  @!P1 IMAD.IADD R7, R6, 0x1, R7 ;  /* 0x0000000106079824 */ /* 0x000fe200078e0207 */
        /* <DEDUP_REMOVED lines=22> */
[----:B------:R-:W1:Y:S04]  /*2570*/  LDS.128 R8, [UR4+0x20] ;  /* 0x00002004ff087984 */ /* 0x000e680008000c00 */
[----:B------:R-:W2:Y:S04]  /*2580*/  LDS.128 R16, [UR4+0x30] ;  /* 0x00003004ff107984 */ /* 0x000ea80008000c00 */
[----:B0-----:R-:W0:Y:S01]  /*2590*/  LDS.128 R4, [UR4+0x40] ;  /* 0x00004004ff047984 */ /* 0x001e220008000c00 */
[----:B-1----:R-:W-:-:S03]  /*25a0*/  DADD R8, R12, R8 ;  /* 0x000000000c087229 */ /* 0x002fc60000000008 */
[----:B------:R-:W-:Y:S05]  /*25b0*/  LDS.128 R12, [UR4+0x60] ;  /* 0x00006004ff0c7984 */ /* 0x000fea0008000c00 */
[----:B------:R-:W-:Y:S02]  /*25c0*/  DADD R2, R8, R10 ;  /* 0x0000000008027229 */ /* 0x000fe4000000000a */
[----:B------:R-:W1:Y:S06]  /*25d0*/  LDS.128 R8, [UR4+0x50] ;  /* 0x00005004ff087984 */ /* 0x000e6c0008000c00 */
[----:B--2---:R-:W-:-:S08]  /*25e0*/  DADD R2, R2, R16 ;  /* 0x0000000002027229 */ /* 0x004fd00000000010 */
[----:B------:R-:W-:-:S08]  /*25f0*/  DADD R2, R2, R18 ;  /* 0x0000000002027229 */ /* 0x000fd00000000012 */
[----:B0-----:R-:W-:-:S08]  /*2600*/  DADD R2, R2, R4 ;  /* 0x0000000002027229 */ /* 0x001fd00000000004 */
[----:B------:R-:W-:Y:S01]  /*2610*/  DADD R2, R2, R6 ;  /* 0x0000000002027229 */ /* 0x000fe20000000006 */
[----:B------:R-:W0:Y:S07]  /*2620*/  LDS.128 R4, [UR4+0x70] ;  /* 0x00007004ff047984 */ /* 0x000e2e0008000c00 */
[----:B-1----:R-:W-:-:S08]  /*2630*/  DADD R2, R2, R8 ;  /* 0x0000000002027229 */ /* 0x002fd00000000008 */
[----:B------:R-:W-:Y:S01]  /*2640*/  DADD R2, R2, R10 ;  /* 0x0000000002027229 */ /* 0x000fe2000000000a */
[----:B------:R-:W1:Y:S07]  /*2650*/  LDS.128 R8, [UR4+0x80] ;  /* 0x00008004ff087984 */ /* 0x000e6e0008000c00 */
[----:B------:R-:W-:-:S08]  /*2660*/  DADD R2, R2, R12 ;  /* 0x0000000002027229 */ /* 0x000fd0000000000c */
[----:B------:R-:W-:Y:S01]  /*2670*/  DADD R2, R2, R14 ;  /* 0x0000000002027229 */ /* 0x000fe2000000000e */
[----:B------:R-:W2:Y:S07]  /*2680*/  LDS.128 R12, [UR4+0x90] ;  /* 0x00009004ff0c7984 */ /* 0x000eae0008000c00 */
[----:B0-----:R-:W-:-:S08]  /*2690*/  DADD R2, R2, R4 ;  /* 0x0000000002027229 */ /* 0x001fd00000000004 */
[----:B------:R-:W-:Y:S01]  /*26a0*/  DADD R2, R2, R6 ;  /* 0x0000000002027229 */ /* 0x000fe20000000006 */
[----:B------:R-:W0:Y:S07]  /*26b0*/  LDS.128 R4, [UR4+0xa0] ;  /* 0x0000a004ff047984 */ /* 0x000e2e0008000c00 */
[----:B-1----:R-:W-:Y:S01]  /*26c0*/  DADD R2, R2, R8 ;  /* 0x0000000002027229 */ /* 0x002fe20000000008 */
[----:B------:R-:W1:Y:S07]  /*26d0*/  LDS.64 R8, [UR4+0xb0] ;  /* 0x0000b004ff087984 */ /* 0x000e6e0008000a00 */
[----:B------:R-:W-:-:S08]  /*26e0*/  DADD R2, R2, R10 ;  /* 0x0000000002027229 */ /* 0x000fd0000000000a */
[----:B--2---:R-:W-:-:S08]  /*26f0*/  DADD R2, R2, R12 ;  /* 0x0000000002027229 */ /* 0x004fd0000000000c */
[----:B------:R-:W-:-:S08]  /*2700*/  DADD R2, R2, R14 ;  /* 0x0000000002027229 */ /* 0x000fd0000000000e */
[----:B0-----:R-:W-:-:S08]  /*2710*/  DADD R2, R2, R4 ;  /* 0x0000000002027229 */ /* 0x001fd00000000004 */
[----:B------:R-:W-:-:S08]  /*2720*/  DADD R2, R2, R6 ;  /* 0x0000000002027229 */ /* 0x000fd00000000006 */
[----:B-1----:R-:W-:-:S11]  /*2730*/  DADD R12, R2, R8 ;  /* 0x00000000020c7229 */ /* 0x002fd60000000008 */
.L_x_340:
[----:B------:R-:W-:Y:S05]  /*2740*/  BSYNC.RECONVERGENT B0 ;  /* 0x0000000000007941 */ /* 0x000fea0003800200 */
.L_x_325:
[----:B------:R-:W-:Y:S05]  /*2750*/  @P0 EXIT ;  /* 0x000000000000094d */ /* 0x000fea0003800000 */
[----:B------:R-:W1:Y:S01]  /*2760*/  LDCU.64 UR4, c[0x0][0x398] ;  /* 0x00007300ff0477ac */ /* 0x000e620008000a00 */
[----:B0-----:R-:W0:Y:S01]  /*2770*/  LDC.64 R2, c[0x0][0x388] ;  /* 0x0000e200ff027b82 */ /* 0x001e220000000a00 */
[----:B-1----:R-:W-:-:S07]  /*2780*/  DADD R12, R12, UR4 ;  /* 0x000000040c0c7e29 */ /* 0x002fce0008000000 */
[----:B0-----:R-:W-:Y:S01]  /*2790*/  STG.E.64 desc[UR6][R2.64], R12 ;  /* 0x0000000c02007986 */ /* 0x001fe2000c101b06 */
[----:B------:R-:W-:Y:S05]  /*27a0*/  EXIT ;  /* 0x000000000000794d */ /* 0x000fea0003800000 */
.L_x_353:
        /* <DEDUP_REMOVED lines=13> */
.L_x_426:


//--------------------- .text._ZN3cub18CUB_300001_SM_10006detail6reduce18DeviceReduceKernelINS2_10policy_hubIdjN4cuda3std3__44plusIdEEE10Policy1000EN6thrust24THRUST_300001_SM_1000_NS10device_ptrIdEEjS9_dNS7_10__identityEEEvT0_PT3_T1_NS0_13GridEvenShareISK_EET2_T4_ --------------------------
	.section	.text._ZN3cub18CUB_300001_SM_10006detail6reduce18DeviceReduceKernelINS2_10policy_hubIdjN4cuda3std3__44plusIdEEE10Policy1000EN6thrust24THRUST_300001_SM_1000_NS10device_ptrIdEEjS9_dNS7_10__identityEEEvT0_PT3_T1_NS0_13GridEvenShareISK_EET2_T4_,"ax",@progbits
	.align	128
        .global         _ZN3cub18CUB_300001_SM_10006detail6reduce18DeviceReduceKernelINS2_10policy_hubIdjN4cuda3std3__44plusIdEEE10Policy1000EN6thrust24THRUST_300001_SM_1000_NS10device_ptrIdEEjS9_dNS7_10__identityEEEvT0_PT3_T1_NS0_13GridEvenShareISK_EET2_T4_
        .type           _ZN3cub18CUB_300001_SM_10006detail6reduce18DeviceReduceKernelINS2_10policy_hubIdjN4cuda3std3__44plusIdEEE10Policy1000EN6thrust24THRUST_300001_SM_1000_NS10device_ptrIdEEjS9_dNS7_10__identityEEEvT0_PT3_T1_NS0_13GridEvenShareISK_EET2_T4_,@function
        .size           _ZN3cub18CUB_300001_SM_10006detail6reduce18DeviceReduceKernelINS2_10policy_hubIdjN4cuda3std3__44plusIdEEE10Policy1000EN6thrust24THRUST_300001_SM_1000_NS10device_ptrIdEEjS9_dNS7_10__identityEEEvT0_PT3_T1_NS0_13GridEvenShareISK_EET2_T4_,(.L_x_427 - _ZN3cub18CUB_300001_SM_10006detail6reduce18DeviceReduceKernelINS2_10policy_hubIdjN4cuda3std3__44plusIdEEE10Policy1000EN6thrust24THRUST_300001_SM_1000_NS10device_ptrIdEEjS9_dNS7_10__identityEEEvT0_PT3_T1_NS0_13GridEvenShareISK_EET2_T4_)
        .other          _ZN3cub18CUB_300001_SM_10006detail6reduce18DeviceReduceKernelINS2_10policy_hubIdjN4cuda3std3__44plusIdEEE10Policy1000EN6thrust24THRUST_300001_SM_1000_NS10device_ptrIdEEjS9_dNS7_10__identityEEEvT0_PT3_T1_NS0_13GridEvenShareISK_EET2_T4_,@"STO_CUDA_ENTRY STV_DEFAULT"
_ZN3cub18CUB_300001_SM_10006detail6reduce18DeviceReduceKernelINS2_10policy_hubIdjN4cuda3std3__44plusIdEEE10Policy1000EN6thrust24THRUST_300001_SM_1000_NS10device_ptrIdEEjS9_dNS7_10__identityEEEvT0_PT3_T1_NS0_13GridEvenShareISK_EET2_T4_:
.text._ZN3cub18CUB_300001_SM_10006detail6reduce18DeviceReduceKernelINS2_10policy_hubIdjN4cuda3std3__44plusIdEEE10Policy1000EN6thrust24THRUST_300001_SM_1000_NS10device_ptrIdEEjS9_dNS7_10__identityEEEvT0_PT3_T1_NS0_13GridEvenShareISK_EET2_T4_:
[----:B------:R-:W-:Y:S08]  /*0000*/  LDC R1, c[0x0][0x37c] ;  /* 0x0000df00ff017b82 */ /* 0x000ff00000000800 */
[----:B------:R-:W0:Y:S01]  /*0010*/  S2UR UR9, SR_CTAID.X ;  /* 0x00000000000979c3 */ /* 0x000e220000002500 */
[----:B------:R-:W1:Y:S01]  /*0020*/  LDCU.64 UR12, c[0x0][0x3a8] ;  /* 0x00007500ff0c77ac */ /* 0x000e620008000a00 */
[----:B------:R-:W-:Y:S01]  /*0030*/  BSSY.RECONVERGENT B0, `(.L_x_354) ;  /* 0x00002d4000007945 */ /* 0x000fe20003800200 */
[----:B------:R-:W2:Y:S01]  /*0040*/  LDCU.64 UR10, c[0x0][0x358] ;  /* 0x00006b00ff0a77ac */ /* 0x000ea20008000a00 */
[----:B-1----:R-:W-:Y:S01]  /*0050*/  IMAD.U32 R4, RZ, RZ, UR12 ;  /* 0x0000000cff047e24 */ /* 0x002fe2000f8e00ff */
[----:B------:R-:W-:-:S02]  /*0060*/  UIMAD UR8, UR13, 0x1400, URZ ;  /* 0x000014000d0878a4 */ /* 0x000fc4000f8e02ff */
[----:B0-----:R-:W-:-:S06]  /*0070*/  UIMAD UR4, UR9, 0x1400, URZ ;  /* 0x00001400090478a4 */ /* 0x001fcc000f8e02ff */
[----:B------:R-:W-:-:S05]  /*0080*/  VIADD R0, R4, -UR4 ;  /* 0x8000000404007c36 */ /* 0x000fca0008000000 */
[----:B------:R-:W-:-:S13]  /*0090*/  ISETP.GT.U32.AND P0, PT, R0, 0x13ff, PT ;  /* 0x000013ff0000780c */ /* 0x000fda0003f04070 */
[----:B--2---:R-:W-:Y:S05]  /*00a0*/  @P0 BRA `(.L_x_355) ;  /* 0x0000001800380947 */ /* 0x004fea0003800000 */
[----:B------:R-:W0:Y:S01]  /*00b0*/  S2R R3, SR_TID.X ;  /* 0x0000000000037919 */ /* 0x000e220000002100 */
[----:B------:R-:W-:Y:S01]  /*00c0*/  BSSY.RECONVERGENT B1, `(.L_x_356) ;  /* 0x000000a000017945 */ /* 0x000fe20003800200 */
[----:B------:R-:W-:Y:S02]  /*00d0*/  CS2R R20, SRZ ;  /* 0x0000000000147805 */ /* 0x000fe4000001ff00 */
[----:B0-----:R-:W-:Y:S01]  /*00e0*/  ISETP.GE.U32.AND P0, PT, R3, R0, PT ;  /* 0x000000000300720c */ /* 0x001fe20003f06070 */
[----:B------:R-:W-:-:S12]  /*00f0*/  IMAD.MOV.U32 R19, RZ, RZ, R3 ;  /* 0x000000ffff137224 */ /* 0x000fd800078e0003 */
[----:B------:R-:W-:Y:S05]  /*0100*/  @P0 BRA `(.L_x_357) ;  /* 0x0000000000140947 */ /* 0x000fea0003800000 */
[----:B------:R-:W0:Y:S01]  /*0110*/  LDC.64 R20, c[0x0][0x380] ;  /* 0x0000e000ff147b82 */ /* 0x000e220000000a00 */
[----:B------:R-:W-:-:S04]  /*0120*/  VIADD R5, R3, UR4 ;  /* 0x0000000403057c36 */ /* 0x000fc80008000000 */
[----:B0-----:R-:W-:-:S06]  /*0130*/  IMAD.WIDE.U32 R20, R5, 0x8, R20 ;  /* 0x0000000805147825 */ /* 0x001fcc00078e0014 */
[----:B------:R-:W5:Y:S01]  /*0140*/  LDG.E.64 R20, desc[UR10][R20.64] ;  /* 0x0000000a14147981 */ /* 0x000f62000c1e1b00 */
[----:B------:R-:W-:-:S07]  /*0150*/  VIADD R19, R3, 0x280 ;  /* 0x0000028003137836 */ /* 0x000fce0000000000 */
.L_x_357:
[----:B------:R-:W-:Y:S05]  /*0160*/  BSYNC.RECONVERGENT B1 ;  /* 0x0000000000017941 */ /* 0x000fea0003800200 */
.L_x_356:
[----:B------:R-:W-:Y:S01]  /*0170*/  ISETP.GE.U32.AND P0, PT, R19, R0, PT ;  /* 0x000000001300720c */ /* 0x000fe20003f06070 */
[----:B------:R-:W-:-:S12]  /*0180*/  BSSY.RECONVERGENT B1, `(.L_x_358) ;  /* 0x00000a5000017945 */ /* 0x000fd80003800200 */
[----:B------:R-:W-:Y:S05]  /*0190*/  @P0 BRA `(.L_x_359) ;  /* 0x00000008008c0947 */ /* 0x000fea0003800000 */
[----:B------:R-:W-:Y:S01]  /*01a0*/  LOP3.LUT R5, RZ, R19, RZ, 0x33, !PT ;  /* 0x00000013ff057212 */ /* 0x000fe200078e33ff */
[----:B------:R-:W-:Y:S03]  /*01b0*/  BSSY.RECONVERGENT B2, `(.L_x_360) ;  /* 0x0000053000027945 */ /* 0x000fe60003800200 */
[----:B------:R-:W-:-:S04]  /*01c0*/  IADD3 R5, PT, PT, R4, -UR4, R5 ;  /* 0x8000000404057c10 */ /* 0x000fc8000fffe005 */
[C---:B------:R-:W-:Y:S01]  /*01d0*/  ISETP.GE.U32.AND P0, PT, R5.reuse, 0x2580, PT ;  /* 0x000025800500780c */ /* 0x040fe20003f06070 */
[----:B------:R-:W-:-:S05]  /*01e0*/  IMAD.HI.U32 R4, R5, -0x33333333, RZ ;  /* 0xcccccccd05047827 */ /* 0x000fca00078e00ff */
[----:B------:R-:W-:-:S04]  /*01f0*/  LEA.HI R4, R4, 0x1, RZ, 0x17 ;  /* 0x0000000104047811 */ /* 0x000fc800078fb8ff */
[----:B------:R-:W-:-:S03]  /*0200*/  LOP3.LUT R5, R4, 0xf, RZ, 0xc0, !PT ;  /* 0x0000000f04057812 */ /* 0x000fc600078ec0ff */
[----:B------:R-:W-:Y:S05]  /*0210*/  @!P0 BRA `(.L_x_361) ;  /* 0x0000000400308947 */ /* 0x000fea0003800000 */
[----:B------:R-:W-:Y:S01]  /*0220*/  LOP3.LUT R24, R4, 0xfffff0, RZ, 0xc0, !PT ;  /* 0x00fffff004187812 */ /* 0x000fe200078ec0ff */
[----:B------:R-:W-:Y:S01]  /*0230*/  BSSY.RECONVERGENT B3, `(.L_x_362) ;  /* 0x0000049000037945 */ /* 0x000fe20003800200 */
[C---:B------:R-:W-:Y:S02]  /*0240*/  VIADD R2, R19.reuse, 0x1400 ;  /* 0x0000140013027836 */ /* 0x040fe40000000000 */
[----:B------:R-:W-:Y:S02]  /*0250*/  VIADD R25, R19, UR4 ;  /* 0x0000000413197c36 */ /* 0x000fe40008000000 */
[----:B------:R-:W-:-:S07]  /*0260*/  IMAD.MOV R24, RZ, RZ, -R24 ;  /* 0x000000ffff187224 */ /* 0x000fce00078e0a18 */
.L_x_363:
[----:B------:R-:W0:Y:S02]  /*0270*/  LDC.64 R22, c[0x0][0x380] ;  /* 0x0000e000ff167b82 */ /* 0x000e240000000a00 */
[----:B0-----:R-:W-:-:S06]  /*0280*/  IMAD.WIDE.U32 R18, R25, 0x8, R22 ;  /* 0x0000000819127825 */ /* 0x001fcc00078e0016 */
[----:B------:R-:W2:Y:S01]  /*0290*/  LDG.E.64 R18, desc[UR10][R18.64] ;  /* 0x0000000a12127981 */ /* 0x000ea2000c1e1b00 */
[C---:B------:R-:W-:Y:S02]  /*02a0*/  VIADD R7, R25.reuse, 0x280 ;  /* 0x0000028019077836 */ /* 0x040fe40000000000 */
[----:B------:R-:W-:Y:S02]  /*02b0*/  VIADD R17, R25, 0x500 ;  /* 0x0000050019117836 */ /* 0x000fe40000000000 */
[----:B------:R-:W-:-:S04]  /*02c0*/  IMAD.WIDE.U32 R6, R7, 0x8, R22 ;  /* 0x0000000807067825 */ /* 0x000fc800078e0016 */
[--C-:B------:R-:W-:Y:S02]  /*02d0*/  IMAD.WIDE.U32 R16, R17, 0x8, R22.reuse ;  /* 0x0000000811107825 */ /* 0x100fe400078e0016 */
[----:B------:R-:W3:Y:S02]  /*02e0*/  LDG.E.64 R6, desc[UR10][R6.64] ;  /* 0x0000000a06067981 */ /* 0x000ee4000c1e1b00 */
[C---:B------:R-:W-:Y:S02]  /*02f0*/  VIADD R15, R25.reuse, 0x780 ;  /* 0x00000780190f7836 */ /* 0x040fe40000000000 */
[----:B------:R-:W4:Y:S01]  /*0300*/  LDG.E.64 R16, desc[UR10][R16.64] ;  /* 0x0000000a10107981 */ /* 0x000f22000c1e1b00 */
[----:B------:R-:W-:Y:S02]  /*0310*/  VIADD R13, R25, 0xa00 ;  /* 0x00000a00190d7836 */ /* 0x000fe40000000000 */
[----:B------:R-:W-:-:S04]  /*0320*/  IMAD.WIDE.U32 R14, R15, 0x8, R22 ;  /* 0x000000080f0e7825 */ /* 0x000fc800078e0016 */
[--C-:B------:R-:W-:Y:S02]  /*0330*/  IMAD.WIDE.U32 R12, R13, 0x8, R22.reuse ;  /* 0x000000080d0c7825 */ /* 0x100fe400078e0016 */
[----:B------:R-:W4:Y:S02]  /*0340*/  LDG.E.64 R14, desc[UR10][R14.64] ;  /* 0x0000000a0e0e7981 */ /* 0x000f24000c1e1b00 */
[C---:B------:R-:W-:Y:S02]  /*0350*/  VIADD R11, R25.reuse, 0xc80 ;  /* 0x00000c80190b7836 */ /* 0x040fe40000000000 */
[----:B------:R-:W4:Y:S01]  /*0360*/  LDG.E.64 R12, desc[UR10][R12.64] ;  /* 0x0000000a0c0c7981 */ /* 0x000f22000c1e1b00 */
[----:B------:R-:W-:Y:S02]  /*0370*/  VIADD R9, R25, 0xf00 ;  /* 0x00000f0019097836 */ /* 0x000fe40000000000 */
[----:B------:R-:W-:-:S04]  /*0380*/  IMAD.WIDE.U32 R10, R11, 0x8, R22 ;  /* 0x000000080b0a7825 */ /* 0x000fc800078e0016 */
[----:B------:R-:W-:Y:S02]  /*0390*/  IMAD.WIDE.U32 R8, R9, 0x8, R22 ;  /* 0x0000000809087825 */ /* 0x000fe400078e0016 */
[----:B------:R-:W4:Y:S04]  /*03a0*/  LDG.E.64 R10, desc[UR10][R10.64] ;  /* 0x0000000a0a0a7981 */ /* 0x000f28000c1e1b00 */
[----:B------:R-:W4:Y:S01]  /*03b0*/  LDG.E.64 R8, desc[UR10][R8.64] ;  /* 0x0000000a08087981 */ /* 0x000f22000c1e1b00 */
[----:B--2--5:R-:W-:Y:S01]  /*03c0*/  DADD R18, R18, R20 ;  /* 0x0000000012127229 */ /* 0x024fe20000000014 */
[----:B------:R-:W-:-:S04]  /*03d0*/  VIADD R21, R25, 0x1180 ;  /* 0x0000118019157836 */ /* 0x000fc80000000000 */
[----:B------:R-:W-:-:S06]  /*03e0*/  IMAD.WIDE.U32 R20, R21, 0x8, R22 ;  /* 0x0000000815147825 */ /* 0x000fcc00078e0016 */
[----:B------:R-:W2:Y:S01]  /*03f0*/  LDG.E.64 R20, desc[UR10][R20.64] ;  /* 0x0000000a14147981 */ /* 0x000ea2000c1e1b00 */
[----:B---3--:R-:W-:Y:S01]  /*0400*/  DADD R18, R18, R6 ;  /* 0x0000000012127229 */ /* 0x008fe20000000006 */
[----:B------:R-:W-:-:S04]  /*0410*/  VIADD R7, R25, 0x1400 ;  /* 0x0000140019077836 */ /* 0x000fc80000000000 */
[----:B------:R-:W-:-:S03]  /*0420*/  IMAD.WIDE.U32 R6, R7, 0x8, R22 ;  /* 0x0000000807067825 */ /* 0x000fc600078e0016 */
[----:B----4-:R-:W-:Y:S01]  /*0430*/  DADD R16, R18, R16 ;  /* 0x0000000012107229 */ /* 0x010fe20000000010 */
[----:B------:R-:W-:Y:S02]  /*0440*/  VIADD R19, R25, 0x1680 ;  /* 0x0000168019137836 */ /* 0x000fe40000000000 */
[----:B------:R-:W3:Y:S02]  /*0450*/  LDG.E.64 R6, desc[UR10][R6.64] ;  /* 0x0000000a06067981 */ /* 0x000ee4000c1e1b00 */
[----:B------:R-:W-:-:S03]  /*0460*/  IMAD.WIDE.U32 R18, R19, 0x8, R22 ;  /* 0x0000000813127825 */ /* 0x000fc600078e0016 */
[----:B------:R-:W-:Y:S01]  /*0470*/  DADD R14, R16, R14 ;  /* 0x00000000100e7229 */ /* 0x000fe2000000000e */
[----:B------:R-:W-:Y:S02]  /*0480*/  VIADD R17, R25, 0x1900 ;  /* 0x0000190019117836 */ /* 0x000fe40000000000 */
[----:B------:R-:W4:Y:S02]  /*0490*/  LDG.E.64 R18, desc[UR10][R18.64] ;  /* 0x0000000a12127981 */ /* 0x000f24000c1e1b00 */
        /* <DEDUP_REMOVED lines=12> */
[----:B------:R-:W-:-:S06]  /*0560*/  IMAD.WIDE.U32 R10, R11, 0x8, R22 ;  /* 0x000000080b0a7825 */ /* 0x000fcc00078e0016 */
[----:B------:R-:W4:Y:S01]  /*0570*/  LDG.E.64 R10, desc[UR10][R10.64] ;  /* 0x0000000a0a0a7981 */ /* 0x000f22000c1e1b00 */
[C---:B------:R-:W-:Y:S01]  /*0580*/  VIADD R27, R25.reuse, 0x2580 ;  /* 0x00002580191b7836 */ /* 0x040fe20000000000 */
[----:B--2---:R-:W-:Y:S01]  /*0590*/  DADD R20, R8, R20 ;  /* 0x0000000008147229 */ /* 0x004fe20000000014 */
[----:B------:R-:W-:-:S04]  /*05a0*/  VIADD R9, R25, 0x2300 ;  /* 0x0000230019097836 */ /* 0x000fc80000000000 */
[----:B------:R-:W-:-:S04]  /*05b0*/  IMAD.WIDE.U32 R8, R9, 0x8, R22 ;  /* 0x0000000809087825 */ /* 0x000fc800078e0016 */
[----:B------:R-:W-:Y:S02]  /*05c0*/  IMAD.WIDE.U32 R22, R27, 0x8, R22 ;  /* 0x000000081b167825 */ /* 0x000fe400078e0016 */
[----:B------:R-:W2:Y:S04]  /*05d0*/  LDG.E.64 R8, desc[UR10][R8.64] ;  /* 0x0000000a08087981 */ /* 0x000ea8000c1e1b00 */
[----:B------:R-:W2:Y:S01]  /*05e0*/  LDG.E.64 R22, desc[UR10][R22.64] ;  /* 0x0000000a16167981 */ /* 0x000ea2000c1e1b00 */
[----:B---3--:R-:W-:-:S08]  /*05f0*/  DADD R6, R20, R6 ;  /* 0x0000000014067229 */ /* 0x008fd00000000006 */
[----:B----4-:R-:W-:-:S08]  /*0600*/  DADD R6, R6, R18 ;  /* 0x0000000006067229 */ /* 0x010fd00000000012 */
[----:B------:R-:W-:-:S08]  /*0610*/  DADD R6, R6, R16 ;  /* 0x0000000006067229 */ /* 0x000fd00000000010 */
[----:B------:R-:W-:Y:S01]  /*0620*/  DADD R6, R6, R14 ;  /* 0x0000000006067229 */ /* 0x000fe2000000000e */
[----:B------:R-:W-:-:S07]  /*0630*/  VIADD R24, R24, 0x10 ;  /* 0x0000001018187836 */ /* 0x000fce0000000000 */
[----:B------:R-:W-:Y:S01]  /*0640*/  DADD R6, R6, R12 ;  /* 0x0000000006067229 */ /* 0x000fe2000000000c */
[----:B------:R-:W-:-:S07]  /*0650*/  ISETP.NE.AND P0, PT, R24, RZ, PT ;  /* 0x000000ff1800720c */ /* 0x000fce0003f05270 */
[----:B------:R-:W-:Y:S01]  /*0660*/  DADD R6, R6, R10 ;  /* 0x0000000006067229 */ /* 0x000fe2000000000a */
[----:B------:R-:W-:Y:S02]  /*0670*/  VIADD R2, R2, 0x2800 ;  /* 0x0000280002027836 */ /* 0x000fe40000000000 */
[----:B------:R-:W-:-:S05]  /*0680*/  VIADD R25, R25, 0x2800 ;  /* 0x0000280019197836 */ /* 0x000fca0000000000 */
[----:B--2---:R-:W-:-:S08]  /*0690*/  DADD R6, R6, R8 ;  /* 0x0000000006067229 */ /* 0x004fd00000000008 */
[----:B------:R-:W-:Y:S01]  /*06a0*/  DADD R20, R6, R22 ;  /* 0x0000000006147229 */ /* 0x000fe20000000016 */
[----:B------:R-:W-:Y:S10]  /*06b0*/  @P0 BRA `(.L_x_363) ;  /* 0xfffffff800ec0947 */ /* 0x000ff4000383ffff */
[----:B------:R-:W-:Y:S05]  /*06c0*/  BSYNC.RECONVERGENT B3 ;  /* 0x0000000000037941 */ /* 0x000fea0003800200 */
.L_x_362:
[----:B------:R-:W-:-:S07]  /*06d0*/  VIADD R19, R2, 0xffffec00 ;  /* 0xffffec0002137836 */ /* 0x000fce0000000000 */
.L_x_361:
[----:B------:R-:W-:Y:S05]  /*06e0*/  BSYNC.RECONVERGENT B2 ;  /* 0x0000000000027941 */ /* 0x000fea0003800200 */
.L_x_360:
        /* <DEDUP_REMOVED lines=8> */
[----:B------:R-:W-:-:S04]  /*0770*/  VIADD R5, R19, UR4 ;  /* 0x0000000413057c36 */ /* 0x000fc80008000000 */
[C---:B------:R-:W-:Y:S02]  /*0780*/  VIADD R15, R5.reuse, 0x280 ;  /* 0x00000280050f7836 */ /* 0x040fe40000000000 */
[C---:B------:R-:W-:Y:S02]  /*0790*/  VIADD R13, R5.reuse, 0x500 ;  /* 0x00000500050d7836 */ /* 0x040fe40000000000 */
[----:B0-----:R-:W-:-:S04]  /*07a0*/  IMAD.WIDE.U32 R16, R5, 0x8, R22 ;  /* 0x0000000805107825 */ /* 0x001fc800078e0016 */
[--C-:B------:R-:W-:Y:S02]  /*07b0*/  IMAD.WIDE.U32 R14, R15, 0x8, R22.reuse ;  /* 0x000000080f0e7825 */ /* 0x100fe400078e0016 */
[----:B------:R-:W2:Y:S02]  /*07c0*/  LDG.E.64 R16, desc[UR10][R16.64] ;  /* 0x0000000a10107981 */ /* 0x000ea4000c1e1b00 */
[----:B------:R-:W-:Y:S02]  /*07d0*/  IMAD.WIDE.U32 R12, R13, 0x8, R22 ;  /* 0x000000080d0c7825 */ /* 0x000fe400078e0016 */
[----:B------:R-:W3:Y:S02]  /*07e0*/  LDG.E.64 R14, desc[UR10][R14.64] ;  /* 0x0000000a0e0e7981 */ /* 0x000ee4000c1e1b00 */
[C---:B------:R-:W-:Y:S02]  /*07f0*/  VIADD R11, R5.reuse, 0x780 ;  /* 0x00000780050b7836 */ /* 0x040fe40000000000 */
[----:B------:R-:W4:Y:S01]  /*0800*/  LDG.E.64 R12, desc[UR10][R12.64] ;  /* 0x0000000a0c0c7981 */ /* 0x000f22000c1e1b00 */
[----:B------:R-:W-:-:S02]  /*0810*/  VIADD R9, R5, 0xa00 ;  /* 0x00000a0005097836 */ /* 0x000fc40000000000 */
[----:B------:R-:W-:-:S04]  /*0820*/  IMAD.WIDE.U32 R10, R11, 0x8, R22 ;  /* 0x000000080b0a7825 */ /* 0x000fc800078e0016 */
[--C-:B------:R-:W-:Y:S02]  /*0830*/  IMAD.WIDE.U32 R8, R9, 0x8, R22.reuse ;  /* 0x0000000809087825 */ /* 0x100fe400078e0016 */
[----:B------:R-:W4:Y:S02]  /*0840*/  LDG.E.64 R10, desc[UR10][R10.64] ;  /* 0x0000000a0a0a7981 */ /* 0x000f24000c1e1b00 */
[C---:B------:R-:W-:Y:S02]  /*0850*/  VIADD R7, R5.reuse, 0xc80 ;  /* 0x00000c8005077836 */ /* 0x040fe40000000000 */
[----:B------:R-:W4:Y:S01]  /*0860*/  LDG.E.64 R8, desc[UR10][R8.64] ;  /* 0x0000000a08087981 */ /* 0x000f22000c1e1b00 */
[----:B------:R-:W-:Y:S02]  /*0870*/  VIADD R25, R5, 0xf00 ;  /* 0x00000f0005197836 */ /* 0x000fe40000000000 */
[----:B------:R-:W-:-:S04]  /*0880*/  IMAD.WIDE.U32 R6, R7, 0x8, R22 ;  /* 0x0000000807067825 */ /* 0x000fc800078e0016 */
[--C-:B------:R-:W-:Y:S02]  /*0890*/  IMAD.WIDE.U32 R24, R25, 0x8, R22.reuse ;  /* 0x0000000819187825 */ /* 0x100fe400078e0016 */
[----:B------:R-:W4:Y:S02]  /*08a0*/  LDG.E.64 R6, desc[UR10][R6.64] ;  /* 0x0000000a06067981 */ /* 0x000f24000c1e1b00 */
[----:B------:R-:W-:Y:S02]  /*08b0*/  VIADD R5, R5, 0x1180 ;  /* 0x0000118005057836 */ /* 0x000fe40000000000 */
[----:B------:R-:W4:Y:S02]  /*08c0*/  LDG.E.64 R24, desc[UR10][R24.64] ;  /* 0x0000000a18187981 */ /* 0x000f24000c1e1b00 */
[----:B------:R-:W-:-:S06]  /*08d0*/  IMAD.WIDE.U32 R22, R5, 0x8, R22 ;  /* 0x0000000805167825 */ /* 0x000fcc00078e0016 */
        /* <DEDUP_REMOVED lines=10> */
.L_x_365:
[----:B------:R-:W-:Y:S05]  /*0980*/  BSYNC.RECONVERGENT B2 ;  /* 0x0000000000027941 */ /* 0x000fea0003800200 */
.L_x_364:
        /* <DEDUP_REMOVED lines=13> */
[--C-:B------:R-:W-:Y:S02]  /*0a60*/  IMAD.WIDE.U32 R12, R13, 0x8, R8.reuse ;  /* 0x000000080d0c7825 */ /* 0x100fe400078e0008 */
[----:B------:R-:W3:Y:S02]  /*0a70*/  LDG.E.64 R10, desc[UR10][R10.64] ;  /* 0x0000000a0a0a7981 */ /* 0x000ee4000c1e1b00 */
        /* <DEDUP_REMOVED lines=8> */
[----:B------:R-:W-:-:S11]  /*0b00*/  DADD R20, R20, R8 ;  /* 0x0000000014147229 */ /* 0x000fd60000000008 */
.L_x_367:
[----:B------:R-:W-:Y:S05]  /*0b10*/  BSYNC.RECONVERGENT B2 ;  /* 0x0000000000027941 */ /* 0x000fea0003800200 */
.L_x_366:
[----:B------:R-:W-:Y:S05]  /*0b20*/  @!P1 BRA `(.L_x_359) ;  /* 0x0000000000289947 */ /* 0x000fea0003800000 */
[----:B------:R-:W0:Y:S01]  /*0b30*/  LDC.64 R6, c[0x0][0x380] ;  /* 0x0000e000ff067b82 */ /* 0x000e220000000a00 */
[----:B------:R-:W-:Y:S02]  /*0b40*/  VIADD R9, R19, UR4 ;  /* 0x0000000413097c36 */ /* 0x000fe40008000000 */
[----:B------:R-:W-:-:S07]  /*0b50*/  IMAD.MOV R2, RZ, RZ, -R4 ;  /* 0x000000ffff027224 */ /* 0x000fce00078e0a04 */
.L_x_368:
[----:B0-----:R-:W-:-:S06]  /*0b60*/  IMAD.WIDE.U32 R4, R9, 0x8, R6 ;  /* 0x0000000809047825 */ /* 0x001fcc00078e0006 */
[----:B------:R-:W2:Y:S01]  /*0b70*/  LDG.E.64 R4, desc[UR10][R4.64] ;  /* 0x0000000a04047981 */ /* 0x000ea2000c1e1b00 */
[----:B------:R-:W-:Y:S02]  /*0b80*/  VIADD R2, R2, 0x1 ;  /* 0x0000000102027836 */ /* 0x000fe40000000000 */
[----:B------:R-:W-:-:S03]  /*0b90*/  VIADD R9, R9, 0x280 ;  /* 0x0000028009097836 */ /* 0x000fc60000000000 */
[----:B------:R-:W-:Y:S01]  /*0ba0*/  ISETP.NE.AND P0, PT, R2, RZ, PT ;  /* 0x000000ff0200720c */ /* 0x000fe20003f05270 */
[----:B--2--5:R-:W-:-:S12]  /*0bb0*/  DADD R20, R4, R20 ;  /* 0x0000000004147229 */ /* 0x024fd80000000014 */
[----:B------:R-:W-:Y:S05]  /*0bc0*/  @P0 BRA `(.L_x_368) ;  /* 0xfffffffc00e40947 */ /* 0x000fea000383ffff */
.L_x_359:
[----:B------:R-:W-:Y:S05]  /*0bd0*/  BSYNC.RECONVERGENT B1 ;  /* 0x0000000000017941 */ /* 0x000fea0003800200 */
.L_x_358:
[----:B------:R-:W-:-:S13]  /*0be0*/  ISETP.GE.U32.AND P0, PT, R0, 0x280, PT ;  /* 0x000002800000780c */ /* 0x000fda0003f06070 */
        /* <DEDUP_REMOVED lines=50> */
[----:B------:R-:W1:Y:S05]  /*0f10*/  LDS.128 R4, [UR4+0x50] ;  /* 0x00005004ff047984 */ /* 0x000e6a0008000c00 */
[----:B------:R-:W-:-:S08]  /*0f20*/  DADD R16, R16, R18 ;  /* 0x0000000010107229 */ /* 0x000fd00000000012 */
[----:B--2---:R-:W-:-:S08]  /*0f30*/  DADD R12, R16, R12 ;  /* 0x00000000100c7229 */ /* 0x004fd0000000000c */
[----:B------:R-:W-:Y:S02]  /*0f40*/  DADD R2, R12, R14 ;  /* 0x000000000c027229 */ /* 0x000fe4000000000e */
[----:B------:R-:W2:Y:S06]  /*0f50*/  LDS.128 R12, [UR4+0x60] ;  /* 0x00006004ff0c7984 */ /* 0x000eac0008000c00 */
[----:B0-----:R-:W-:-:S08]  /*0f60*/  DADD R2, R2, R8 ;  /* 0x0000000002027229 */ /* 0x001fd00000000008 */
[----:B------:R-:W-:Y:S01]  /*0f70*/  DADD R2, R2, R10 ;  /* 0x0000000002027229 */ /* 0x000fe2000000000a */
[----:B------:R-:W0:Y:S07]  /*0f80*/  LDS.128 R8, [UR4+0x70] ;  /* 0x00007004ff087984 */ /* 0x000e2e0008000c00 */
        /* <DEDUP_REMOVED lines=16> */
[----:B-1----:R-:W-:Y:S01]  /*1090*/  DADD R4, R2, R4 ;  /* 0x0000000002047229 */ /* 0x002fe20000000004 */
[----:B------:R-:W-:Y:S10]  /*10a0*/  BRA `(.L_x_370) ;  /* 0x0000001c00307947 */ /* 0x000ff40003800000 */
.L_x_369:
[----:B------:R-:W-:-:S04]  /*10b0*/  LOP3.LUT R2, R3, 0x3e0, RZ, 0xc0, !PT ;  /* 0x000003e003027812 */ /* 0x000fc800078ec0ff */
[----:B------:R-:W-:Y:S01]  /*10c0*/  LOP3.LUT R7, RZ, R2, RZ, 0x33, !PT ;  /* 0x00000002ff077212 */ /* 0x000fe200078e33ff */
[----:B------:R-:W-:Y:S02]  /*10d0*/  VIADD R5, R2, 0x20 ;  /* 0x0000002002057836 */ /* 0x000fe40000000000 */
[----:B------:R-:W0:Y:S02]  /*10e0*/  S2R R2, SR_LANEID ;  /* 0x0000000000027919 */ /* 0x000e240000000000 */
[----:B------:R-:W-:Y:S01]  /*10f0*/  IMAD.IADD R7, R0, 0x1, R7 ;  /* 0x0000000100077824 */ /* 0x000fe200078e0207 */
[----:B------:R-:W-:-:S04]  /*1100*/  ISETP.GT.U32.AND P0, PT, R5, R0, PT ;  /* 0x000000000500720c */ /* 0x000fc80003f04070 */
[----:B------:R-:W-:-:S05]  /*1110*/  SEL R7, R7, 0x1f, P0 ;  /* 0x0000001f07077807 */ /* 0x000fca0000000000 */
[----:B-----5:R-:W-:Y:S04]  /*1120*/  SHFL.DOWN PT, R4, R20, 0x1, R7 ;  /* 0x0820000014047989 */ /* 0x020fe800000e0007 */
[----:B------:R-:W1:Y:S01]  /*1130*/  SHFL.DOWN PT, R5, R21, 0x1, R7 ;  /* 0x0820000015057989 */ /* 0x000e6200000e0007 */
[C---:B0-----:R-:W-:Y:S01]  /*1140*/  ISETP.GE.AND P0, PT, R2.reuse, R7, PT ;  /* 0x000000070200720c */ /* 0x041fe20003f06270 */
[----:B------:R-:W-:Y:S01]  /*1150*/  VIADD R6, R2, 0x2 ;  /* 0x0000000202067836 */ /* 0x000fe20000000000 */
[----:B-1----:R-:W-:-:S10]  /*1160*/  DADD R4, R4, R20 ;  /* 0x0000000004047229 */ /* 0x002fd40000000014 */
        /* <DEDUP_REMOVED lines=11> */
[----:B------:R-:W-:-:S03]  /*1220*/  VIADD R6, R2, 0x8 ;  /* 0x0000000802067836 */ /* 0x000fc60000000000 */
[----:B------:R-:W0:Y:S02]  /*1230*/  SHFL.DOWN PT, R5, R11, 0x4, R7 ;  /* 0x088000000b057989 */ /* 0x000e2400000e0007 */
[----:B------:R-:W-:Y:S01]  /*1240*/  ISETP.GT.AND P1, PT, R6, R7, PT ;  /* 0x000000070600720c */ /* 0x000fe20003f24270 */
[----:B0-----:R-:W-:-:S10]  /*1250*/  DADD R4, R4, R10 ;  /* 0x0000000004047229 */ /* 0x001fd4000000000a */
[----:B------:R-:W-:Y:S02]  /*1260*/  FSEL R8, R10, R4, P0 ;  /* 0x000000040a087208 */ /* 0x000fe40000000000 */
[----:B------:R-:W-:Y:S02]  /*1270*/  FSEL R9, R11, R5, P0 ;  /* 0x000000050b097208 */ /* 0x000fe40000000000 */
[C---:B------:R-:W-:Y:S01]  /*1280*/  ISETP.NE.AND P0, PT, R2.reuse, RZ, PT ;  /* 0x000000ff0200720c */ /* 0x040fe20003f05270 */
[----:B------:R-:W-:Y:S01]  /*1290*/  SHFL.DOWN PT, R4, R8, 0x8, R7 ;  /* 0x0900000008047989 */ /* 0x000fe200000e0007 */
[----:B------:R-:W-:-:S03]  /*12a0*/  VIADD R2, R2, 0x10 ;  /* 0x0000001002027836 */ /* 0x000fc60000000000 */
[----:B------:R-:W0:Y:S08]  /*12b0*/  SHFL.DOWN PT, R5, R9, 0x8, R7 ;  /* 0x0900000009057989 */ /* 0x000e3000000e0007 */
[----:B------:R-:W1:Y:S01]  /*12c0*/  @!P0 S2R R13, SR_CgaCtaId ;  /* 0x00000000000d8919 */ /* 0x000e620000008800 */
[----:B------:R-:W-:-:S04]  /*12d0*/  @!P0 SHF.R.U32.HI R6, RZ, 0x2, R3 ;  /* 0x00000002ff068819 */ /* 0x000fc80000011603 */
[----:B------:R-:W-:Y:S01]  /*12e0*/  @!P0 LOP3.LUT R6, R6, 0xf8, RZ, 0xc0, !PT ;  /* 0x000000f806068812 */ /* 0x000fe200078ec0ff */
        /* <DEDUP_REMOVED lines=18> */
[----:B------:R-:W-:Y:S01]  /*1410*/  ISETP.GT.U32.AND P1, PT, R0, 0x20, PT ;  /* 0x000000200000780c */ /* 0x000fe20003f24070 */
[----:B0-----:R-:W-:-:S09]  /*1420*/  ULEA UR4, UR5, UR4, 0x18 ;  /* 0x0000000405047291 */ /* 0x001fd2000f8ec0ff */
[----:B------:R-:W0:Y:S04]  /*1430*/  LDS.128 R12, [UR4+0x20] ;  /* 0x00002004ff0c7984 */ /* 0x000e280008000c00 */
[----:B------:R-:W1:Y:S01]  /*1440*/  LDS.128 R8, [UR4+0x30] ;  /* 0x00003004ff087984 */ /* 0x000e620008000c00 */
[----:B0-----:R-:W-:-:S10]  /*1450*/  DADD R12, R4, R12 ;  /* 0x00000000040c7229 */ /* 0x001fd4000000000c */
[----:B------:R-:W-:Y:S02]  /*1460*/  FSEL R2, R12, R4, P1 ;  /* 0x000000040c027208 */ /* 0x000fe40000800000 */
[----:B------:R-:W-:Y:S02]  /*1470*/  FSEL R3, R13, R5, P1 ;  /* 0x000000050d037208 */ /* 0x000fe40000800000 */
[----:B------:R-:W-:Y:S01]  /*1480*/  ISETP.GT.U32.AND P1, PT, R0, 0x40, PT ;  /* 0x000000400000780c */ /* 0x000fe20003f24070 */
[----:B------:R-:W0:Y:S03]  /*1490*/  LDS.128 R4, [UR4+0x40] ;  /* 0x00004004ff047984 */ /* 0x000e260008000c00 */
[----:B------:R-:W-:-:S10]  /*14a0*/  DADD R14, R2, R14 ;  /* 0x00000000020e7229 */ /* 0x000fd4000000000e */
[----:B------:R-:W-:Y:S02]  /*14b0*/  FSEL R2, R14, R2, P1 ;  /* 0x000000020e027208 */ /* 0x000fe40000800000 */
[----:B------:R-:W-:Y:S02]  /*14c0*/  FSEL R3, R15, R3, P1 ;  /* 0x000000030f037208 */ /* 0x000fe40000800000 */
[----:B------:R-:W-:-:S04]  /*14d0*/  ISETP.GT.U32.AND P1, PT, R0, 0x60, PT ;  /* 0x000000600000780c */ /* 0x000fc80003f24070 */
[----:B-1----:R-:W-:-:S10]  /*14e0*/  DADD R8, R8, R2 ;  /* 0x0000000008087229 */ /* 0x002fd40000000002 */
[----:B------:R-:W-:Y:S02]  /*14f0*/  FSEL R2, R8, R2, P1 ;  /* 0x0000000208027208 */ /* 0x000fe40000800000 */
[----:B------:R-:W-:Y:S02]  /*1500*/  FSEL R3, R9, R3, P1 ;  /* 0x0000000309037208 */ /* 0x000fe40000800000 */
[----:B------:R-:W-:-:S04]  /*1510*/  ISETP.GT.U32.AND P1, PT, R0, 0x80, PT ;  /* 0x000000800000780c */ /* 0x000fc80003f24070 */
[----:B------:R-:W-:-:S10]  /*1520*/  DADD R10, R2, R10 ;  /* 0x00000000020a7229 */ /* 0x000fd4000000000a */
[----:B------:R-:W-:Y:S02]  /*1530*/  FSEL R2, R10, R2, P1 ;  /* 0x000000020a027208 */ /* 0x000fe40000800000 */
[----:B------:R-:W-:Y:S02]  /*1540*/  FSEL R3, R11, R3, P1 ;  /* 0x000000030b037208 */ /* 0x000fe40000800000 */
[----:B------:R-:W1:Y:S01]  /*1550*/  LDS.128 R8, [UR4+0x50] ;  /* 0x00005004ff087984 */ /* 0x000e620008000c00 */
[----:B------:R-:W-:-:S03]  /*1560*/  ISETP.GT.U32.AND P1, PT, R0, 0xa0, PT ;  /* 0x000000a00000780c */ /* 0x000fc60003f24070 */
[----:B0-----:R-:W-:-:S10]  /*1570*/  DADD R4, R4, R2 ;  /* 0x0000000004047229 */ /* 0x001fd40000000002 */
[----:B------:R-:W-:Y:S02]  /*1580*/  FSEL R2, R4, R2, P1 ;  /* 0x0000000204027208 */ /* 0x000fe40000800000 */
[----:B------:R-:W-:Y:S02]  /*1590*/  FSEL R3, R5, R3, P1 ;  /* 0x0000000305037208 */ /* 0x000fe40000800000 */
[----:B------:R-:W-:-:S04]  /*15a0*/  ISETP.GT.U32.AND P1, PT, R0, 0xc0, PT ;  /* 0x000000c00000780c */ /* 0x000fc80003f24070 */
[----:B------:R-:W-:-:S10]  /*15b0*/  DADD R6, R2, R6 ;  /* 0x0000000002067229 */ /* 0x000fd40000000006 */
[----:B------:R-:W-:Y:S02]  /*15c0*/  FSEL R2, R6, R2, P1 ;  /* 0x0000000206027208 */ /* 0x000fe40000800000 */
[----:B------:R-:W-:Y:S02]  /*15d0*/  FSEL R3, R7, R3, P1 ;  /* 0x0000000307037208 */ /* 0x000fe40000800000 */
[----:B------:R-:W0:Y:S01]  /*15e0*/  LDS.128 R4, [UR4+0x60] ;  /* 0x00006004ff047984 */ /* 0x000e220008000c00 */
[----:B------:R-:W-:-:S03]  /*15f0*/  ISETP.GT.U32.AND P1, PT, R0, 0xe0, PT ;  /* 0x000000e00000780c */ /* 0x000fc60003f24070 */
        /* <DEDUP_REMOVED lines=43> */
[----:B------:R-:W1:Y:S01]  /*18b0*/  LDS.64 R2, [UR4+0xb0] ;  /* 0x0000b004ff027984 */ /* 0x000e620008000a00 */
        /* <DEDUP_REMOVED lines=8> */
[----:B------:R-:W-:-:S04]  /*1940*/  ISETP.GT.U32.AND P1, PT, R0, 0x260, PT ;  /* 0x000002600000780c */ /* 0x000fc80003f24070 */
[----:B-1----:R-:W-:-:S10]  /*1950*/  DADD R2, R2, R4 ;  /* 0x0000000002027229 */ /* 0x002fd40000000004 */
[----:B------:R-:W-:Y:S02]  /*1960*/  FSEL R4, R2, R4, P1 ;  /* 0x0000000402047208 */ /* 0x000fe40000800000 */
[----:B------:R-:W-:Y:S01]  /*1970*/  FSEL R5, R3, R5, P1 ;  /* 0x0000000503057208 */ /* 0x000fe20000800000 */
[----:B------:R-:W-:Y:S06]  /*1980*/  BRA `(.L_x_370) ;  /* 0x0000001000f87947 */ /* 0x000fec0003800000 */
.L_x_355:
[----:B------:R-:W0:Y:S01]  /*1990*/  S2R R5, SR_TID.X ;  /* 0x0000000000057919 */ /* 0x000e220000002100 */
[----:B------:R-:W1:Y:S02]  /*19a0*/  LDCU.64 UR6, c[0x0][0x380] ;  /* 0x00007000ff0677ac */ /* 0x000e640008000a00 */
[----:B-1----:R-:W-:Y:S02]  /*19b0*/  IMAD.U32 R6, RZ, RZ, UR6 ;  /* 0x00000006ff067e24 */ /* 0x002fe4000f8e00ff */
[----:B------:R-:W-:Y:S01]  /*19c0*/  IMAD.U32 R7, RZ, RZ, UR7 ;  /* 0x00000007ff077e24 */ /* 0x000fe2000f8e00ff */
[----:B0-----:R-:W-:-:S05]  /*19d0*/  IADD3 R21, PT, PT, R5, UR4, RZ ;  /* 0x0000000405157c10 */ /* 0x001fca000fffe0ff */
[----:B------:R-:W-:-:S05]  /*19e0*/  IMAD.WIDE.U32 R20, R21, 0x8, R6 ;  /* 0x0000000815147825 */ /* 0x000fca00078e0006 */
[----:B------:R-:W2:Y:S04]  /*19f0*/  LDG.E.64 R14, desc[UR10][R20.64] ;  /* 0x0000000a140e7981 */ /* 0x000ea8000c1e1b00 */
[----:B------:R-:W2:Y:S04]  /*1a00*/  LDG.E.64 R16, desc[UR10][R20.64+0x1400] ;  /* 0x0014000a14107981 */ /* 0x000ea8000c1e1b00 */
[----:B------:R-:W3:Y:S04]  /*1a10*/  LDG.E.64 R18, desc[UR10][R20.64+0x2800] ;  /* 0x0028000a14127981 */ /* 0x000ee8000c1e1b00 */
[----:B------:R-:W4:Y:S04]  /*1a20*/  LDG.E.64 R12, desc[UR10][R20.64+0x3c00] ;  /* 0x003c000a140c7981 */ /* 0x000f28000c1e1b00 */
[----:B------:R-:W5:Y:S04]  /*1a30*/  LDG.E.64 R10, desc[UR10][R20.64+0x5000] ;  /* 0x0050000a140a7981 */ /* 0x000f68000c1e1b00 */
[----:B------:R-:W5:Y:S04]  /*1a40*/  LDG.E.64 R8, desc[UR10][R20.64+0x6400] ;  /* 0x0064000a14087981 */ /* 0x000f68000c1e1b00 */
[----:B------:R-:W5:Y:S04]  /*1a50*/  LDG.E.64 R2, desc[UR10][R20.64+0x7800] ;  /* 0x0078000a14027981 */ /* 0x000f68000c1e1b00 */
[----:B------:R-:W5:Y:S01]  /*1a60*/  LDG.E.64 R28, desc[UR10][R20.64+0x8c00] ;  /* 0x008c000a141c7981 */ /* 0x000f62000c1e1b00 */
[----:B------:R-:W-:Y:S01]  /*1a70*/  ISETP.GE.U32.AND P0, PT, R0, UR8, PT ;  /* 0x0000000800007c0c */ /* 0x000fe2000bf06070 */
[----:B--2---:R-:W-:-:S08]  /*1a80*/  DADD R14, R14, R16 ;  /* 0x000000000e0e7229 */ /* 0x004fd00000000010 */
[----:B---3--:R-:W-:-:S08]  /*1a90*/  DADD R14, R18, R14 ;  /* 0x00000000120e7229 */ /* 0x008fd0000000000e */
[----:B----4-:R-:W-:-:S08]  /*1aa0*/  DADD R12, R12, R14 ;  /* 0x000000000c0c7229 */ /* 0x010fd0000000000e */
[----:B-----5:R-:W-:-:S08]  /*1ab0*/  DADD R10, R10, R12 ;  /* 0x000000000a0a7229 */ /* 0x020fd0000000000c */
[----:B------:R-:W-:-:S08]  /*1ac0*/  DADD R8, R8, R10 ;  /* 0x0000000008087229 */ /* 0x000fd0000000000a */
[----:B------:R-:W-:-:S08]  /*1ad0*/  DADD R2, R2, R8 ;  /* 0x0000000002027229 */ /* 0x000fd00000000008 */
[----:B------:R-:W-:Y:S01]  /*1ae0*/  DADD R28, R28, R2 ;  /* 0x000000001c1c7229 */ /* 0x000fe20000000002 */
[----:B------:R-:W-:Y:S10]  /*1af0*/  @!P0 BRA `(.L_x_371) ;  /* 0x0000000c00708947 */ /* 0x000ff40003800000 */
[----:B------:R-:W-:Y:S01]  /*1b00*/  UIMAD UR12, UR13, 0x1400, UR4 ;  /* 0x000014000d0c78a4 */ /* 0x000fe2000f8e0204 */
[----:B------:R-:W-:Y:S01]  /*1b10*/  VIADD R0, R4, 0xffffec00 ;  /* 0xffffec0004007836 */ /* 0x000fe20000000000 */
[----:B------:R-:W-:Y:S01]  /*1b20*/  UIADD3 UR5, UPT, UPT, UR9, UR13, URZ ;  /* 0x0000000d09057290 */ /* 0x000fe2000fffe0ff */
[----:B------:R-:W-:-:S03]  /*1b30*/  LOP3.LUT R3, RZ, R5, RZ, 0x33, !PT ;  /* 0x00000005ff037212 */ /* 0x000fc600078e33ff */
[----:B------:R-:W-:Y:S01]  /*1b40*/  ISETP.LT.U32.AND P0, PT, R0, UR12, PT ;  /* 0x0000000c00007c0c */ /* 0x000fe2000bf01070 */
[----:B------:R-:W-:Y:S01]  /*1b50*/  UIMAD UR5, UR5, 0x1400, URZ ;  /* 0x00001400050578a4 */ /* 0x000fe2000f8e02ff */
[----:B------:R-:W-:-:S05]  /*1b60*/  IADD3 R3, PT, PT, R4, -UR8, R3 ;  /* 0x8000000804037c10 */ /* 0x000fca000fffe003 */
[----:B------:R-:W-:Y:S01]  /*1b70*/  IMAD.U32 R8, RZ, RZ, UR5 ;  /* 0x00000005ff087e24 */ /* 0x000fe2000f8e00ff */
[----:B------:R-:W-:Y:S01]  /*1b80*/  UMOV UR6, UR5 ;  /* 0x0000000500067c82 */ /* 0x000fe20008000000 */
[----:B------:R-:W-:Y:S01]  /*1b90*/  VIADD R2, R3, -UR4 ;  /* 0x8000000403027c36 */ /* 0x000fe20008000000 */
[----:B------:R-:W-:Y:S02]  /*1ba0*/  UMOV UR4, URZ ;  /* 0x000000ff00047c82 */ /* 0x000fe40008000000 */
[----:B------:R-:W-:Y:S01]  /*1bb0*/  IADD3 R5, PT, PT, R8, 0x1400, R5 ;  /* 0x0000140008057810 */ /* 0x000fe20007ffe005 */
[----:B------:R-:W-:Y:S06]  /*1bc0*/  @P0 BRA `(.L_x_372) ;  /* 0x0000000000840947 */ /* 0x000fec0003800000 */
[----:B------:R-:W0:Y:S01]  /*1bd0*/  LDC R4, c[0x0][0x3a8] ;  /* 0x0000ea00ff047b82 */ /* 0x000e220000000800 */
[----:B------:R-:W1:Y:S07]  /*1be0*/  LDCU UR7, c[0x0][0x3ac] ;  /* 0x00007580ff0777ac */ /* 0x000e6e0008000800 */
[----:B------:R-:W2:Y:S02]  /*1bf0*/  LDC.64 R6, c[0x0][0x380] ;  /* 0x0000e000ff067b82 */ /* 0x000ea40000000a00 */
.L_x_373:
[----:B------:R-:W3:Y:S02]  /*1c00*/  S2R R25, SR_TID.X ;  /* 0x0000000000197919 */ /* 0x000ee40000002100 */
[----:B---3--:R-:W-:-:S04]  /*1c10*/  VIADD R25, R25, UR12 ;  /* 0x0000000c19197c36 */ /* 0x008fc80008000000 */
[----:B--2---:R-:W-:-:S05]  /*1c20*/  IMAD.WIDE.U32 R24, R25, 0x8, R6 ;  /* 0x0000000819187825 */ /* 0x004fca00078e0006 */
        /* <DEDUP_REMOVED lines=8> */
[----:B0-----:R-:W-:-:S05]  /*1cb0*/  VIADD R3, R4, -UR12 ;  /* 0x8000000c04037c36 */ /* 0x001fca0008000000 */
[----:B------:R-:W-:Y:S01]  /*1cc0*/  ISETP.GE.U32.AND P0, PT, R3, UR8, PT ;  /* 0x0000000803007c0c */ /* 0x000fe2000bf06070 */
        /* <DEDUP_REMOVED lines=8> */
[----:B------:R-:W-:Y:S10]  /*1d50*/  @!P0 BRA `(.L_x_371) ;  /* 0x0000000800d88947 */ /* 0x000ff40003800000 */
[----:B-1----:R-:W-:Y:S01]  /*1d60*/  UMOV UR13, UR7 ;  /* 0x00000007000d7c82 */ /* 0x002fe20008000000 */
[----:B------:R-:W-:Y:S01]  /*1d70*/  UIADD3 UR4, UPT, UPT, UR4, 0x1, URZ ;  /* 0x0000000104047890 */ /* 0x000fe2000fffe0ff */
[----:B------:R-:W-:Y:S01]  /*1d80*/  VIADD R2, R2, -UR8 ;  /* 0x8000000802027c36 */ /* 0x000fe20008000000 */
[----:B------:R-:W-:Y:S01]  /*1d90*/  UIMAD UR12, UR13, 0x1400, UR12 ;  /* 0x000014000d0c78a4 */ /* 0x000fe2000f8e020c */
[----:B------:R-:W-:Y:S01]  /*1da0*/  VIADD R5, R5, UR8 ;  /* 0x0000000805057c36 */ /* 0x000fe20008000000 */
[----:B------:R-:W-:-:S04]  /*1db0*/  UIADD3 UR6, UPT, UPT, UR8, UR6, URZ ;  /* 0x0000000608067290 */ /* 0x000fc8000fffe0ff */
[----:B------:R-:W-:-:S13]  /*1dc0*/  ISETP.LT.U32.AND P0, PT, R0, UR12, PT ;  /* 0x0000000c00007c0c */ /* 0x000fda000bf01070 */
[----:B------:R-:W-:Y:S05]  /*1dd0*/  @!P0 BRA `(.L_x_373) ;  /* 0xfffffffc00888947 */ /* 0x000fea000383ffff */
.L_x_372:
[----:B------:R-:W0:Y:S01]  /*1de0*/  S2R R9, SR_TID.X ;  /* 0x0000000000097919 */ /* 0x000e220000002100 */
[----:B------:R-:W-:Y:S01]  /*1df0*/  VIADD R0, R4, -UR12 ;  /* 0x8000000c04007c36 */ /* 0x000fe20008000000 */
[----:B------:R-:W-:Y:S04]  /*1e00*/  BSSY.RECONVERGENT B1, `(.L_x_371) ;  /* 0x00000ab000017945 */ /* 0x000fe80003800200 */
[----:B0-----:R-:W-:-:S04]  /*1e10*/  ISETP.GE.AND P0, PT, R9, R0, PT ;  /* 0x000000000900720c */ /* 0x001fc80003f06270 */
[----:B------:R-:W-:-:S13]  /*1e20*/  ISETP.LE.U32.OR P0, PT, R4, UR12, P0 ;  /* 0x0000000c04007c0c */ /* 0x000fda0008703470 */
[----:B------:R-:W-:Y:S05]  /*1e30*/  @P0 BRA `(.L_x_374) ;  /* 0x00000008009c0947 */ /* 0x000fea0003800000 */
[----:B------:R-:W-:Y:S01]  /*1e40*/  UIMAD UR7, UR4, UR13, URZ ;  /* 0x0000000d040772a4 */ /* 0x000fe2000f8e02ff */
[----:B------:R-:W-:Y:S01]  /*1e50*/  LOP3.LUT R3, RZ, R9, RZ, 0x33, !PT ;  /* 0x00000009ff037212 */ /* 0x000fe200078e33ff */
[----:B------:R-:W-:Y:S01]  /*1e60*/  BSSY.RECONVERGENT B2, `(.L_x_375) ;  /* 0x0000056000027945 */ /* 0x000fe20003800200 */
[----:B------:R-:W-:Y:S02]  /*1e70*/  IMAD.MOV.U32 R0, RZ, RZ, R9 ;  /* 0x000000ffff007224 */ /* 0x000fe400078e0009 */
[----:B------:R-:W-:Y:S01]  /*1e80*/  IADD3 R4, PT, PT, R4, -UR5, R3 ;  /* 0x8000000504047c10 */ /* 0x000fe2000fffe003 */
[----:B------:R-:W-:-:S04]  /*1e90*/  IMAD.U32 R3, RZ, RZ, UR7 ;  /* 0x00000007ff037e24 */ /* 0x000fc8000f8e00ff */
[----:B------:R-:W-:-:S04]  /*1ea0*/  IMAD R4, R3, -0x1400, R4 ;  /* 0xffffec0003047824 */ /* 0x000fc800078e0204 */
[C---:B------:R-:W-:Y:S01]  /*1eb0*/  IMAD.HI.U32 R3, R4.reuse, -0x33333333, RZ ;  /* 0xcccccccd04037827 */ /* 0x040fe200078e00ff */
[----:B------:R-:W-:-:S04]  /*1ec0*/  ISETP.GE.U32.AND P0, PT, R4, 0x2580, PT ;  /* 0x000025800400780c */ /* 0x000fc80003f06070 */
[----:B------:R-:W-:-:S04]  /*1ed0*/  LEA.HI R3, R3, 0x1, RZ, 0x17 ;  /* 0x0000000103037811 */ /* 0x000fc800078fb8ff */
[----:B------:R-:W-:-:S05]  /*1ee0*/  LOP3.LUT R4, R3, 0xf, RZ, 0xc0, !PT ;  /* 0x0000000f03047812 */ /* 0x000fca00078ec0ff */
[----:B------:R-:W-:Y:S05]  /*1ef0*/  @!P0 BRA `(.L_x_376) ;  /* 0x0000000400308947 */ /* 0x000fea0003800000 */
[----:B------:R-:W-:Y:S01]  /*1f00*/  IMAD.HI.U32 R0, R2, -0x33333333, RZ ;  /* 0xcccccccd02007827 */ /* 0x000fe200078e00ff */
[----:B------:R-:W-:Y:S04]  /*1f10*/  BSSY.RECONVERGENT B3, `(.L_x_377) ;  /* 0x0000049000037945 */ /* 0x000fe80003800200 */
[----:B------:R-:W-:-:S04]  /*1f20*/  LEA.HI R0, R0, 0x1, RZ, 0x17 ;  /* 0x0000000100007811 */ /* 0x000fc800078fb8ff */
[----:B------:R-:W-:Y:S02]  /*1f30*/  LOP3.LUT R26, R0, 0xfffff0, RZ, 0xc0, !PT ;  /* 0x00fffff0001a7812 */ /* 0x000fe400078ec0ff */
[----:B------:R-:W-:-:S03]  /*1f40*/  LOP3.LUT R0, R9, 0x1400, RZ, 0xfc, !PT ;  /* 0x0000140009007812 */ /* 0x000fc600078efcff */
[----:B------:R-:W-:-:S07]  /*1f50*/  IMAD.MOV R26, RZ, RZ, -R26 ;  /* 0x000000ffff1a7224 */ /* 0x000fce00078e0a1a */
.L_x_378:
[C---:B------:R-:W-:Y:S02]  /*1f60*/  VIADD R23, R5.reuse, 0xffffec00 ;  /* 0xffffec0005177836 */ /* 0x040fe40000000000 */
[----:B------:R-:W-:Y:S02]  /*1f70*/  VIADD R19, R5, 0xffffee80 ;  /* 0xffffee8005137836 */ /* 0x000fe40000000000 */
[----:B------:R-:W-:-:S04]  /*1f80*/  IMAD.WIDE.U32 R22, R23, 0x8, R6 ;  /* 0x0000000817167825 */ /* 0x000fc800078e0006 */
[--C-:B------:R-:W-:Y:S02]  /*1f90*/  IMAD.WIDE.U32 R18, R19, 0x8, R6.reuse ;  /* 0x0000000813127825 */ /* 0x100fe400078e0006 */
[----:B------:R-:W2:Y:S02]  /*1fa0*/  LDG.E.64 R22, desc[UR10][R22.64] ;  /* 0x0000000a16167981 */ /* 0x000ea4000c1e1b00 */
[C---:B------:R-:W-:Y:S02]  /*1fb0*/  VIADD R17, R5.reuse, 0xfffff100 ;  /* 0xfffff10005117836 */ /* 0x040fe40000000000 */
[----:B------:R-:W3:Y:S01]  /*1fc0*/  LDG.E.64 R18, desc[UR10][R18.64] ;  /* 0x0000000a12127981 */ /* 0x000ee2000c1e1b00 */
[----:B------:R-:W-:Y:S02]  /*1fd0*/  VIADD R15, R5, 0xfffff380 ;  /* 0xfffff380050f7836 */ /* 0x000fe40000000000 */
[----:B------:R-:W-:-:S04]  /*1fe0*/  IMAD.WIDE.U32 R16, R17, 0x8, R6 ;  /* 0x0000000811107825 */ /* 0x000fc800078e0006 */
[--C-:B------:R-:W-:Y:S02]  /*1ff0*/  IMAD.WIDE.U32 R14, R15, 0x8, R6.reuse ;  /* 0x000000080f0e7825 */ /* 0x100fe400078e0006 */
[----:B------:R-:W4:Y:S02]  /*2000*/  LDG.E.64 R16, desc[UR10][R16.64] ;  /* 0x0000000a10107981 */ /* 0x000f24000c1e1b00 */
[C---:B------:R-:W-:Y:S02]  /*2010*/  VIADD R13, R5.reuse, 0xfffff600 ;  /* 0xfffff600050d7836 */ /* 0x040fe40000000000 */
[----:B------:R-:W5:Y:S01]  /*2020*/  LDG.E.64 R14, desc[UR10][R14.64] ;  /* 0x0000000a0e0e7981 */ /* 0x000f62000c1e1b00 */
[----:B------:R-:W-:Y:S02]  /*2030*/  VIADD R11, R5, 0xfffff880 ;  /* 0xfffff880050b7836 */ /* 0x000fe40000000000 */
[----:B------:R-:W-:-:S04]  /*2040*/  IMAD.WIDE.U32 R12, R13, 0x8, R6 ;  /* 0x000000080d0c7825 */ /* 0x000fc800078e0006 */
[--C-:B------:R-:W-:Y:S02]  /*2050*/  IMAD.WIDE.U32 R10, R11, 0x8, R6.reuse ;  /* 0x000000080b0a7825 */ /* 0x100fe400078e0006 */
[----:B------:R-:W5:Y:S02]  /*2060*/  LDG.E.64 R12, desc[UR10][R12.64] ;  /* 0x0000000a0c0c7981 */ /* 0x000f64000c1e1b00 */
[C---:B------:R-:W-:Y:S02]  /*2070*/  VIADD R9, R5.reuse, 0xfffffb00 ;  /* 0xfffffb0005097836 */ /* 0x040fe40000000000 */
[----:B------:R-:W5:Y:S01]  /*2080*/  LDG.E.64 R10, desc[UR10][R10.64] ;  /* 0x0000000a0a0a7981 */ /* 0x000f62000c1e1b00 */
[----:B------:R-:W-:Y:S02]  /*2090*/  VIADD R21, R5, 0xfffffd80 ;  /* 0xfffffd8005157836 */ /* 0x000fe40000000000 */
[----:B------:R-:W-:-:S04]  /*20a0*/  IMAD.WIDE.U32 R8, R9, 0x8, R6 ;  /* 0x0000000809087825 */ /* 0x000fc800078e0006 */
[----:B------:R-:W-:Y:S02]  /*20b0*/  IMAD.WIDE.U32 R20, R21, 0x8, R6 ;  /* 0x0000000815147825 */ /* 0x000fe400078e0006 */
[----:B------:R-:W5:Y:S04]  /*20c0*/  LDG.E.64 R8, desc[UR10][R8.64] ;  /* 0x0000000a08087981 */ /* 0x000f68000c1e1b00 */
[----:B------:R-:W5:Y:S01]  /*20d0*/  LDG.E.64 R20, desc[UR10][R20.64] ;  /* 0x0000000a14147981 */ /* 0x000f62000c1e1b00 */
[----:B------:R-:W-:Y:S01]  /*20e0*/  VIADD R25, R5, 0x280 ;  /* 0x0000028005197836 */ /* 0x000fe20000000000 */
[----:B--2---:R-:W-:-:S08]  /*20f0*/  DADD R22, R22, R28 ;  /* 0x0000000016167229 */ /* 0x004fd0000000001c */
[----:B---3--:R-:W-:Y:S01]  /*2100*/  DADD R18, R22, R18 ;  /* 0x0000000016127229 */ /* 0x008fe20000000012 */
[----:B------:R-:W-:-:S06]  /*2110*/  IMAD.WIDE.U32 R22, R5, 0x8, R6 ;  /* 0x0000000805167825 */ /* 0x000fcc00078e0006 */
[----:B------:R-:W2:Y:S01]  /*2120*/  LDG.E.64 R22, desc[UR10][R22.64] ;  /* 0x0000000a16167981 */ /* 0x000ea2000c1e1b00 */
[----:B----4-:R-:W-:Y:S01]  /*2130*/  DADD R16, R18, R16 ;  /* 0x0000000012107229 */ /* 0x010fe20000000010 */
[----:B------:R-:W-:-:S04]  /*2140*/  IMAD.WIDE.U32 R18, R25, 0x8, R6 ;  /* 0x0000000819127825 */ /* 0x000fc800078e0006 */
[----:B------:R-:W-:Y:S02]  /*2150*/  VIADD R25, R5, 0x500 ;  /* 0x0000050005197836 */ /* 0x000fe40000000000 */
[----:B------:R-:W3:Y:S01]  /*2160*/  LDG.E.64 R18, desc[UR10][R18.64] ;  /* 0x0000000a12127981 */ /* 0x000ee2000c1e1b00 */
[----:B-----5:R-:W-:Y:S01]  /*2170*/  DADD R14, R16, R14 ;  /* 0x00000000100e7229 */ /* 0x020fe2000000000e */
[----:B------:R-:W-:-:S04]  /*2180*/  IMAD.WIDE.U32 R16, R25, 0x8, R6 ;  /* 0x0000000819107825 */ /* 0x000fc800078e0006 */
[----:B------:R-:W-:Y:S02]  /*2190*/  VIADD R25, R5, 0x780 ;  /* 0x0000078005197836 */ /* 0x000fe40000000000 */
[----:B------:R-:W4:Y:S01]  /*21a0*/  LDG.E.64 R16, desc[UR10][R16.64] ;  /* 0x0000000a10107981 */ /* 0x000f22000c1e1b00 */
[----:B------:R-:W-:Y:S01]  /*21b0*/  DADD R12, R14, R12 ;  /* 0x000000000e0c7229 */ /* 0x000fe2000000000c */
[----:B------:R-:W-:-:S04]  /*21c0*/  IMAD.WIDE.U32 R14, R25, 0x8, R6 ;  /* 0x00000008190e7825 */ /* 0x000fc800078e0006 */
[----:B------:R-:W-:Y:S02]  /*21d0*/  VIADD R25, R5, 0xa00 ;  /* 0x00000a0005197836 */ /* 0x000fe40000000000 */
[----:B------:R-:W5:Y:S01]  /*21e0*/  LDG.E.64 R14, desc[UR10][R14.64] ;  /* 0x0000000a0e0e7981 */ /* 0x000f62000c1e1b00 */
        /* <DEDUP_REMOVED lines=9> */
[----:B------:R-:W-:Y:S01]  /*2280*/  IMAD.WIDE.U32 R8, R25, 0x8, R6 ;  /* 0x0000000819087825 */ /* 0x000fe200078e0006 */
[----:B------:R-:W-:-:S05]  /*2290*/  IADD3 R25, PT, PT, R5, 0x1180, RZ ;  /* 0x0000118005197810 */ /* 0x000fca0007ffe0ff */
[----:B------:R-:W5:Y:S01]  /*22a0*/  LDG.E.64 R8, desc[UR10][R8.64] ;  /* 0x0000000a08087981 */ /* 0x000f62000c1e1b00 */
[----:B------:R-:W-:-:S06]  /*22b0*/  IMAD.WIDE.U32 R24, R25, 0x8, R6 ;  /* 0x0000000819187825 */ /* 0x000fcc00078e0006 */
[----:B------:R-:W5:Y:S01]  /*22c0*/  LDG.E.64 R24, desc[UR10][R24.64] ;  /* 0x0000000a18187981 */ /* 0x000f62000c1e1b00 */
[----:B------:R-:W-:Y:S02]  /*22d0*/  VIADD R26, R26, 0x10 ;  /* 0x000000101a1a7836 */ /* 0x000fe40000000000 */
[----:B------:R-:W-:Y:S02]  /*22e0*/  VIADD R0, R0, 0x2800 ;  /* 0x0000280000007836 */ /* 0x000fe40000000000 */
[----:B------:R-:W-:Y:S01]  /*22f0*/  VIADD R5, R5, 0x2800 ;  /* 0x0000280005057836 */ /* 0x000fe20000000000 */
[----:B------:R-:W-:Y:S01]  /*2300*/  ISETP.NE.AND P0, PT, R26, RZ, PT ;  /* 0x000000ff1a00720c */ /* 0x000fe20003f05270 */
        /* <DEDUP_REMOVED lines=9> */
[----:B------:R-:W-:Y:S05]  /*23a0*/  BSYNC.RECONVERGENT B3 ;  /* 0x0000000000037941 */ /* 0x000fea0003800200 */
.L_x_377:
[----:B------:R-:W-:-:S07]  /*23b0*/  VIADD R0, R0, 0xffffec00 ;  /* 0xffffec0000007836 */ /* 0x000fce0000000000 */
.L_x_376:
[----:B------:R-:W-:Y:S05]  /*23c0*/  BSYNC.RECONVERGENT B2 ;  /* 0x0000000000027941 */ /* 0x000fea0003800200 */
.L_x_375:
[----:B------:R-:W-:-:S13]  /*23d0*/  ISETP.NE.AND P0, PT, R4, RZ, PT ;  /* 0x000000ff0400720c */ /* 0x000fda0003f05270 */
[----:B------:R-:W-:Y:S05]  /*23e0*/  @!P0 BRA `(.L_x_374) ;  /* 0x0000000400308947 */ /* 0x000fea0003800000 */
[----:B------:R-:W-:Y:S01]  /*23f0*/  ISETP.GE.U32.AND P0, PT, R4, 0x8, PT ;  /* 0x000000080400780c */ /* 0x000fe20003f06070 */
[----:B------:R-:W-:Y:S01]  /*2400*/  BSSY.RECONVERGENT B2, `(.L_x_379) ;  /* 0x0000025000027945 */ /* 0x000fe20003800200 */
[----:B------:R-:W-:-:S04]  /*2410*/  LOP3.LUT R22, R3, 0x7, RZ, 0xc0, !PT ;  /* 0x0000000703167812 */ /* 0x000fc800078ec0ff */
[----:B------:R-:W-:-:S07]  /*2420*/  ISETP.NE.AND P1, PT, R22, RZ, PT ;  /* 0x000000ff1600720c */ /* 0x000fce0003f25270 */
[----:B------:R-:W-:Y:S06]  /*2430*/  @!P0 BRA `(.L_x_380) ;  /* 0x0000000000848947 */ /* 0x000fec0003800000 */
[----:B------:R-:W-:-:S04]  /*2440*/  VIADD R19, R0, UR12 ;  /* 0x0000000c00137c36 */ /* 0x000fc80008000000 */
[----:B------:R-:W-:-:S04]  /*2450*/  IMAD.WIDE.U32 R4, R19, 0x8, R6 ;  /* 0x0000000813047825 */ /* 0x000fc800078e0006 */
[C---:B------:R-:W-:Y:S02]  /*2460*/  VIADD R17, R19.reuse, 0x280 ;  /* 0x0000028013117836 */ /* 0x040fe40000000000 */
[----:B------:R-:W2:Y:S01]  /*2470*/  LDG.E.64 R4, desc[UR10][R4.64] ;  /* 0x0000000a04047981 */ /* 0x000ea2000c1e1b00 */
        /* <DEDUP_REMOVED lines=14> */
[--C-:B------:R-:W-:Y:S02]  /*2560*/  IMAD.WIDE.U32 R20, R21, 0x8, R6.reuse ;  /* 0x0000000815147825 */ /* 0x100fe400078e0006 */
[----:B------:R-:W5:Y:S02]  /*2570*/  LDG.E.64 R8, desc[UR10][R8.64] ;  /* 0x0000000a08087981 */ /* 0x000f64000c1e1b00 */
[----:B------:R-:W-:Y:S02]  /*2580*/  VIADD R19, R19, 0x1180 ;  /* 0x0000118013137836 */ /* 0x000fe40000000000 */
[----:B------:R-:W5:Y:S02]  /*2590*/  LDG.E.64 R20, desc[UR10][R20.64] ;  /* 0x0000000a14147981 */ /* 0x000f64000c1e1b00 */
[----:B------:R-:W-:-:S06]  /*25a0*/  IMAD.WIDE.U32 R18, R19, 0x8, R6 ;  /* 0x0000000813127825 */ /* 0x000fcc00078e0006 */
        /* <DEDUP_REMOVED lines=10> */
.L_x_380:
[----:B------:R-:W-:Y:S05]  /*2650*/  BSYNC.RECONVERGENT B2 ;  /* 0x0000000000027941 */ /* 0x000fea0003800200 */
.L_x_379:
[----:B------:R-:W-:Y:S05]  /*2660*/  @!P1 BRA `(.L_x_374) ;  /* 0x0000000000909947 */ /* 0x000fea0003800000 */
[----:B------:R-:W-:Y:S01]  /*2670*/  ISETP.GE.U32.AND P0, PT, R22, 0x4, PT ;  /* 0x000000041600780c */ /* 0x000fe20003f06070 */
[----:B------:R-:W-:Y:S01]  /*2680*/  BSSY.RECONVERGENT B2, `(.L_x_381) ;  /* 0x0000014000027945 */ /* 0x000fe20003800200 */
[----:B------:R-:W-:-:S11]  /*2690*/  LOP3.LUT P1, RZ, R3, 0x3, RZ, 0xc0, !PT ;  /* 0x0000000303ff7812 */ /* 0x000fd6000782c0ff */
[----:B------:R-:W-:Y:S05]  /*26a0*/  @!P0 BRA `(.L_x_382) ;  /* 0x0000000000448947 */ /* 0x000fea0003800000 */
        /* <DEDUP_REMOVED lines=8> */
[----:B------:R-:W-:Y:S02]  /*2730*/  VIADD R13, R3, 0x780 ;  /* 0x00000780030d7836 */ /* 0x000fe40000000000 */
[----:B------:R-:W4:Y:S02]  /*2740*/  LDG.E.64 R10, desc[UR10][R10.64] ;  /* 0x0000000a0a0a7981 */ /* 0x000f24000c1e1b00 */
[----:B------:R-:W-:-:S06]  /*2750*/  IMAD.WIDE.U32 R12, R13, 0x8, R6 ;  /* 0x000000080d0c7825 */ /* 0x000fcc00078e0006 */
[----:B------:R-:W5:Y:S01]  /*2760*/  LDG.E.64 R12, desc[UR10][R12.64] ;  /* 0x0000000a0c0c7981 */ /* 0x000f62000c1e1b00 */
[----:B------:R-:W-:Y:S01]  /*2770*/  VIADD R0, R0, 0xa00 ;  /* 0x00000a0000007836 */ /* 0x000fe20000000000 */
[----:B--2---:R-:W-:-:S08]  /*2780*/  DADD R28, R28, R4 ;  /* 0x000000001c1c7229 */ /* 0x004fd00000000004 */
[----:B---3--:R-:W-:-:S08]  /*2790*/  DADD R28, R28, R8 ;  /* 0x000000001c1c7229 */ /* 0x008fd00000000008 */
[----:B----4-:R-:W-:-:S08]  /*27a0*/  DADD R28, R28, R10 ;  /* 0x000000001c1c7229 */ /* 0x010fd0000000000a */
[----:B-----5:R-:W-:-:S11]  /*27b0*/  DADD R28, R28, R12 ;  /* 0x000000001c1c7229 */ /* 0x020fd6000000000c */
.L_x_382:
[----:B------:R-:W-:Y:S05]  /*27c0*/  BSYNC.RECONVERGENT B2 ;  /* 0x0000000000027941 */ /* 0x000fea0003800200 */
.L_x_381:
[----:B------:R-:W-:Y:S05]  /*27d0*/  @!P1 BRA `(.L_x_374) ;  /* 0x0000000000349947 */ /* 0x000fea0003800000 */
[----:B------:R-:W-:-:S04]  /*27e0*/  IMAD.HI.U32 R2, R2, -0x33333333, RZ ;  /* 0xcccccccd02027827 */ /* 0x000fc800078e00ff */
[----:B------:R-:W-:Y:S01]  /*27f0*/  VIADD R5, R0, UR6 ;  /* 0x0000000600057c36 */ /* 0x000fe20008000000 */
[----:B------:R-:W-:-:S04]  /*2800*/  LOP3.LUT R2, R2, 0xffff, RZ, 0xc0, !PT ;  /* 0x0000ffff02027812 */ /* 0x000fc800078ec0ff */
[----:B------:R-:W-:-:S04]  /*2810*/  LEA.HI R2, R2, 0x1, RZ, 0x17 ;  /* 0x0000000102027811 */ /* 0x000fc800078fb8ff */
[----:B------:R-:W-:-:S05]  /*2820*/  LOP3.LUT R2, R2, 0x3, RZ, 0xc0, !PT ;  /* 0x0000000302027812 */ /* 0x000fca00078ec0ff */
[----:B------:R-:W-:-:S07]  /*2830*/  IMAD.MOV R0, RZ, RZ, -R2 ;  /* 0x000000ffff007224 */ /* 0x000fce00078e0a02 */
.L_x_383:
[----:B------:R-:W-:-:S06]  /*2840*/  IMAD.WIDE.U32 R2, R5, 0x8, R6 ;  /* 0x0000000805027825 */ /* 0x000fcc00078e0006 */
[----:B------:R-:W2:Y:S01]  /*2850*/  LDG.E.64 R2, desc[UR10][R2.64] ;  /* 0x0000000a02027981 */ /* 0x000ea2000c1e1b00 */
[----:B------:R-:W-:Y:S02]  /*2860*/  VIADD R0, R0, 0x1 ;  /* 0x0000000100007836 */ /* 0x000fe40000000000 */
[----:B------:R-:W-:-:S03]  /*2870*/  VIADD R5, R5, 0x280 ;  /* 0x0000028005057836 */ /* 0x000fc60000000000 */
[----:B------:R-:W-:Y:S01]  /*2880*/  ISETP.NE.AND P0, PT, R0, RZ, PT ;  /* 0x000000ff0000720c */ /* 0x000fe20003f05270 */
[----:B--2---:R-:W-:-:S12]  /*2890*/  DADD R28, R2, R28 ;  /* 0x00000000021c7229 */ /* 0x004fd8000000001c */
[----:B------:R-:W-:Y:S05]  /*28a0*/  @P0 BRA `(.L_x_383) ;  /* 0xfffffffc00e40947 */ /* 0x000fea000383ffff */
.L_x_374:
[----:B------:R-:W-:Y:S05]  /*28b0*/  BSYNC.RECONVERGENT B1 ;  /* 0x0000000000017941 */ /* 0x000fea0003800200 */
.L_x_371:
[----:B------:R-:W0:Y:S01]  /*28c0*/  S2R R0, SR_LANEID ;  /* 0x0000000000007919 */ /* 0x000e220000000000 */
[----:B------:R-:W-:Y:S04]  /*28d0*/  SHFL.DOWN PT, R2, R28, 0x1, 0x1f ;  /* 0x08201f001c027f89 */ /* 0x000fe800000e0000 */
[----:B------:R-:W2:Y:S01]  /*28e0*/  SHFL.DOWN PT, R3, R29, 0x1, 0x1f ;  /* 0x08201f001d037f89 */ /* 0x000ea200000e0000 */
[----:B------:R-:W3:Y:S01]  /*28f0*/  S2R R11, SR_TID.X ;  /* 0x00000000000b7919 */ /* 0x000ee20000002100 */
[----:B--2---:R-:W-:Y:S01]  /*2900*/  DADD R2, R2, R28 ;  /* 0x0000000002027229 */ /* 0x004fe2000000001c */
[C---:B0-----:R-:W-:Y:S02]  /*2910*/  ISETP.GT.AND P0, PT, R0.reuse, 0x1e, PT ;  /* 0x0000001e0000780c */ /* 0x041fe40003f04270 */
[----:B------:R-:W-:-:S07]  /*2920*/  ISETP.NE.AND P1, PT, R0, RZ, PT ;  /* 0x000000ff0000720c */ /* 0x000fce0003f25270 */
[----:B------:R-:W-:Y:S02]  /*2930*/  FSEL R4, R28, R2, P0 ;  /* 0x000000021c047208 */ /* 0x000fe40000000000 */
[----:B------:R-:W-:Y:S02]  /*2940*/  FSEL R5, R29, R3, P0 ;  /* 0x000000031d057208 */ /* 0x000fe40000000000 */
[----:B------:R-:W-:Y:S01]  /*2950*/  ISETP.GT.AND P0, PT, R0, 0x1d, PT ;  /* 0x0000001d0000780c */ /* 0x000fe20003f04270 */
[----:B------:R-:W-:Y:S04]  /*2960*/  SHFL.DOWN PT, R2, R4, 0x2, 0x1f ;  /* 0x08401f0004027f89 */ /* 0x000fe800000e0000 */
[----:B------:R-:W0:Y:S01]  /*2970*/  SHFL.DOWN PT, R3, R5, 0x2, 0x1f ;  /* 0x08401f0005037f89 */ /* 0x000e2200000e0000 */
[----:B------:R-:W2:Y:S01]  /*2980*/  @!P1 S2R R10, SR_CgaCtaId ;  /* 0x00000000000a9919 */ /* 0x000ea20000008800 */
        /* <DEDUP_REMOVED lines=12> */
[----:B---3--:R-:W-:Y:S01]  /*2a50*/  @!P1 SHF.R.U32.HI R6, RZ, 0x2, R11 ;  /* 0x00000002ff069819 */ /* 0x008fe2000001160b */
[----:B------:R-:W0:Y:S01]  /*2a60*/  SHFL.DOWN PT, R3, R9, 0x8, 0x1f ;  /* 0x09001f0009037f89 */ /* 0x000e2200000e0000 */
[----:B--2---:R-:W-:-:S02]  /*2a70*/  @!P1 LEA R7, R10, R7, 0x18 ;  /* 0x000000070a079211 */ /* 0x004fc400078ec0ff */
        /* <DEDUP_REMOVED lines=19> */
[----:B------:R-:W3:Y:S04]  /*2bb0*/  LDS.128 R12, [UR4+0x30] ;  /* 0x00003004ff0c7984 */ /* 0x000ee80008000c00 */
[----:B------:R-:W4:Y:S01]  /*2bc0*/  LDS.128 R8, [UR4+0x40] ;  /* 0x00004004ff087984 */ /* 0x000f220008000c00 */
[----:B0-----:R-:W-:-:S03]  /*2bd0*/  DADD R16, R4, R16 ;  /* 0x0000000004107229 */ /* 0x001fc60000000010 */
[----:B--2---:R-:W0:Y:S05]  /*2be0*/  LDS.128 R4, [UR4+0x50] ;  /* 0x00005004ff047984 */ /* 0x004e2a0008000c00 */
[----:B------:R-:W-:-:S08]  /*2bf0*/  DADD R16, R16, R18 ;  /* 0x0000000010107229 */ /* 0x000fd00000000012 */
[----:B---3--:R-:W-:-:S08]  /*2c00*/  DADD R12, R16, R12 ;  /* 0x00000000100c7229 */ /* 0x008fd0000000000c */
[----:B------:R-:W-:Y:S02]  /*2c10*/  DADD R2, R12, R14 ;  /* 0x000000000c027229 */ /* 0x000fe4000000000e */
[----:B------:R-:W2:Y:S06]  /*2c20*/  LDS.128 R12, [UR4+0x60] ;  /* 0x00006004ff0c7984 */ /* 0x000eac0008000c00 */
[----:B----4-:R-:W-:-:S08]  /*2c30*/  DADD R2, R2, R8 ;  /* 0x0000000002027229 */ /* 0x010fd00000000008 */
[----:B------:R-:W-:Y:S01]  /*2c40*/  DADD R2, R2, R10 ;  /* 0x0000000002027229 */ /* 0x000fe2000000000a */
[----:B------:R-:W3:Y:S07]  /*2c50*/  LDS.128 R8, [UR4+0x70] ;  /* 0x00007004ff087984 */ /* 0x000eee0008000c00 */
[----:B0-----:R-:W-:-:S08]  /*2c60*/  DADD R2, R2, R4 ;  /* 0x0000000002027229 */ /* 0x001fd00000000004 */
[----:B------:R-:W-:Y:S01]  /*2c70*/  DADD R2, R2, R6 ;  /* 0x0000000002027229 */ /* 0x000fe20000000006 */
[----:B------:R-:W0:Y:S07]  /*2c80*/  LDS.128 R4, [UR4+0x80] ;  /* 0x00008004ff047984 */ /* 0x000e2e0008000c00 */
[----:B--2---:R-:W-:-:S08]  /*2c90*/  DADD R2, R2, R12 ;  /* 0x0000000002027229 */ /* 0x004fd0000000000c */
[----:B------:R-:W-:Y:S01]  /*2ca0*/  DADD R2, R2, R14 ;  /* 0x0000000002027229 */ /* 0x000fe2000000000e */
[----:B------:R-:W2:Y:S07]  /*2cb0*/  LDS.128 R12, [UR4+0x90] ;  /* 0x00009004ff0c7984 */ /* 0x000eae0008000c00 */
[----:B---3--:R-:W-:-:S08]  /*2cc0*/  DADD R2, R2, R8 ;  /* 0x0000000002027229 */ /* 0x008fd00000000008 */
[----:B------:R-:W-:Y:S01]  /*2cd0*/  DADD R2, R2, R10 ;  /* 0x0000000002027229 */ /* 0x000fe2000000000a */
[----:B------:R-:W3:Y:S07]  /*2ce0*/  LDS.128 R8, [UR4+0xa0] ;  /* 0x0000a004ff087984 */ /* 0x000eee0008000c00 */
[----:B0-----:R-:W-:Y:S01]  /*2cf0*/  DADD R2, R2, R4 ;  /* 0x0000000002027229 */ /* 0x001fe20000000004 */
[----:B------:R-:W0:Y:S07]  /*2d00*/  LDS.64 R4, [UR4+0xb0] ;  /* 0x0000b004ff047984 */ /* 0x000e2e0008000a00 */
[----:B------:R-:W-:-:S08]  /*2d10*/  DADD R2, R2, R6 ;  /* 0x0000000002027229 */ /* 0x000fd00000000006 */
[----:B--2---:R-:W-:-:S08]  /*2d20*/  DADD R2, R2, R12 ;  /* 0x0000000002027229 */ /* 0x004fd0000000000c */
[----:B------:R-:W-:-:S08]  /*2d30*/  DADD R2, R2, R14 ;  /* 0x0000000002027229 */ /* 0x000fd0000000000e */
[----:B---3--:R-:W-:-:S08]  /*2d40*/  DADD R2, R2, R8 ;  /* 0x0000000002027229 */ /* 0x008fd00000000008 */
[----:B------:R-:W-:-:S08]  /*2d50*/  DADD R2, R2, R10 ;  /* 0x0000000002027229 */ /* 0x000fd0000000000a */
[----:B0-----:R-:W-:-:S11]  /*2d60*/  DADD R4, R2, R4 ;  /* 0x0000000002047229 */ /* 0x001fd60000000004 */
.L_x_370:
[----:B-1----:R-:W-:Y:S05]  /*2d70*/  BSYNC.RECONVERGENT B0 ;  /* 0x0000000000007941 */ /* 0x002fea0003800200 */
.L_x_354:
[----:B------:R-:W-:Y:S05]  /*2d80*/  @P0 EXIT ;  /* 0x000000000000094d */ /* 0x000fea0003800000 */
[----:B------:R-:W1:Y:S02]  /*2d90*/  LDCU.64 UR4, c[0x0][0x388] ;  /* 0x00007100ff0477ac */ /* 0x000e640008000a00 */
[----:B-1----:R-:W-:-:S06]  /*2da0*/  UIMAD.WIDE.U32 UR4, UR9, 0x8, UR4 ;  /* 0x00000008090478a5 */ /* 0x002fcc000f8e0004 */
[----:B--2---:R-:W-:Y:S02]  /*2db0*/  IMAD.U32 R2, RZ, RZ, UR4 ;  /* 0x00000004ff027e24 */ /* 0x004fe4000f8e00ff */
[----:B------:R-:W-:-:S05]  /*2dc0*/  IMAD.U32 R3, RZ, RZ, UR5 ;  /* 0x00000005ff037e24 */ /* 0x000fca000f8e00ff */
[----:B------:R-:W-:Y:S01]  /*2dd0*/  STG.E.64 desc[UR10][R2.64], R4 ;  /* 0x0000000402007986 */ /* 0x000fe2000c101b0a */
[----:B------:R-:W-:Y:S05]  /*2de0*/  EXIT ;  /* 0x000000000000794d */ /* 0x000fea0003800000 */
.L_x_384:
        /* <DEDUP_REMOVED lines=9> */
.L_x_427:


//--------------------- .text._ZN3cub18CUB_300001_SM_10006detail6reduce28DeviceReduceSingleTileKernelINS2_10policy_hubIdjN4cuda3std3__44plusIdEEE10Policy1000EN6thrust24THRUST_300001_SM_1000_NS10device_ptrIdEEPdjS9_ddNS7_10__identityEEEvT0_T1_T2_T3_T4_T6_ --------------------------
	.section	.text._ZN3cub18CUB_300001_SM_10006detail6reduce28DeviceReduceSingleTileKernelINS2_10policy_hubIdjN4cuda3std3__44plusIdEEE10Policy1000EN6thrust24THRUST_300001_SM_1000_NS10device_ptrIdEEPdjS9_ddNS7_10__identityEEEvT0_T1_T2_T3_T4_T6_,"ax",@progbits
	.align	128
        .global         _ZN3cub18CUB_300001_SM_10006detail6reduce28DeviceReduceSingleTileKernelINS2_10policy_hubIdjN4cuda3std3__44plusIdEEE10Policy1000EN6thrust24THRUST_300001_SM_1000_NS10device_ptrIdEEPdjS9_ddNS7_10__identityEEEvT0_T1_T2_T3_T4_T6_
        .type           _ZN3cub18CUB_300001_SM_10006detail6reduce28DeviceReduceSingleTileKernelINS2_10policy_hubIdjN4cuda3std3__44plusIdEEE10Policy1000EN6thrust24THRUST_300001_SM_1000_NS10device_ptrIdEEPdjS9_ddNS7_10__identityEEEvT0_T1_T2_T3_T4_T6_,@function
        .size           _ZN3cub18CUB_300001_SM_10006detail6reduce28DeviceReduceSingleTileKernelINS2_10policy_hubIdjN4cuda3std3__44plusIdEEE10Policy1000EN6thrust24THRUST_300001_SM_1000_NS10device_ptrIdEEPdjS9_ddNS7_10__identityEEEvT0_T1_T2_T3_T4_T6_,(.L_x_428 - _ZN3cub18CUB_300001_SM_10006detail6reduce28DeviceReduceSingleTileKernelINS2_10policy_hubIdjN4cuda3std3__44plusIdEEE10Policy1000EN6thrust24THRUST_300001_SM_1000_NS10device_ptrIdEEPdjS9_ddNS7_10__identityEEEvT0_T1_T2_T3_T4_T6_)
        .other          _ZN3cub18CUB_300001_SM_10006detail6reduce28DeviceReduceSingleTileKernelINS2_10policy_hubIdjN4cuda3std3__44plusIdEEE10Policy1000EN6thrust24THRUST_300001_SM_1000_NS10device_ptrIdEEPdjS9_ddNS7_10__identityEEEvT0_T1_T2_T3_T4_T6_,@"STO_CUDA_ENTRY STV_DEFAULT"
_ZN3cub18CUB_300001_SM_10006detail6reduce28DeviceReduceSingleTileKernelINS2_10policy_hubIdjN4cuda3std3__44plusIdEEE10Policy1000EN6thrust24THRUST_300001_SM_1000_NS10device_ptrIdEEPdjS9_ddNS7_10__identityEEEvT0_T1_T2_T3_T4_T6_:
.text._ZN3cub18CUB_300001_SM_10006detail6reduce28DeviceReduceSingleTileKernelINS2_10policy_hubIdjN4cuda3std3__44plusIdEEE10Policy1000EN6thrust24THRUST_300001_SM_1000_NS10device_ptrIdEEPdjS9_ddNS7_10__identityEEEvT0_T1_T2_T3_T4_T6_:
        /* <DEDUP_REMOVED lines=13> */
.L_x_385:
[----:B------:R-:W-:Y:S01]  /*00d0*/  ISETP.GT.U32.AND P0, PT, R2, 0x13ff, PT ;  /* 0x000013ff0200780c */ /* 0x000fe20003f04070 */
[----:B------:R-:W-:-:S12]  /*00e0*/  BSSY.RECONVERGENT B0, `(.L_x_386) ;  /* 0x0000280000007945 */ /* 0x000fd80003800200 */
        /* <DEDUP_REMOVED lines=11> */
.L_x_389:
[----:B------:R-:W-:Y:S05]  /*01a0*/  BSYNC.RECONVERGENT B1 ;  /* 0x0000000000017941 */ /* 0x000fea0003800200 */
.L_x_388:
[----:B------:R-:W-:Y:S01]  /*01b0*/  ISETP.GE.U32.AND P0, PT, R41, R2, PT ;  /* 0x000000022900720c */ /* 0x000fe20003f06070 */
[----:B------:R-:W-:-:S12]  /*01c0*/  BSSY.RECONVERGENT B1, `(.L_x_390) ;  /* 0x0000073000017945 */ /* 0x000fd80003800200 */
[----:B------:R-:W-:Y:S05]  /*01d0*/  @P0 BRA `(.L_x_391) ;  /* 0x0000000400c40947 */ /* 0x000fea0003800000 */
[----:B------:R-:W-:Y:S01]  /*01e0*/  LOP3.LUT R5, RZ, R41, RZ, 0x33, !PT ;  /* 0x00000029ff057212 */ /* 0x000fe200078e33ff */
[----:B------:R-:W-:Y:S04]  /*01f0*/  BSSY.RECONVERGENT B2, `(.L_x_392) ;  /* 0x0000034000027945 */ /* 0x000fe80003800200 */
[----:B------:R-:W-:-:S04]  /*0200*/  IMAD.IADD R5, R5, 0x1, R2 ;  /* 0x0000000105057824 */ /* 0x000fc800078e0202 */
[C---:B------:R-:W-:Y:S01]  /*0210*/  IMAD.HI.U32 R40, R5.reuse, -0x33333333, RZ ;  /* 0xcccccccd05287827 */ /* 0x040fe200078e00ff */
[----:B------:R-:W-:-:S04]  /*0220*/  ISETP.GE.U32.AND P1, PT, R5, 0x2580, PT ;  /* 0x000025800500780c */ /* 0x000fc80003f26070 */
[----:B------:R-:W-:-:S04]  /*0230*/  LEA.HI R40, R40, 0x1, RZ, 0x17 ;  /* 0x0000000128287811 */ /* 0x000fc800078fb8ff */
[----:B------:R-:W-:-:S04]  /*0240*/  LOP3.LUT R42, R40, 0xf, RZ, 0xc0, !PT ;  /* 0x0000000f282a7812 */ /* 0x000fc800078ec0ff */
[----:B------:R-:W-:Y:S01]  /*0250*/  ISETP.NE.AND P0, PT, R42, RZ, PT ;  /* 0x000000ff2a00720c */ /* 0x000fe20003f05270 */
[----:B------:R-:W-:-:S12]  /*0260*/  @!P1 BRA `(.L_x_393) ;  /* 0x0000000000b09947 */ /* 0x000fd80003800000 */
[----:B------:R-:W0:Y:S01]  /*0270*/  LDC.64 R4, c[0x0][0x380] ;  /* 0x0000e000ff047b82 */ /* 0x000e220000000a00 */
[----:B------:R-:W-:-:S05]  /*0280*/  LOP3.LUT R0, R40, 0xfffff0, RZ, 0xc0, !PT ;  /* 0x00fffff028007812 */ /* 0x000fca00078ec0ff */
[----:B------:R-:W-:Y:S02]  /*0290*/  IMAD.MOV R0, RZ, RZ, -R0 ;  /* 0x000000ffff007224 */ /* 0x000fe400078e0a00 */
[----:B0-----:R-:W-:-:S03]  /*02a0*/  IMAD.WIDE.U32 R4, R41, 0x8, R4 ;  /* 0x0000000829047825 */ /* 0x001fc600078e0004 */
[----:B------:R-:W-:-:S05]  /*02b0*/  IADD3 R4, P1, PT, R4, 0xa000, RZ ;  /* 0x0000a00004047810 */ /* 0x000fca0007f3e0ff */
[----:B------:R-:W-:-:S08]  /*02c0*/  IMAD.X R5, RZ, RZ, R5, P1 ;  /* 0x000000ffff057224 */ /* 0x000fd000008e0605 */
.L_x_394:
        /* <DEDUP_REMOVED lines=38> */
.L_x_393:
[----:B------:R-:W-:Y:S05]  /*0530*/  BSYNC.RECONVERGENT B2 ;  /* 0x0000000000027941 */ /* 0x000fea0003800200 */
.L_x_392:
        /* <DEDUP_REMOVED lines=25> */
.L_x_396:
[----:B------:R-:W-:Y:S05]  /*06d0*/  BSYNC.RECONVERGENT B2 ;  /* 0x0000000000027941 */ /* 0x000fea0003800200 */
.L_x_395:
        /* <DEDUP_REMOVED lines=17> */
.L_x_398:
[----:B------:R-:W-:Y:S05]  /*07f0*/  BSYNC.RECONVERGENT B2 ;  /* 0x0000000000027941 */ /* 0x000fea0003800200 */
.L_x_397:
[----:B------:R-:W-:Y:S05]  /*0800*/  @!P1 BRA `(.L_x_391) ;  /* 0x0000000000389947 */ /* 0x000fea0003800000 */
[----:B------:R-:W0:Y:S01]  /*0810*/  LDC.64 R4, c[0x0][0x380] ;  /* 0x0000e000ff047b82 */ /* 0x000e220000000a00 */
[----:B------:R-:W-:Y:S02]  /*0820*/  IMAD.MOV R0, RZ, RZ, -R0 ;  /* 0x000000ffff007224 */ /* 0x000fe400078e0a00 */
[----:B0-----:R-:W-:-:S04]  /*0830*/  IMAD.WIDE.U32 R4, R41, 0x8, R4 ;  /* 0x0000000829047825 */ /* 0x001fc800078e0004 */
[----:B------:R-:W-:Y:S02]  /*0840*/  IMAD.MOV.U32 R6, RZ, RZ, R4 ;  /* 0x000000ffff067224 */ /* 0x000fe400078e0004 */
[----:B------:R-:W-:-:S07]  /*0850*/  IMAD.MOV.U32 R7, RZ, RZ, R5 ;  /* 0x000000ffff077224 */ /* 0x000fce00078e0005 */
.L_x_399:
[----:B------:R-:W-:Y:S02]  /*0860*/  IMAD.MOV.U32 R4, RZ, RZ, R6 ;  /* 0x000000ffff047224 */ /* 0x000fe400078e0006 */
[----:B------:R-:W-:-:S06]  /*0870*/  IMAD.MOV.U32 R5, RZ, RZ, R7 ;  /* 0x000000ffff057224 */ /* 0x000fcc00078e0007 */
[----:B------:R-:W2:Y:S01]  /*0880*/  LDG.E.64 R4, desc[UR6][R4.64] ;  /* 0x0000000604047981 */ /* 0x000ea2000c1e1b00 */
[----:B------:R-:W-:Y:S01]  /*0890*/  VIADD R0, R0, 0x1 ;  /* 0x0000000100007836 */ /* 0x000fe20000000000 */
[----:B------:R-:W-:-:S04]  /*08a0*/  IADD3 R6, P1, PT, R6, 0x1400, RZ ;  /* 0x0000140006067810 */ /* 0x000fc80007f3e0ff */
[----:B------:R-:W-:Y:S01]  /*08b0*/  ISETP.NE.AND P0, PT, R0, RZ, PT ;  /* 0x000000ff0000720c */ /* 0x000fe20003f05270 */
[----:B------:R-:W-:Y:S01]  /*08c0*/  IMAD.X R7, RZ, RZ, R7, P1 ;  /* 0x000000ffff077224 */ /* 0x000fe200008e0607 */
[----:B--2--5:R-:W-:-:S11]  /*08d0*/  DADD R36, R4, R36 ;  /* 0x0000000004247229 */ /* 0x024fd60000000024 */
[----:B------:R-:W-:Y:S05]  /*08e0*/  @P0 BRA `(.L_x_399) ;  /* 0xfffffffc00dc0947 */ /* 0x000fea000383ffff */
.L_x_391:
[----:B------:R-:W-:Y:S05]  /*08f0*/  BSYNC.RECONVERGENT B1 ;  /* 0x0000000000017941 */ /* 0x000fea0003800200 */
.L_x_390:
        /* <DEDUP_REMOVED lines=28> */
[----:B-1----:R-:W-:-:S03]  /*0ac0*/  @!P1 LEA R9, R13, R2, 0x18 ;  /* 0x000000020d099211 */ /* 0x002fc600078ec0ff */
[----:B------:R-:W0:Y:S02]  /*0ad0*/  SHFL.DOWN PT, R5, R11, 0x8, 0x1f ;  /* 0x09001f000b057f89 */ /* 0x000e2400000e0000 */
[----:B0-----:R-:W-:-:S10]  /*0ae0*/  DADD R4, R4, R10 ;  /* 0x0000000004047229 */ /* 0x001fd4000000000a */
[----:B------:R-:W-:Y:S02]  /*0af0*/  FSEL R6, R10, R4, P0 ;  /* 0x000000040a067208 */ /* 0x000fe40000000000 */
[----:B------:R-:W-:Y:S01]  /*0b00*/  FSEL R7, R11, R5, P0 ;  /* 0x000000050b077208 */ /* 0x000fe20000000000 */
[----:B------:R-:W-:Y:S01]  /*0b10*/  @!P1 IMAD.IADD R11, R0, 0x1, R9 ;  /* 0x00000001000b9824 */ /* 0x000fe200078e0209 */
        /* <DEDUP_REMOVED lines=14> */
[----:B------:R-:W2:Y:S04]  /*0c00*/  LDS.128 R16, [UR4+0x30] ;  /* 0x00003004ff107984 */ /* 0x000ea80008000c00 */
[----:B-1----:R-:W1:Y:S01]  /*0c10*/  LDS.128 R4, [UR4+0x40] ;  /* 0x00004004ff047984 */ /* 0x002e620008000c00 */
[----:B0-----:R-:W-:-:S03]  /*0c20*/  DADD R12, R8, R12 ;  /* 0x00000000080c7229 */ /* 0x001fc6000000000c */
[----:B------:R-:W0:Y:S05]  /*0c30*/  LDS.128 R8, [UR4+0x50] ;  /* 0x00005004ff087984 */ /* 0x000e2a0008000c00 */
[----:B------:R-:W-:-:S08]  /*0c40*/  DADD R12, R12, R14 ;  /* 0x000000000c0c7229 */ /* 0x000fd0000000000e */
[----:B--2---:R-:W-:-:S08]  /*0c50*/  DADD R12, R12, R16 ;  /* 0x000000000c0c7229 */ /* 0x004fd00000000010 */
[----:B------:R-:W-:Y:S02]  /*0c60*/  DADD R18, R12, R18 ;  /* 0x000000000c127229 */ /* 0x000fe40000000012 */
[----:B------:R-:W2:Y:S06]  /*0c70*/  LDS.128 R12, [UR4+0x60] ;  /* 0x00006004ff0c7984 */ /* 0x000eac0008000c00 */
[----:B-1----:R-:W-:-:S08]  /*0c80*/  DADD R4, R18, R4 ;  /* 0x0000000012047229 */ /* 0x002fd00000000004 */
[----:B------:R-:W-:Y:S02]  /*0c90*/  DADD R2, R4, R6 ;  /* 0x0000000004027229 */ /* 0x000fe40000000006 */
[----:B------:R-:W1:Y:S06]  /*0ca0*/  LDS.128 R4, [UR4+0x70] ;  /* 0x00007004ff047984 */ /* 0x000e6c0008000c00 */
[----:B0-----:R-:W-:-:S08]  /*0cb0*/  DADD R2, R2, R8 ;  /* 0x0000000002027229 */ /* 0x001fd00000000008 */
[----:B------:R-:W-:Y:S01]  /*0cc0*/  DADD R2, R2, R10 ;  /* 0x0000000002027229 */ /* 0x000fe2000000000a */
[----:B------:R-:W0:Y:S07]  /*0cd0*/  LDS.128 R8, [UR4+0x80] ;  /* 0x00008004ff087984 */ /* 0x000e2e0008000c00 */
[----:B--2---:R-:W-:-:S08]  /*0ce0*/  DADD R2, R2, R12 ;  /* 0x0000000002027229 */ /* 0x004fd0000000000c */
        /* <DEDUP_REMOVED lines=14> */
.L_x_400:
        /* <DEDUP_REMOVED lines=26> */
[----:B0-----:R-:W-:-:S10]  /*0f70*/  DADD R4, R4, R8 ;  /* 0x0000000004047229 */ /* 0x001fd40000000008 */
[----:B------:R-:W-:Y:S02]  /*0f80*/  FSEL R6, R8, R4, P0 ;  /* 0x0000000408067208 */ /* 0x000fe40000000000 */
[----:B------:R-:W-:Y:S01]  /*0f90*/  FSEL R7, R9, R5, P0 ;  /* 0x0000000509077208 */ /* 0x000fe20000000000 */
[----:B------:R-:W0:Y:S01]  /*0fa0*/  @!P1 S2R R8, SR_CgaCtaId ;  /* 0x0000000000089919 */ /* 0x000e220000008800 */
[----:B------:R-:W-:Y:S01]  /*0fb0*/  ISETP.GT.AND P0, PT, R0, R13, PT ;  /* 0x0000000d0000720c */ /* 0x000fe20003f04270 */
[----:B------:R-:W-:Y:S01]  /*0fc0*/  VIADD R0, R12, 0x10 ;  /* 0x000000100c007836 */ /* 0x000fe20000000000 */
[----:B------:R-:W-:Y:S04]  /*0fd0*/  SHFL.DOWN PT, R4, R6, 0x8, R13 ;  /* 0x0900000006047989 */ /* 0x000fe800000e000d */
[----:B------:R-:W1:Y:S02]  /*0fe0*/  SHFL.DOWN PT, R5, R7, 0x8, R13 ;  /* 0x0900000007057989 */ /* 0x000e6400000e000d */
[----:B-1----:R-:W-:-:S10]  /*0ff0*/  DADD R4, R4, R6 ;  /* 0x0000000004047229 */ /* 0x002fd40000000006 */
[----:B------:R-:W-:Y:S02]  /*1000*/  FSEL R10, R6, R4, P0 ;  /* 0x00000004060a7208 */ /* 0x000fe40000000000 */
[----:B------:R-:W-:Y:S02]  /*1010*/  FSEL R11, R7, R5, P0 ;  /* 0x00000005070b7208 */ /* 0x000fe40000000000 */
[----:B------:R-:W-:Y:S01]  /*1020*/  @!P1 MOV R7, 0x400 ;  /* 0x0000040000079802 */ /* 0x000fe20000000f00 */
[----:B------:R-:W-:Y:S01]  /*1030*/  SHFL.DOWN PT, R4, R10, 0x10, R13 ;  /* 0x0a0000000a047989 */ /* 0x000fe200000e000d */
[----:B------:R-:W-:Y:S02]  /*1040*/  ISETP.GT.AND P0, PT, R0, R13, PT ;  /* 0x0000000d0000720c */ /* 0x000fe40003f04270 */
        /* <DEDUP_REMOVED lines=14> */
[----:B------:R-:W-:Y:S01]  /*1130*/  ISETP.GT.U32.AND P1, PT, R2, 0x20, PT ;  /* 0x000000200200780c */ /* 0x000fe20003f24070 */
[----:B-1----:R-:W-:-:S09]  /*1140*/  ULEA UR4, UR5, UR4, 0x18 ;  /* 0x0000000405047291 */ /* 0x002fd2000f8ec0ff */
[----:B------:R-:W1:Y:S04]  /*1150*/  LDS.128 R12, [UR4+0x20] ;  /* 0x00002004ff0c7984 */ /* 0x000e680008000c00 */
[----:B0-----:R-:W0:Y:S01]  /*1160*/  LDS.128 R4, [UR4+0x30] ;  /* 0x00003004ff047984 */ /* 0x001e220008000c00 */
        /* <DEDUP_REMOVED lines=70> */
[----:B------:R-:W0:Y:S01]  /*15d0*/  LDS.64 R4, [UR4+0xb0] ;  /* 0x0000b004ff047984 */ /* 0x000e220008000a00 */
        /* <DEDUP_REMOVED lines=8> */
[----:B------:R-:W-:-:S04]  /*1660*/  ISETP.GT.U32.AND P1, PT, R2, 0x260, PT ;  /* 0x000002600200780c */ /* 0x000fc80003f24070 */
[----:B0-----:R-:W-:-:S10]  /*1670*/  DADD R4, R4, R6 ;  /* 0x0000000004047229 */ /* 0x001fd40000000006 */
[----:B------:R-:W-:Y:S02]  /*1680*/  FSEL R8, R4, R6, P1 ;  /* 0x0000000604087208 */ /* 0x000fe40000800000 */
[----:B------:R-:W-:Y:S01]  /*1690*/  FSEL R9, R5, R7, P1 ;  /* 0x0000000705097208 */ /* 0x000fe20000800000 */
[----:B------:R-:W-:Y:S06]  /*16a0*/  BRA `(.L_x_401) ;  /* 0x00000010008c7947 */ /* 0x000fec0003800000 */
.L_x_387:
[----:B------:R-:W0:Y:S01]  /*16b0*/  S2R R0, SR_TID.X ;  /* 0x0000000000007919 */ /* 0x000e220000002100 */
[----:B------:R-:W1:Y:S02]  /*16c0*/  LDCU.64 UR4, c[0x0][0x380] ;  /* 0x00007000ff0477ac */ /* 0x000e640008000a00 */
[----:B-1----:R-:W-:Y:S02]  /*16d0*/  IMAD.U32 R6, RZ, RZ, UR4 ;  /* 0x00000004ff067e24 */ /* 0x002fe4000f8e00ff */
[----:B------:R-:W-:Y:S02]  /*16e0*/  IMAD.U32 R7, RZ, RZ, UR5 ;  /* 0x00000005ff077e24 */ /* 0x000fe4000f8e00ff */
[----:B0-----:R-:W-:-:S05]  /*16f0*/  IMAD.WIDE.U32 R20, R0, 0x8, R6 ;  /* 0x0000000800147825 */ /* 0x001fca00078e0006 */
        /* <DEDUP_REMOVED lines=8> */
[----:B------:R-:W-:Y:S01]  /*1780*/  VIADD R3, R2, 0xffffec00 ;  /* 0xffffec0002037836 */ /* 0x000fe20000000000 */
[----:B------:R-:W-:-:S04]  /*1790*/  UMOV UR4, 0x1400 ;  /* 0x0000140000047882 */ /* 0x000fc80000000000 */
[----:B------:R-:W-:Y:S01]  /*17a0*/  ISETP.GE.U32.AND P0, PT, R3, 0x1400, PT ;  /* 0x000014000300780c */ /* 0x000fe20003f06070 */
        /* <DEDUP_REMOVED lines=8> */
[----:B------:R-:W0:Y:S01]  /*1830*/  LDC R2, c[0x0][0x390] ;  /* 0x0000e400ff027b82 */ /* 0x000e220000000800 */
[----:B------:R-:W-:-:S07]  /*1840*/  UMOV UR4, 0x1400 ;  /* 0x0000140000047882 */ /* 0x000fce0000000000 */
[----:B------:R-:W1:Y:S02]  /*1850*/  LDC.64 R6, c[0x0][0x380] ;  /* 0x0000e000ff067b82 */ /* 0x000e640000000a00 */
.L_x_404:
[----:B------:R-:W-:-:S04]  /*1860*/  VIADD R9, R0, UR4 ;  /* 0x0000000400097c36 */ /* 0x000fc80008000000 */
[----:B-1----:R-:W-:-:S05]  /*1870*/  IMAD.WIDE.U32 R8, R9, 0x8, R6 ;  /* 0x0000000809087825 */ /* 0x002fca00078e0006 */
        /* <DEDUP_REMOVED lines=8> */
[----:B--2---:R-:W-:-:S08]  /*1900*/  DADD R10, R10, R38 ;  /* 0x000000000a0a7229 */ /* 0x004fd00000000026 */
[----:B---3--:R-:W-:Y:S01]  /*1910*/  DADD R10, R12, R10 ;  /* 0x000000000c0a7229 */ /* 0x008fe2000000000a */
[----:B0-----:R-:W-:-:S05]  /*1920*/  VIADD R12, R2, -UR4 ;  /* 0x80000004020c7c36 */ /* 0x001fca0008000000 */
[----:B------:R-:W-:Y:S02]  /*1930*/  ISETP.GE.U32.AND P0, PT, R12, 0x1400, PT ;  /* 0x000014000c00780c */ /* 0x000fe40003f06070 */
[----:B----4-:R-:W-:-:S08]  /*1940*/  DADD R10, R14, R10 ;  /* 0x000000000e0a7229 */ /* 0x010fd0000000000a */
[----:B-----5:R-:W-:-:S08]  /*1950*/  DADD R10, R16, R10 ;  /* 0x00000000100a7229 */ /* 0x020fd0000000000a */
[----:B------:R-:W-:-:S08]  /*1960*/  DADD R10, R18, R10 ;  /* 0x00000000120a7229 */ /* 0x000fd0000000000a */
[----:B------:R-:W-:-:S08]  /*1970*/  DADD R10, R20, R10 ;  /* 0x00000000140a7229 */ /* 0x000fd0000000000a */
[----:B------:R-:W-:-:S08]  /*1980*/  DADD R10, R22, R10 ;  /* 0x00000000160a7229 */ /* 0x000fd0000000000a */
[----:B------:R-:W-:Y:S01]  /*1990*/  DADD R38, R4, R10 ;  /* 0x0000000004267229 */ /* 0x000fe2000000000a */
[----:B------:R-:W-:Y:S10]  /*19a0*/  @!P0 BRA `(.L_x_403) ;  /* 0x0000000800a48947 */ /* 0x000ff40003800000 */
[----:B------:R-:W-:-:S06]  /*19b0*/  UIADD3 UR4, UPT, UPT, UR4, 0x1400, URZ ;  /* 0x0000140004047890 */ /* 0x000fcc000fffe0ff */
[----:B------:R-:W-:-:S13]  /*19c0*/  ISETP.LT.U32.AND P0, PT, R3, UR4, PT ;  /* 0x0000000403007c0c */ /* 0x000fda000bf01070 */
[----:B------:R-:W-:Y:S05]  /*19d0*/  @!P0 BRA `(.L_x_404) ;  /* 0xfffffffc00a08947 */ /* 0x000fea000383ffff */
.L_x_402:
[----:B------:R-:W-:Y:S01]  /*19e0*/  VIADD R3, R2, -UR4 ;  /* 0x8000000402037c36 */ /* 0x000fe20008000000 */
[----:B------:R-:W-:Y:S04]  /*19f0*/  BSSY.RECONVERGENT B1, `(.L_x_403) ;  /* 0x00000a4000017945 */ /* 0x000fe80003800200 */
[----:B------:R-:W-:-:S04]  /*1a00*/  ISETP.GE.AND P0, PT, R0, R3, PT ;  /* 0x000000030000720c */ /* 0x000fc80003f06270 */
[----:B------:R-:W-:-:S13]  /*1a10*/  ISETP.LE.U32.OR P0, PT, R2, UR4, P0 ;  /* 0x0000000402007c0c */ /* 0x000fda0008703470 */
[----:B------:R-:W-:Y:S05]  /*1a20*/  @P0 BRA `(.L_x_405) ;  /* 0x0000000800800947 */ /* 0x000fea0003800000 */
[----:B------:R-:W-:Y:S01]  /*1a30*/  LOP3.LUT R3, RZ, R0, RZ, 0x33, !PT ;  /* 0x00000000ff037212 */ /* 0x000fe200078e33ff */
[----:B------:R-:W-:Y:S03]  /*1a40*/  BSSY.RECONVERGENT B2, `(.L_x_406) ;  /* 0x0000053000027945 */ /* 0x000fe60003800200 */
[----:B------:R-:W-:-:S04]  /*1a50*/  IADD3 R3, PT, PT, R2, -UR4, R3 ;  /* 0x8000000402037c10 */ /* 0x000fc8000fffe003 */
[C---:B------:R-:W-:Y:S01]  /*1a60*/  ISETP.GE.U32.AND P0, PT, R3.reuse, 0x2580, PT ;  /* 0x000025800300780c */ /* 0x040fe20003f06070 */
[----:B------:R-:W-:-:S05]  /*1a70*/  IMAD.HI.U32 R2, R3, -0x33333333, RZ ;  /* 0xcccccccd03027827 */ /* 0x000fca00078e00ff */
[----:B------:R-:W-:Y:S01]  /*1a80*/  LEA.HI R3, R2, 0x1, RZ, 0x17 ;  /* 0x0000000102037811 */ /* 0x000fe200078fb8ff */
[----:B------:R-:W-:-:S03]  /*1a90*/  IMAD.MOV.U32 R2, RZ, RZ, R0 ;  /* 0x000000ffff027224 */ /* 0x000fc600078e0000 */
[----:B------:R-:W-:-:S03]  /*1aa0*/  LOP3.LUT R4, R3, 0xf, RZ, 0xc0, !PT ;  /* 0x0000000f03047812 */ /* 0x000fc600078ec0ff */
[----:B------:R-:W-:Y:S05]  /*1ab0*/  @!P0 BRA `(.L_x_407) ;  /* 0x00000004002c8947 */ /* 0x000fea0003800000 */
[----:B------:R-:W-:Y:S01]  /*1ac0*/  LOP3.LUT R42, R3, 0xfffff0, RZ, 0xc0, !PT ;  /* 0x00fffff0032a7812 */ /* 0x000fe200078ec0ff */
[----:B------:R-:W-:Y:S01]  /*1ad0*/  BSSY.RECONVERGENT B3, `(.L_x_408) ;  /* 0x0000048000037945 */ /* 0x000fe20003800200 */
[C---:B------:R-:W-:Y:S01]  /*1ae0*/  LOP3.LUT R2, R0.reuse, 0x1400, RZ, 0xfc, !PT ;  /* 0x0000140000027812 */ /* 0x040fe200078efcff */
[----:B------:R-:W-:Y:S02]  /*1af0*/  VIADD R5, R0, UR4 ;  /* 0x0000000400057c36 */ /* 0x000fe40008000000 */
[----:B------:R-:W-:-:S07]  /*1b00*/  IMAD.MOV R42, RZ, RZ, -R42 ;  /* 0x000000ffff2a7224 */ /* 0x000fce00078e0a2a */
.L_x_409:
        /* <DEDUP_REMOVED lines=68> */
[----:B------:R-:W-:Y:S05]  /*1f50*/  BSYNC.RECONVERGENT B3 ;  /* 0x0000000000037941 */ /* 0x000fea0003800200 */
.L_x_408:
[----:B------:R-:W-:-:S07]  /*1f60*/  VIADD R2, R2, 0xffffec00 ;  /* 0xffffec0002027836 */ /* 0x000fce0000000000 */
.L_x_407:
[----:B------:R-:W-:Y:S05]  /*1f70*/  BSYNC.RECONVERGENT B2 ;  /* 0x0000000000027941 */ /* 0x000fea0003800200 */
.L_x_406:
        /* <DEDUP_REMOVED lines=40> */
.L_x_411:
[----:B------:R-:W-:Y:S05]  /*2200*/  BSYNC.RECONVERGENT B2 ;  /* 0x0000000000027941 */ /* 0x000fea0003800200 */
.L_x_410:
        /* <DEDUP_REMOVED lines=23> */
.L_x_413:
[----:B------:R-:W-:Y:S05]  /*2380*/  BSYNC.RECONVERGENT B2 ;  /* 0x0000000000027941 */ /* 0x000fea0003800200 */
.L_x_412:
[----:B------:R-:W-:Y:S05]  /*2390*/  @!P1 BRA `(.L_x_405) ;  /* 0x0000000000249947 */ /* 0x000fea0003800000 */
[----:B------:R-:W-:Y:S02]  /*23a0*/  VIADD R5, R2, UR4 ;  /* 0x0000000402057c36 */ /* 0x000fe40008000000 */
[----:B------:R-:W-:-:S07]  /*23b0*/  IMAD.MOV R4, RZ, RZ, -R3 ;  /* 0x000000ffff047224 */ /* 0x000fce00078e0a03 */
.L_x_414:
[----:B------:R-:W-:-:S06]  /*23c0*/  IMAD.WIDE.U32 R2, R5, 0x8, R6 ;  /* 0x0000000805027825 */ /* 0x000fcc00078e0006 */
[----:B------:R-:W2:Y:S01]  /*23d0*/  LDG.E.64 R2, desc[UR6][R2.64] ;  /* 0x0000000602027981 */ /* 0x000ea2000c1e1b00 */
[----:B------:R-:W-:Y:S02]  /*23e0*/  VIADD R4, R4, 0x1 ;  /* 0x0000000104047836 */ /* 0x000fe40000000000 */
[----:B------:R-:W-:-:S03]  /*23f0*/  VIADD R5, R5, 0x280 ;  /* 0x0000028005057836 */ /* 0x000fc60000000000 */
[----:B------:R-:W-:Y:S01]  /*2400*/  ISETP.NE.AND P0, PT, R4, RZ, PT ;  /* 0x000000ff0400720c */ /* 0x000fe20003f05270 */
[----:B--2---:R-:W-:-:S12]  /*2410*/  DADD R38, R2, R38 ;  /* 0x0000000002267229 */ /* 0x004fd80000000026 */
[----:B------:R-:W-:Y:S05]  /*2420*/  @P0 BRA `(.L_x_414) ;  /* 0xfffffffc00e40947 */ /* 0x000fea000383ffff */
.L_x_405:
[----:B------:R-:W-:Y:S05]  /*2430*/  BSYNC.RECONVERGENT B1 ;  /* 0x0000000000017941 */ /* 0x000fea0003800200 */
.L_x_403:
        /* <DEDUP_REMOVED lines=49> */
[----:B------:R-:W0:Y:S05]  /*2750*/  LDS.128 R8, [UR4+0x50] ;  /* 0x00005004ff087984 */ /* 0x000e2a0008000c00 */
[----:B------:R-:W-:-:S08]  /*2760*/  DADD R12, R12, R14 ;  /* 0x000000000c0c7229 */ /* 0x000fd0000000000e */
[----:B-1----:R-:W-:-:S08]  /*2770*/  DADD R12, R12, R16 ;  /* 0x000000000c0c7229 */ /* 0x002fd00000000010 */
[----:B------:R-:W-:Y:S02]  /*2780*/  DADD R18, R12, R18 ;  /* 0x000000000c127229 */ /* 0x000fe40000000012 */
[----:B------:R-:W1:Y:S06]  /*2790*/  LDS.128 R12, [UR4+0x60] ;  /* 0x00006004ff0c7984 */ /* 0x000e6c0008000c00 */
        /* <DEDUP_REMOVED lines=12> */
[----:B0-----:R-:W-:Y:S01]  /*2860*/  DADD R2, R2, R8 ;  /* 0x0000000002027229 */ /* 0x001fe20000000008 */
[----:B------:R-:W0:Y:S07]  /*2870*/  LDS.64 R8, [UR4+0xb0] ;  /* 0x0000b004ff087984 */ /* 0x000e2e0008000a00 */
[----:B------:R-:W-:-:S08]  /*2880*/  DADD R2, R2, R10 ;  /* 0x0000000002027229 */ /* 0x000fd0000000000a */
[----:B-1----:R-:W-:-:S08]  /*2890*/  DADD R2, R2, R12 ;  /* 0x0000000002027229 */ /* 0x002fd0000000000c */
[----:B------:R-:W-:-:S08]  /*28a0*/  DADD R2, R2, R14 ;  /* 0x0000000002027229 */ /* 0x000fd0000000000e */
[----:B--2---:R-:W-:-:S08]  /*28b0*/  DADD R2, R2, R4 ;  /* 0x0000000002027229 */ /* 0x004fd00000000004 */
[----:B------:R-:W-:-:S08]  /*28c0*/  DADD R2, R2, R6 ;  /* 0x0000000002027229 */ /* 0x000fd00000000006 */
[----:B0-----:R-:W-:-:S11]  /*28d0*/  DADD R8, R2, R8 ;  /* 0x0000000002087229 */ /* 0x001fd60000000008 */
.L_x_401:
[----:B------:R-:W-:Y:S05]  /*28e0*/  BSYNC.RECONVERGENT B0 ;  /* 0x0000000000007941 */ /* 0x000fea0003800200 */
.L_x_386:
[----:B------:R-:W-:Y:S05]  /*28f0*/  @P0 EXIT ;  /* 0x000000000000094d */ /* 0x000fea0003800000 */
[----:B------:R-:W0:Y:S01]  /*2900*/  LDCU.64 UR4, c[0x0][0x398] ;  /* 0x00007300ff0477ac */ /* 0x000e220008000a00 */
[----:B--2---:R-:W2:Y:S01]  /*2910*/  LDC.64 R2, c[0x0][0x388] ;  /* 0x0000e200ff027b82 */ /* 0x004ea20000000a00 */
[----:B0-----:R-:W-:-:S07]  /*2920*/  DADD R8, R8, UR4 ;  /* 0x0000000408087e29 */ /* 0x001fce0008000000 */
[----:B--2---:R-:W-:Y:S01]  /*2930*/  STG.E.64 desc[UR6][R2.64], R8 ;  /* 0x0000000802007986 */ /* 0x004fe2000c101b06 */
[----:B------:R-:W-:Y:S05]  /*2940*/  EXIT ;  /* 0x000000000000794d */ /* 0x000fea0003800000 */
.L_x_415:
        /* <DEDUP_REMOVED lines=11> */
.L_x_428:


//--------------------- .text._ZN3cub18CUB_300001_SM_10006detail11EmptyKernelIvEEvv --------------------------
	.section	.text._ZN3cub18CUB_300001_SM_10006detail11EmptyKernelIvEEvv,"ax",@progbits
	.align	128
        .global         _ZN3cub18CUB_300001_SM_10006detail11EmptyKernelIvEEvv
        .type           _ZN3cub18CUB_300001_SM_10006detail11EmptyKernelIvEEvv,@function
        .size           _ZN3cub18CUB_300001_SM_10006detail11EmptyKernelIvEEvv,(.L_x_429 - _ZN3cub18CUB_300001_SM_10006detail11EmptyKernelIvEEvv)
        .other          _ZN3cub18CUB_300001_SM_10006detail11EmptyKernelIvEEvv,@"STO_CUDA_ENTRY STV_DEFAULT"
_ZN3cub18CUB_300001_SM_10006detail11EmptyKernelIvEEvv:
.text._ZN3cub18CUB_300001_SM_10006detail11EmptyKernelIvEEvv:
[----:B------:R-:W-:Y:S01]  /*0000*/  LDC R1, c[0x0][0x37c] ;  /* 0x0000df00ff017b82 */ /* 0x000fe20000000800 */
[----:B------:R-:W-:Y:S05]  /*0010*/  EXIT ;  /* 0x000000000000794d */ /* 0x000fea0003800000 */
.L_x_416:
        /* <DEDUP_REMOVED lines=14> */
.L_x_429:


//--------------------- .nv.shared._ZN3cub18CUB_300001_SM_10006detail6reduce28DeviceReduceSingleTileKernelINS2_10policy_hubIfyN4cuda3std3__44plusIfEEE10Policy1000EPfSC_iS9_ffNS7_10__identityEEEvT0_T1_T2_T3_T4_T6_ --------------------------
	.section	.nv.shared._ZN3cub18CUB_300001_SM_10006detail6reduce28DeviceReduceSingleTileKernelINS2_10policy_hubIfyN4cuda3std3__44plusIfEEE10Policy1000EPfSC_iS9_ffNS7_10__identityEEEvT0_T1_T2_T3_T4_T6_,"aw",@nobits
	.sectionflags	@""
	.align	4
.nv.shared._ZN3cub18CUB_300001_SM_10006detail6reduce28DeviceReduceSingleTileKernelINS2_10policy_hubIfyN4cuda3std3__44plusIfEEE10Policy1000EPfSC_iS9_ffNS7_10__identityEEEvT0_T1_T2_T3_T4_T6_:
	.zero		1068


//--------------------- .nv.shared.reserved.0     --------------------------
	.section	.nv.shared.reserved.0,"aw",@nobits
	.weak		__nv_reservedSMEM_offset_0_alias
	.size		__nv_reservedSMEM_offset_0_alias, 0, 64
	.other		__nv_reservedSMEM_offset_0_alias,@"STO_CUDA_RESERVED_SHARED STV_DEFAULT"
__nv_reservedSMEM_offset_0_alias:
	.zero		0
	.zero		64


//--------------------- .nv.global                --------------------------
	.section	.nv.global,"aw",@nobits
.nv.global:
	.type		_ZN30_INTERNAL_b8001dfb_4_k_cu_main6thrust24THRUST_300001_SM_1000_NS3seqE,@object
	.size		_ZN30_INTERNAL_b8001dfb_4_k_cu_main6thrust24THRUST_300001_SM_1000_NS3seqE,(_ZN30_INTERNAL_b8001dfb_4_k_cu_main4cuda3std3__48in_placeE - _ZN30_INTERNAL_b8001dfb_4_k_cu_main6thrust24THRUST_300001_SM_1000_NS3seqE)
_ZN30_INTERNAL_b8001dfb_4_k_cu_main6thrust24THRUST_300001_SM_1000_NS3seqE:
	.zero		1
	.type		_ZN30_INTERNAL_b8001dfb_4_k_cu_main4cuda3std3__48in_placeE,@object
	.size		_ZN30_INTERNAL_b8001dfb_4_k_cu_main4cuda3std3__48in_placeE,(_ZN30_INTERNAL_b8001dfb_4_k_cu_main4cuda3std6ranges3__45__cpo4sizeE - _ZN30_INTERNAL_b8001dfb_4_k_cu_main4cuda3std3__48in_placeE)
_ZN30_INTERNAL_b8001dfb_4_k_cu_main4cuda3std3__48in_placeE:
	.zero		1
	.type		_ZN30_INTERNAL_b8001dfb_4_k_cu_main4cuda3std6ranges3__45__cpo4sizeE,@object
	.size		_ZN30_INTERNAL_b8001dfb_4_k_cu_main4cuda3std6ranges3__45__cpo4sizeE,(_ZN30_INTERNAL_b8001dfb_4_k_cu_main6thrust24THRUST_300001_SM_1000_NS12placeholders2_3E - _ZN30_INTERNAL_b8001dfb_4_k_cu_main4cuda3std6ranges3__45__cpo4sizeE)
_ZN30_INTERNAL_b8001dfb_4_k_cu_main4cuda3std6ranges3__45__cpo4sizeE:
	.zero		1
	.type		_ZN30_INTERNAL_b8001dfb_4_k_cu_main6thrust24THRUST_300001_SM_1000_NS12placeholders2_3E,@object
	.size		_ZN30_INTERNAL_b8001dfb_4_k_cu_main6thrust24THRUST_300001_SM_1000_NS12placeholders2_3E,(_ZN30_INTERNAL_b8001dfb_4_k_cu_main4cuda3std3__45__cpo6cbeginE - _ZN30_INTERNAL_b8001dfb_4_k_cu_main6thrust24THRUST_300001_SM_1000_NS12placeholders2_3E)
_ZN30_INTERNAL_b8001dfb_4_k_cu_main6thrust24THRUST_300001_SM_1000_NS12placeholders2_3E:
	.zero		1
	.type		_ZN30_INTERNAL_b8001dfb_4_k_cu_main4cuda3std3__45__cpo6cbeginE,@object
	.size		_ZN30_INTERNAL_b8001dfb_4_k_cu_main4cuda3std3__45__cpo6cbeginE,(_ZN30_INTERNAL_b8001dfb_4_k_cu_main4cuda3std6ranges3__45__cpo6cbeginE - _ZN30_INTERNAL_b8001dfb_4_k_cu_main4cuda3std3__45__cpo6cbeginE)
_ZN30_INTERNAL_b8001dfb_4_k_cu_main4cuda3std3__45__cpo6cbeginE:
	.zero		1
	.type		_ZN30_INTERNAL_b8001dfb_4_k_cu_main4cuda3std6ranges3__45__cpo6cbeginE,@object
	.size		_ZN30_INTERNAL_b8001dfb_4_k_cu_main4cuda3std6ranges3__45__cpo6cbeginE,(_ZN30_INTERNAL_b8001dfb_4_k_cu_main6thrust24THRUST_300001_SM_1000_NS12placeholders2_7E - _ZN30_INTERNAL_b8001dfb_4_k_cu_main4cuda3std6ranges3__45__cpo6cbeginE)
_ZN30_INTERNAL_b8001dfb_4_k_cu_main4cuda3std6ranges3__45__cpo6cbeginE:
	.zero		1
	.type		_ZN30_INTERNAL_b8001dfb_4_k_cu_main6thrust24THRUST_300001_SM_1000_NS12placeholders2_7E,@object
	.size		_ZN30_INTERNAL_b8001dfb_4_k_cu_main6thrust24THRUST_300001_SM_1000_NS12placeholders2_7E,(_ZN30_INTERNAL_b8001dfb_4_k_cu_main4cuda3std3__45__cpo7crbeginE - _ZN30_INTERNAL_b8001dfb_4_k_cu_main6thrust24THRUST_300001_SM_1000_NS12placeholders2_7E)
_ZN30_INTERNAL_b8001dfb_4_k_cu_main6thrust24THRUST_300001_SM_1000_NS12placeholders2_7E:
	.zero		1
	.type		_ZN30_INTERNAL_b8001dfb_4_k_cu_main4cuda3std3__45__cpo7crbeginE,@object
	.size		_ZN30_INTERNAL_b8001dfb_4_k_cu_main4cuda3std3__45__cpo7crbeginE,(_ZN30_INTERNAL_b8001dfb_4_k_cu_main4cuda3std6ranges3__45__cpo4nextE - _ZN30_INTERNAL_b8001dfb_4_k_cu_main4cuda3std3__45__cpo7crbeginE)
_ZN30_INTERNAL_b8001dfb_4_k_cu_main4cuda3std3__45__cpo7crbeginE:
	.zero		1
	.type		_ZN30_INTERNAL_b8001dfb_4_k_cu_main4cuda3std6ranges3__45__cpo4nextE,@object
	.size		_ZN30_INTERNAL_b8001dfb_4_k_cu_main4cuda3std6ranges3__45__cpo4nextE,(_ZN30_INTERNAL_b8001dfb_4_k_cu_main4cuda3std6ranges3__45__cpo4swapE - _ZN30_INTERNAL_b8001dfb_4_k_cu_main4cuda3std6ranges3__45__cpo4nextE)
_ZN30_INTERNAL_b8001dfb_4_k_cu_main4cuda3std6ranges3__45__cpo4nextE:
	.zero		1
	.type		_ZN30_INTERNAL_b8001dfb_4_k_cu_main4cuda3std6ranges3__45__cpo4swapE,@object
	.size		_ZN30_INTERNAL_b8001dfb_4_k_cu_main4cuda3std6ranges3__45__cpo4swapE,(_ZN30_INTERNAL_b8001dfb_4_k_cu_main6thrust24THRUST_300001_SM_1000_NS8cuda_cub10par_nosyncE - _ZN30_INTERNAL_b8001dfb_4_k_cu_main4cuda3std6ranges3__45__cpo4swapE)
_ZN30_INTERNAL_b8001dfb_4_k_cu_main4cuda3std6ranges3__45__cpo4swapE:
	.zero		1
	.type		_ZN30_INTERNAL_b8001dfb_4_k_cu_main6thrust24THRUST_300001_SM_1000_NS8cuda_cub10par_nosyncE,@object
	.size		_ZN30_INTERNAL_b8001dfb_4_k_cu_main6thrust24THRUST_300001_SM_1000_NS8cuda_cub10par_nosyncE,(_ZN30_INTERNAL_b8001dfb_4_k_cu_main6thrust24THRUST_300001_SM_1000_NS12placeholders2_9E - _ZN30_INTERNAL_b8001dfb_4_k_cu_main6thrust24THRUST_300001_SM_1000_NS8cuda_cub10par_nosyncE)
_ZN30_INTERNAL_b8001dfb_4_k_cu_main6thrust24THRUST_300001_SM_1000_NS8cuda_cub10par_nosyncE:
	.zero		1
	.type		_ZN30_INTERNAL_b8001dfb_4_k_cu_main6thrust24THRUST_300001_SM_1000_NS12placeholders2_9E,@object
	.size		_ZN30_INTERNAL_b8001dfb_4_k_cu_main6thrust24THRUST_300001_SM_1000_NS12placeholders2_9E,(_ZN30_INTERNAL_b8001dfb_4_k_cu_main4cuda3std3__432_GLOBAL__N__b8001dfb_4_k_cu_main6ignoreE - _ZN30_INTERNAL_b8001dfb_4_k_cu_main6thrust24THRUST_300001_SM_1000_NS12placeholders2_9E)
_ZN30_INTERNAL_b8001dfb_4_k_cu_main6thrust24THRUST_300001_SM_1000_NS12placeholders2_9E:
	.zero		1
	.type		_ZN30_INTERNAL_b8001dfb_4_k_cu_main4cuda3std3__432_GLOBAL__N__b8001dfb_4_k_cu_main6ignoreE,@object
	.size		_ZN30_INTERNAL_b8001dfb_4_k_cu_main4cuda3std3__432_GLOBAL__N__b8001dfb_4_k_cu_main6ignoreE,(_ZN30_INTERNAL_b8001dfb_4_k_cu_main4cuda3std6ranges3__45__cpo4dataE - _ZN30_INTERNAL_b8001dfb_4_k_cu_main4cuda3std3__432_GLOBAL__N__b8001dfb_4_k_cu_main6ignoreE)
_ZN30_INTERNAL_b8001dfb_4_k_cu_main4cuda3std3__432_GLOBAL__N__b8001dfb_4_k_cu_main6ignoreE:
	.zero		1
	.type		_ZN30_INTERNAL_b8001dfb_4_k_cu_main4cuda3std6ranges3__45__cpo4dataE,@object
	.size		_ZN30_INTERNAL_b8001dfb_4_k_cu_main4cuda3std6ranges3__45__cpo4dataE,(_ZN30_INTERNAL_b8001dfb_4_k_cu_main6thrust24THRUST_300001_SM_1000_NS12placeholders2_1E - _ZN30_INTERNAL_b8001dfb_4_k_cu_main4cuda3std6ranges3__45__cpo4dataE)
_ZN30_INTERNAL_b8001dfb_4_k_cu_main4cuda3std6ranges3__45__cpo4dataE:
	.zero		1
	.type		_ZN30_INTERNAL_b8001dfb_4_k_cu_main6thrust24THRUST_300001_SM_1000_NS12placeholders2_1E,@object
	.size		_ZN30_INTERNAL_b8001dfb_4_k_cu_main6thrust24THRUST_300001_SM_1000_NS12placeholders2_1E,(_ZN30_INTERNAL_b8001dfb_4_k_cu_main4cuda3std3__45__cpo5beginE - _ZN30_INTERNAL_b8001dfb_4_k_cu_main6thrust24THRUST_300001_SM_1000_NS12placeholders2_1E)
_ZN30_INTERNAL_b8001dfb_4_k_cu_main6thrust24THRUST_300001_SM_1000_NS12placeholders2_1E:
	.zero		1
	.type		_ZN30_INTERNAL_b8001dfb_4_k_cu_main4cuda3std3__45__cpo5beginE,@object
	.size		_ZN30_INTERNAL_b8001dfb_4_k_cu_main4cuda3std3__45__cpo5beginE,(_ZN30_INTERNAL_b8001dfb_4_k_cu_main4cuda3std6ranges3__45__cpo5beginE - _ZN30_INTERNAL_b8001dfb_4_k_cu_main4cuda3std3__45__cpo5beginE)
_ZN30_INTERNAL_b8001dfb_4_k_cu_main4cuda3std3__45__cpo5beginE:
	.zero		1
	.type		_ZN30_INTERNAL_b8001dfb_4_k_cu_main4cuda3std6ranges3__45__cpo5beginE,@object
	.size		_ZN30_INTERNAL_b8001dfb_4_k_cu_main4cuda3std6ranges3__45__cpo5beginE,(_ZN30_INTERNAL_b8001dfb_4_k_cu_main6thrust24THRUST_300001_SM_1000_NS12placeholders2_5E - _ZN30_INTERNAL_b8001dfb_4_k_cu_main4cuda3std6ranges3__45__cpo5beginE)
_ZN30_INTERNAL_b8001dfb_4_k_cu_main4cuda3std6ranges3__45__cpo5beginE:
	.zero		1
	.type		_ZN30_INTERNAL_b8001dfb_4_k_cu_main6thrust24THRUST_300001_SM_1000_NS12placeholders2_5E,@object
	.size		_ZN30_INTERNAL_b8001dfb_4_k_cu_main6thrust24THRUST_300001_SM_1000_NS12placeholders2_5E,(_ZN30_INTERNAL_b8001dfb_4_k_cu_main4cuda3std3__45__cpo6rbeginE - _ZN30_INTERNAL_b8001dfb_4_k_cu_main6thrust24THRUST_300001_SM_1000_NS12placeholders2_5E)
_ZN30_INTERNAL_b8001dfb_4_k_cu_main6thrust24THRUST_300001_SM_1000_NS12placeholders2_5E:
	.zero		1
	.type		_ZN30_INTERNAL_b8001dfb_4_k_cu_main4cuda3std3__45__cpo6rbeginE,@object
	.size		_ZN30_INTERNAL_b8001dfb_4_k_cu_main4cuda3std3__45__cpo6rbeginE,(_ZN30_INTERNAL_b8001dfb_4_k_cu_main4cuda3std6ranges3__45__cpo7advanceE - _ZN30_INTERNAL_b8001dfb_4_k_cu_main4cuda3std3__45__cpo6rbeginE)
_ZN30_INTERNAL_b8001dfb_4_k_cu_main4cuda3std3__45__cpo6rbeginE:
	.zero		1
	.type		_ZN30_INTERNAL_b8001dfb_4_k_cu_main4cuda3std6ranges3__45__cpo7advanceE,@object
	.size		_ZN30_INTERNAL_b8001dfb_4_k_cu_main4cuda3std6ranges3__45__cpo7advanceE,(_ZN30_INTERNAL_b8001dfb_4_k_cu_main4cuda3std3__47nulloptE - _ZN30_INTERNAL_b8001dfb_4_k_cu_main4cuda3std6ranges3__45__cpo7advanceE)
_ZN30_INTERNAL_b8001dfb_4_k_cu_main4cuda3std6ranges3__45__cpo7advanceE:
	.zero		1
	.type		_ZN30_INTERNAL_b8001dfb_4_k_cu_main4cuda3std3__47nulloptE,@object
	.size		_ZN30_INTERNAL_b8001dfb_4_k_cu_main4cuda3std3__47nulloptE,(_ZN30_INTERNAL_b8001dfb_4_k_cu_main4cuda3std6ranges3__45__cpo8distanceE - _ZN30_INTERNAL_b8001dfb_4_k_cu_main4cuda3std3__47nulloptE)
_ZN30_INTERNAL_b8001dfb_4_k_cu_main4cuda3std3__47nulloptE:
	.zero		1
	.type		_ZN30_INTERNAL_b8001dfb_4_k_cu_main4cuda3std6ranges3__45__cpo8distanceE,@object
	.size		_ZN30_INTERNAL_b8001dfb_4_k_cu_main4cuda3std6ranges3__45__cpo8distanceE,(_ZN30_INTERNAL_b8001dfb_4_k_cu_main6thrust24THRUST_300001_SM_1000_NS12placeholders3_10E - _ZN30_INTERNAL_b8001dfb_4_k_cu_main4cuda3std6ranges3__45__cpo8distanceE)
_ZN30_INTERNAL_b8001dfb_4_k_cu_main4cuda3std6ranges3__45__cpo8distanceE:
	.zero		1
	.type		_ZN30_INTERNAL_b8001dfb_4_k_cu_main6thrust24THRUST_300001_SM_1000_NS12placeholders3_10E,@object
	.size		_ZN30_INTERNAL_b8001dfb_4_k_cu_main6thrust24THRUST_300001_SM_1000_NS12placeholders3_10E,(_ZN30_INTERNAL_b8001dfb_4_k_cu_main4cuda3std3__419piecewise_constructE - _ZN30_INTERNAL_b8001dfb_4_k_cu_main6thrust24THRUST_300001_SM_1000_NS12placeholders3_10E)
_ZN30_INTERNAL_b8001dfb_4_k_cu_main6thrust24THRUST_300001_SM_1000_NS12placeholders3_10E:
	.zero		1
	.type		_ZN30_INTERNAL_b8001dfb_4_k_cu_main4cuda3std3__419piecewise_constructE,@object
	.size		_ZN30_INTERNAL_b8001dfb_4_k_cu_main4cuda3std3__419piecewise_constructE,(_ZN30_INTERNAL_b8001dfb_4_k_cu_main4cuda3std6ranges3__45__cpo5cdataE - _ZN30_INTERNAL_b8001dfb_4_k_cu_main4cuda3std3__419piecewise_constructE)
_ZN30_INTERNAL_b8001dfb_4_k_cu_main4cuda3std3__419piecewise_constructE:
	.zero		1
	.type		_ZN30_INTERNAL_b8001dfb_4_k_cu_main4cuda3std6ranges3__45__cpo5cdataE,@object
	.size		_ZN30_INTERNAL_b8001dfb_4_k_cu_main4cuda3std6ranges3__45__cpo5cdataE,(_ZN30_INTERNAL_b8001dfb_4_k_cu_main6thrust24THRUST_300001_SM_1000_NS12placeholders2_2E - _ZN30_INTERNAL_b8001dfb_4_k_cu_main4cuda3std6ranges3__45__cpo5cdataE)
_ZN30_INTERNAL_b8001dfb_4_k_cu_main4cuda3std6ranges3__45__cpo5cdataE:
	.zero		1
	.type		_ZN30_INTERNAL_b8001dfb_4_k_cu_main6thrust24THRUST_300001_SM_1000_NS12placeholders2_2E,@object
	.size		_ZN30_INTERNAL_b8001dfb_4_k_cu_main6thrust24THRUST_300001_SM_1000_NS12placeholders2_2E,(_ZN30_INTERNAL_b8001dfb_4_k_cu_main4cuda3std3__45__cpo3endE - _ZN30_INTERNAL_b8001dfb_4_k_cu_main6thrust24THRUST_300001_SM_1000_NS12placeholders2_2E)
_ZN30_INTERNAL_b8001dfb_4_k_cu_main6thrust24THRUST_300001_SM_1000_NS12placeholders2_2E:
	.zero		1
	.type		_ZN30_INTERNAL_b8001dfb_4_k_cu_main4cuda3std3__45__cpo3endE,@object
	.size		_ZN30_INTERNAL_b8001dfb_4_k_cu_main4cuda3std3__45__cpo3endE,(_ZN30_INTERNAL_b8001dfb_4_k_cu_main4cuda3std6ranges3__45__cpo3endE - _ZN30_INTERNAL_b8001dfb_4_k_cu_main4cuda3std3__45__cpo3endE)
_ZN30_INTERNAL_b8001dfb_4_k_cu_main4cuda3std3__45__cpo3endE:
	.zero		1
	.type		_ZN30_INTERNAL_b8001dfb_4_k_cu_main4cuda3std6ranges3__45__cpo3endE,@object
	.size		_ZN30_INTERNAL_b8001dfb_4_k_cu_main4cuda3std6ranges3__45__cpo3endE,(_ZN30_INTERNAL_b8001dfb_4_k_cu_main6thrust24THRUST_300001_SM_1000_NS12placeholders2_6E - _ZN30_INTERNAL_b8001dfb_4_k_cu_main4cuda3std6ranges3__45__cpo3endE)
_ZN30_INTERNAL_b8001dfb_4_k_cu_main4cuda3std6ranges3__45__cpo3endE:
	.zero		1
	.type		_ZN30_INTERNAL_b8001dfb_4_k_cu_main6thrust24THRUST_300001_SM_1000_NS12placeholders2_6E,@object
	.size		_ZN30_INTERNAL_b8001dfb_4_k_cu_main6thrust24THRUST_300001_SM_1000_NS12placeholders2_6E,(_ZN30_INTERNAL_b8001dfb_4_k_cu_main4cuda3std3__45__cpo4rendE - _ZN30_INTERNAL_b8001dfb_4_k_cu_main6thrust24THRUST_300001_SM_1000_NS12placeholders2_6E)
_ZN30_INTERNAL_b8001dfb_4_k_cu_main6thrust24THRUST_300001_SM_1000_NS12placeholders2_6E:
	.zero		1
	.type		_ZN30_INTERNAL_b8001dfb_4_k_cu_main4cuda3std3__45__cpo4rendE,@object
	.size		_ZN30_INTERNAL_b8001dfb_4_k_cu_main4cuda3std3__45__cpo4rendE,(_ZN30_INTERNAL_b8001dfb_4_k_cu_main4cuda3std6ranges3__45__cpo9iter_swapE - _ZN30_INTERNAL_b8001dfb_4_k_cu_main4cuda3std3__45__cpo4rendE)
_ZN30_INTERNAL_b8001dfb_4_k_cu_main4cuda3std3__45__cpo4rendE:
	.zero		1
	.type		_ZN30_INTERNAL_b8001dfb_4_k_cu_main4cuda3std6ranges3__45__cpo9iter_swapE,@object
	.size		_ZN30_INTERNAL_b8001dfb_4_k_cu_main4cuda3std6ranges3__45__cpo9iter_swapE,(_ZN30_INTERNAL_b8001dfb_4_k_cu_main4cuda3std3__48unexpectE - _ZN30_INTERNAL_b8001dfb_4_k_cu_main4cuda3std6ranges3__45__cpo9iter_swapE)
_ZN30_INTERNAL_b8001dfb_4_k_cu_main4cuda3std6ranges3__45__cpo9iter_swapE:
	.zero		1
	.type		_ZN30_INTERNAL_b8001dfb_4_k_cu_main4cuda3std3__48unexpectE,@object
	.size		_ZN30_INTERNAL_b8001dfb_4_k_cu_main4cuda3std3__48unexpectE,(_ZN30_INTERNAL_b8001dfb_4_k_cu_main6thrust24THRUST_300001_SM_1000_NS8cuda_cub3parE - _ZN30_INTERNAL_b8001dfb_4_k_cu_main4cuda3std3__48unexpectE)
_ZN30_INTERNAL_b8001dfb_4_k_cu_main4cuda3std3__48unexpectE:
	.zero		1
	.type		_ZN30_INTERNAL_b8001dfb_4_k_cu_main6thrust24THRUST_300001_SM_1000_NS8cuda_cub3parE,@object
	.size		_ZN30_INTERNAL_b8001dfb_4_k_cu_main6thrust24THRUST_300001_SM_1000_NS8cuda_cub3parE,(_ZN30_INTERNAL_b8001dfb_4_k_cu_main6thrust24THRUST_300001_SM_1000_NS12placeholders2_4E - _ZN30_INTERNAL_b8001dfb_4_k_cu_main6thrust24THRUST_300001_SM_1000_NS8cuda_cub3parE)
_ZN30_INTERNAL_b8001dfb_4_k_cu_main6thrust24THRUST_300001_SM_1000_NS8cuda_cub3parE:
	.zero		1
	.type		_ZN30_INTERNAL_b8001dfb_4_k_cu_main6thrust24THRUST_300001_SM_1000_NS12placeholders2_4E,@object
	.size		_ZN30_INTERNAL_b8001dfb_4_k_cu_main6thrust24THRUST_300001_SM_1000_NS12placeholders2_4E,(_ZN30_INTERNAL_b8001dfb_4_k_cu_main4cuda3std3__45__cpo4cendE - _ZN30_INTERNAL_b8001dfb_4_k_cu_main6thrust24THRUST_300001_SM_1000_NS12placeholders2_4E)
_ZN30_INTERNAL_b8001dfb_4_k_cu_main6thrust24THRUST_300001_SM_1000_NS12placeholders2_4E:
	.zero		1
	.type		_ZN30_INTERNAL_b8001dfb_4_k_cu_main4cuda3std3__45__cpo4cendE,@object
	.size		_ZN30_INTERNAL_b8001dfb_4_k_cu_main4cuda3std3__45__cpo4cendE,(_ZN30_INTERNAL_b8001dfb_4_k_cu_main4cuda3std6ranges3__45__cpo4cendE - _ZN30_INTERNAL_b8001dfb_4_k_cu_main4cuda3std3__45__cpo4cendE)
_ZN30_INTERNAL_b8001dfb_4_k_cu_main4cuda3std3__45__cpo4cendE:
	.zero		1
	.type		_ZN30_INTERNAL_b8001dfb_4_k_cu_main4cuda3std6ranges3__45__cpo4cendE,@object
	.size		_ZN30_INTERNAL_b8001dfb_4_k_cu_main4cuda3std6ranges3__45__cpo4cendE,(_ZN30_INTERNAL_b8001dfb_4_k_cu_main4cuda3std3__420unreachable_sentinelE - _ZN30_INTERNAL_b8001dfb_4_k_cu_main4cuda3std6ranges3__45__cpo4cendE)
_ZN30_INTERNAL_b8001dfb_4_k_cu_main4cuda3std6ranges3__45__cpo4cendE:
	.zero		1
	.type		_ZN30_INTERNAL_b8001dfb_4_k_cu_main4cuda3std3__420unreachable_sentinelE,@object
	.size		_ZN30_INTERNAL_b8001dfb_4_k_cu_main4cuda3std3__420unreachable_sentinelE,(_ZN30_INTERNAL_b8001dfb_4_k_cu_main4cuda3std6ranges3__45__cpo5ssizeE - _ZN30_INTERNAL_b8001dfb_4_k_cu_main4cuda3std3__420unreachable_sentinelE)
_ZN30_INTERNAL_b8001dfb_4_k_cu_main4cuda3std3__420unreachable_sentinelE:
	.zero		1
	.type		_ZN30_INTERNAL_b8001dfb_4_k_cu_main4cuda3std6ranges3__45__cpo5ssizeE,@object
	.size		_ZN30_INTERNAL_b8001dfb_4_k_cu_main4cuda3std6ranges3__45__cpo5ssizeE,(_ZN30_INTERNAL_b8001dfb_4_k_cu_main6thrust24THRUST_300001_SM_1000_NS12placeholders2_8E - _ZN30_INTERNAL_b8001dfb_4_k_cu_main4cuda3std6ranges3__45__cpo5ssizeE)
_ZN30_INTERNAL_b8001dfb_4_k_cu_main4cuda3std6ranges3__45__cpo5ssizeE:
	.zero		1
	.type		_ZN30_INTERNAL_b8001dfb_4_k_cu_main6thrust24THRUST_300001_SM_1000_NS12placeholders2_8E,@object
	.size		_ZN30_INTERNAL_b8001dfb_4_k_cu_main6thrust24THRUST_300001_SM_1000_NS12placeholders2_8E,(_ZN30_INTERNAL_b8001dfb_4_k_cu_main4cuda3std3__45__cpo5crendE - _ZN30_INTERNAL_b8001dfb_4_k_cu_main6thrust24THRUST_300001_SM_1000_NS12placeholders2_8E)
_ZN30_INTERNAL_b8001dfb_4_k_cu_main6thrust24THRUST_300001_SM_1000_NS12placeholders2_8E:
	.zero		1
	.type		_ZN30_INTERNAL_b8001dfb_4_k_cu_main4cuda3std3__45__cpo5crendE,@object
	.size		_ZN30_INTERNAL_b8001dfb_4_k_cu_main4cuda3std3__45__cpo5crendE,(_ZN30_INTERNAL_b8001dfb_4_k_cu_main4cuda3std6ranges3__45__cpo4prevE - _ZN30_INTERNAL_b8001dfb_4_k_cu_main4cuda3std3__45__cpo5crendE)
_ZN30_INTERNAL_b8001dfb_4_k_cu_main4cuda3std3__45__cpo5crendE:
	.zero		1
	.type		_ZN30_INTERNAL_b8001dfb_4_k_cu_main4cuda3std6ranges3__45__cpo4prevE,@object
	.size		_ZN30_INTERNAL_b8001dfb_4_k_cu_main4cuda3std6ranges3__45__cpo4prevE,(_ZN30_INTERNAL_b8001dfb_4_k_cu_main4cuda3std6ranges3__45__cpo9iter_moveE - _ZN30_INTERNAL_b8001dfb_4_k_cu_main4cuda3std6ranges3__45__cpo4prevE)
_ZN30_INTERNAL_b8001dfb_4_k_cu_main4cuda3std6ranges3__45__cpo4prevE:
	.zero		1
	.type		_ZN30_INTERNAL_b8001dfb_4_k_cu_main4cuda3std6ranges3__45__cpo9iter_moveE,@object
	.size		_ZN30_INTERNAL_b8001dfb_4_k_cu_main4cuda3std6ranges3__45__cpo9iter_moveE,(_ZN30_INTERNAL_b8001dfb_4_k_cu_main6thrust24THRUST_300001_SM_1000_NS6system6detail10sequential3seqE - _ZN30_INTERNAL_b8001dfb_4_k_cu_main4cuda3std6ranges3__45__cpo9iter_moveE)
_ZN30_INTERNAL_b8001dfb_4_k_cu_main4cuda3std6ranges3__45__cpo9iter_moveE:
	.zero		1
	.type		_ZN30_INTERNAL_b8001dfb_4_k_cu_main6thrust24THRUST_300001_SM_1000_NS6system6detail10sequential3seqE,@object
	.size		_ZN30_INTERNAL_b8001dfb_4_k_cu_main6thrust24THRUST_300001_SM_1000_NS6system6detail10sequential3seqE,(.L_31 - _ZN30_INTERNAL_b8001dfb_4_k_cu_main6thrust24THRUST_300001_SM_1000_NS6system6detail10sequential3seqE)
_ZN30_INTERNAL_b8001dfb_4_k_cu_main6thrust24THRUST_300001_SM_1000_NS6system6detail10sequential3seqE:
	.zero		1
.L_31:


//--------------------- .nv.shared._ZN3cub18CUB_300001_SM_10006detail6reduce18DeviceReduceKernelINS2_10policy_hubIfyN4cuda3std3__44plusIfEEE10Policy1000EN6thrust24THRUST_300001_SM_1000_NS6detail15normal_iteratorINSD_10device_ptrIfEEEEyS9_f6squareIfEEEvT0_PT3_T1_NS0_13GridEvenShareISO_EET2_T4_ --------------------------
	.section	.nv.shared._ZN3cub18CUB_300001_SM_10006detail6reduce18DeviceReduceKernelINS2_10policy_hubIfyN4cuda3std3__44plusIfEEE10Policy1000EN6thrust24THRUST_300001_SM_1000_NS6detail15normal_iteratorINSD_10device_ptrIfEEEEyS9_f6squareIfEEEvT0_PT3_T1_NS0_13GridEvenShareISO_EET2_T4_,"aw",@nobits
	.sectionflags	@""
	.align	4
.nv.shared._ZN3cub18CUB_300001_SM_10006detail6reduce18DeviceReduceKernelINS2_10policy_hubIfyN4cuda3std3__44plusIfEEE10Policy1000EN6thrust24THRUST_300001_SM_1000_NS6detail15normal_iteratorINSD_10device_ptrIfEEEEyS9_f6squareIfEEEvT0_PT3_T1_NS0_13GridEvenShareISO_EET2_T4_:
	.zero		1068


//--------------------- .nv.shared._ZN3cub18CUB_300001_SM_10006detail6reduce28DeviceReduceSingleTileKernelINS2_10policy_hubIfyN4cuda3std3__44plusIfEEE10Policy1000EN6thrust24THRUST_300001_SM_1000_NS6detail15normal_iteratorINSD_10device_ptrIfEEEEPfyS9_ff6squareIfEEEvT0_T1_T2_T3_T4_T6_ --------------------------
	.section	.nv.shared._ZN3cub18CUB_300001_SM_10006detail6reduce28DeviceReduceSingleTileKernelINS2_10policy_hubIfyN4cuda3std3__44plusIfEEE10Policy1000EN6thrust24THRUST_300001_SM_1000_NS6detail15normal_iteratorINSD_10device_ptrIfEEEEPfyS9_ff6squareIfEEEvT0_T1_T2_T3_T4_T6_,"aw",@nobits
	.sectionflags	@""
	.align	4
.nv.shared._ZN3cub18CUB_300001_SM_10006detail6reduce28DeviceReduceSingleTileKernelINS2_10policy_hubIfyN4cuda3std3__44plusIfEEE10Policy1000EN6thrust24THRUST_300001_SM_1000_NS6detail15normal_iteratorINSD_10device_ptrIfEEEEPfyS9_ff6squareIfEEEvT0_T1_T2_T3_T4_T6_:
	.zero		1068


//--------------------- .nv.shared._ZN3cub18CUB_300001_SM_10006detail6reduce28DeviceReduceSingleTileKernelINS2_10policy_hubIfjN4cuda3std3__44plusIfEEE10Policy1000EPfSC_iS9_ffNS7_10__identityEEEvT0_T1_T2_T3_T4_T6_ --------------------------
	.section	.nv.shared._ZN3cub18CUB_300001_SM_10006detail6reduce28DeviceReduceSingleTileKernelINS2_10policy_hubIfjN4cuda3std3__44plusIfEEE10Policy1000EPfSC_iS9_ffNS7_10__identityEEEvT0_T1_T2_T3_T4_T6_,"aw",@nobits
	.sectionflags	@""
	.align	4
.nv.shared._ZN3cub18CUB_300001_SM_10006detail6reduce28DeviceReduceSingleTileKernelINS2_10policy_hubIfjN4cuda3std3__44plusIfEEE10Policy1000EPfSC_iS9_ffNS7_10__identityEEEvT0_T1_T2_T3_T4_T6_:
	.zero		1108


//--------------------- .nv.shared._ZN3cub18CUB_300001_SM_10006detail6reduce18DeviceReduceKernelINS2_10policy_hubIfjN4cuda3std3__44plusIfEEE10Policy1000EN6thrust24THRUST_300001_SM_1000_NS6detail15normal_iteratorINSD_10device_ptrIfEEEEjS9_f6squareIfEEEvT0_PT3_T1_NS0_13GridEvenShareISO_EET2_T4_ --------------------------
	.section	.nv.shared._ZN3cub18CUB_300001_SM_10006detail6reduce18DeviceReduceKernelINS2_10policy_hubIfjN4cuda3std3__44plusIfEEE10Policy1000EN6thrust24THRUST_300001_SM_1000_NS6detail15normal_iteratorINSD_10device_ptrIfEEEEjS9_f6squareIfEEEvT0_PT3_T1_NS0_13GridEvenShareISO_EET2_T4_,"aw",@nobits
	.sectionflags	@""
	.align	4
.nv.shared._ZN3cub18CUB_300001_SM_10006detail6reduce18DeviceReduceKernelINS2_10policy_hubIfjN4cuda3std3__44plusIfEEE10Policy1000EN6thrust24THRUST_300001_SM_1000_NS6detail15normal_iteratorINSD_10device_ptrIfEEEEjS9_f6squareIfEEEvT0_PT3_T1_NS0_13GridEvenShareISO_EET2_T4_:
	.zero		1108


//--------------------- .nv.shared._ZN3cub18CUB_300001_SM_10006detail6reduce28DeviceReduceSingleTileKernelINS2_10policy_hubIfjN4cuda3std3__44plusIfEEE10Policy1000EN6thrust24THRUST_300001_SM_1000_NS6detail15normal_iteratorINSD_10device_ptrIfEEEEPfjS9_ff6squareIfEEEvT0_T1_T2_T3_T4_T6_ --------------------------
	.section	.nv.shared._ZN3cub18CUB_300001_SM_10006detail6reduce28DeviceReduceSingleTileKernelINS2_10policy_hubIfjN4cuda3std3__44plusIfEEE10Policy1000EN6thrust24THRUST_300001_SM_1000_NS6detail15normal_iteratorINSD_10device_ptrIfEEEEPfjS9_ff6squareIfEEEvT0_T1_T2_T3_T4_T6_,"aw",@nobits
	.sectionflags	@""
	.align	4
.nv.shared._ZN3cub18CUB_300001_SM_10006detail6reduce28DeviceReduceSingleTileKernelINS2_10policy_hubIfjN4cuda3std3__44plusIfEEE10Policy1000EN6thrust24THRUST_300001_SM_1000_NS6detail15normal_iteratorINSD_10device_ptrIfEEEEPfjS9_ff6squareIfEEEvT0_T1_T2_T3_T4_T6_:
	.zero		1108


//--------------------- .nv.shared._ZN3cub18CUB_300001_SM_10006detail6reduce28DeviceReduceSingleTileKernelINS2_10policy_hubIdyN4cuda3std3__44plusIdEEE10Policy1000EPdSC_iS9_ddNS7_10__identityEEEvT0_T1_T2_T3_T4_T6_ --------------------------
	.section	.nv.shared._ZN3cub18CUB_300001_SM_10006detail6reduce28DeviceReduceSingleTileKernelINS2_10policy_hubIdyN4cuda3std3__44plusIdEEE10Policy1000EPdSC_iS9_ddNS7_10__identityEEEvT0_T1_T2_T3_T4_T6_,"aw",@nobits
	.sectionflags	@""
	.align	8
.nv.shared._ZN3cub18CUB_300001_SM_10006detail6reduce28DeviceReduceSingleTileKernelINS2_10policy_hubIdyN4cuda3std3__44plusIdEEE10Policy1000EPdSC_iS9_ddNS7_10__identityEEEvT0_T1_T2_T3_T4_T6_:
	.zero		1176


//--------------------- .nv.shared._ZN3cub18CUB_300001_SM_10006detail6reduce18DeviceReduceKernelINS2_10policy_hubIdyN4cuda3std3__44plusIdEEE10Policy1000EN6thrust24THRUST_300001_SM_1000_NS10device_ptrIdEEyS9_dNS7_10__identityEEEvT0_PT3_T1_NS0_13GridEvenShareISK_EET2_T4_ --------------------------
	.section	.nv.shared._ZN3cub18CUB_300001_SM_10006detail6reduce18DeviceReduceKernelINS2_10policy_hubIdyN4cuda3std3__44plusIdEEE10Policy1000EN6thrust24THRUST_300001_SM_1000_NS10device_ptrIdEEyS9_dNS7_10__identityEEEvT0_PT3_T1_NS0_13GridEvenShareISK_EET2_T4_,"aw",@nobits
	.sectionflags	@""
	.align	8
.nv.shared._ZN3cub18CUB_300001_SM_10006detail6reduce18DeviceReduceKernelINS2_10policy_hubIdyN4cuda3std3__44plusIdEEE10Policy1000EN6thrust24THRUST_300001_SM_1000_NS10device_ptrIdEEyS9_dNS7_10__identityEEEvT0_PT3_T1_NS0_13GridEvenShareISK_EET2_T4_:
	.zero		1176


//--------------------- .nv.shared._ZN3cub18CUB_300001_SM_10006detail6reduce28DeviceReduceSingleTileKernelINS2_10policy_hubIdyN4cuda3std3__44plusIdEEE10Policy1000EN6thrust24THRUST_300001_SM_1000_NS10device_ptrIdEEPdyS9_ddNS7_10__identityEEEvT0_T1_T2_T3_T4_T6_ --------------------------
	.section	.nv.shared._ZN3cub18CUB_300001_SM_10006detail6reduce28DeviceReduceSingleTileKernelINS2_10policy_hubIdyN4cuda3std3__44plusIdEEE10Policy1000EN6thrust24THRUST_300001_SM_1000_NS10device_ptrIdEEPdyS9_ddNS7_10__identityEEEvT0_T1_T2_T3_T4_T6_,"aw",@nobits
	.sectionflags	@""
	.align	8
.nv.shared._ZN3cub18CUB_300001_SM_10006detail6reduce28DeviceReduceSingleTileKernelINS2_10policy_hubIdyN4cuda3std3__44plusIdEEE10Policy1000EN6thrust24THRUST_300001_SM_1000_NS10device_ptrIdEEPdyS9_ddNS7_10__identityEEEvT0_T1_T2_T3_T4_T6_:
	.zero		1176


//--------------------- .nv.shared._ZN3cub18CUB_300001_SM_10006detail6reduce28DeviceReduceSingleTileKernelINS2_10policy_hubIdjN4cuda3std3__44plusIdEEE10Policy1000EPdSC_iS9_ddNS7_10__identityEEEvT0_T1_T2_T3_T4_T6_ --------------------------
	.section	.nv.shared._ZN3cub18CUB_300001_SM_10006detail6reduce28DeviceReduceSingleTileKernelINS2_10policy_hubIdjN4cuda3std3__44plusIdEEE10Policy1000EPdSC_iS9_ddNS7_10__identityEEEvT0_T1_T2_T3_T4_T6_,"aw",@nobits
	.sectionflags	@""
	.align	8
.nv.shared._ZN3cub18CUB_300001_SM_10006detail6reduce28DeviceReduceSingleTileKernelINS2_10policy_hubIdjN4cuda3std3__44plusIdEEE10Policy1000EPdSC_iS9_ddNS7_10__identityEEEvT0_T1_T2_T3_T4_T6_:
	.zero		1216


//--------------------- .nv.shared._ZN3cub18CUB_300001_SM_10006detail6reduce18DeviceReduceKernelINS2_10policy_hubIdjN4cuda3std3__44plusIdEEE10Policy1000EN6thrust24THRUST_300001_SM_1000_NS10device_ptrIdEEjS9_dNS7_10__identityEEEvT0_PT3_T1_NS0_13GridEvenShareISK_EET2_T4_ --------------------------
	.section	.nv.shared._ZN3cub18CUB_300001_SM_10006detail6reduce18DeviceReduceKernelINS2_10policy_hubIdjN4cuda3std3__44plusIdEEE10Policy1000EN6thrust24THRUST_300001_SM_1000_NS10device_ptrIdEEjS9_dNS7_10__identityEEEvT0_PT3_T1_NS0_13GridEvenShareISK_EET2_T4_,"aw",@nobits
	.sectionflags	@""
	.align	8
.nv.shared._ZN3cub18CUB_300001_SM_10006detail6reduce18DeviceReduceKernelINS2_10policy_hubIdjN4cuda3std3__44plusIdEEE10Policy1000EN6thrust24THRUST_300001_SM_1000_NS10device_ptrIdEEjS9_dNS7_10__identityEEEvT0_PT3_T1_NS0_13GridEvenShareISK_EET2_T4_:
	.zero		1216


//--------------------- .nv.shared._ZN3cub18CUB_300001_SM_10006detail6reduce28DeviceReduceSingleTileKernelINS2_10policy_hubIdjN4cuda3std3__44plusIdEEE10Policy1000EN6thrust24THRUST_300001_SM_1000_NS10device_ptrIdEEPdjS9_ddNS7_10__identityEEEvT0_T1_T2_T3_T4_T6_ --------------------------
	.section	.nv.shared._ZN3cub18CUB_300001_SM_10006detail6reduce28DeviceReduceSingleTileKernelINS2_10policy_hubIdjN4cuda3std3__44plusIdEEE10Policy1000EN6thrust24THRUST_300001_SM_1000_NS10device_ptrIdEEPdjS9_ddNS7_10__identityEEEvT0_T1_T2_T3_T4_T6_,"aw",@nobits
	.sectionflags	@""
	.align	8
.nv.shared._ZN3cub18CUB_300001_SM_10006detail6reduce28DeviceReduceSingleTileKernelINS2_10policy_hubIdjN4cuda3std3__44plusIdEEE10Policy1000EN6thrust24THRUST_300001_SM_1000_NS10device_ptrIdEEPdjS9_ddNS7_10__identityEEEvT0_T1_T2_T3_T4_T6_:
	.zero		1216


//--------------------- .nv.constant0._ZN3cub18CUB_300001_SM_10006detail6reduce28DeviceReduceSingleTileKernelINS2_10policy_hubIfyN4cuda3std3__44plusIfEEE10Policy1000EPfSC_iS9_ffNS7_10__identityEEEvT0_T1_T2_T3_T4_T6_ --------------------------
	.section	.nv.constant0._ZN3cub18CUB_300001_SM_10006detail6reduce28DeviceReduceSingleTileKernelINS2_10policy_hubIfyN4cuda3std3__44plusIfEEE10Policy1000EPfSC_iS9_ffNS7_10__identityEEEvT0_T1_T2_T3_T4_T6_,"a",@progbits
	.sectionflags	@""
	.align	4
.nv.constant0._ZN3cub18CUB_300001_SM_10006detail6reduce28DeviceReduceSingleTileKernelINS2_10policy_hubIfyN4cuda3std3__44plusIfEEE10Policy1000EPfSC_iS9_ffNS7_10__identityEEEvT0_T1_T2_T3_T4_T6_:
	.zero		925


//--------------------- .nv.constant0._ZN3cub18CUB_300001_SM_10006detail6reduce18DeviceReduceKernelINS2_10policy_hubIfyN4cuda3std3__44plusIfEEE10Policy1000EN6thrust24THRUST_300001_SM_1000_NS6detail15normal_iteratorINSD_10device_ptrIfEEEEyS9_f6squareIfEEEvT0_PT3_T1_NS0_13GridEvenShareISO_EET2_T4_ --------------------------
	.section	.nv.constant0._ZN3cub18CUB_300001_SM_10006detail6reduce18DeviceReduceKernelINS2_10policy_hubIfyN4cuda3std3__44plusIfEEE10Policy1000EN6thrust24THRUST_300001_SM_1000_NS6detail15normal_iteratorINSD_10device_ptrIfEEEEyS9_f6squareIfEEEvT0_PT3_T1_NS0_13GridEvenShareISO_EET2_T4_,"a",@progbits
	.sectionflags	@""
	.align	4
.nv.constant0._ZN3cub18CUB_300001_SM_10006detail6reduce18DeviceReduceKernelINS2_10policy_hubIfyN4cuda3std3__44plusIfEEE10Policy1000EN6thrust24THRUST_300001_SM_1000_NS6detail15normal_iteratorINSD_10device_ptrIfEEEEyS9_f6squareIfEEEvT0_PT3_T1_NS0_13GridEvenShareISO_EET2_T4_:
	.zero		994


//--------------------- .nv.constant0._ZN3cub18CUB_300001_SM_10006detail6reduce28DeviceReduceSingleTileKernelINS2_10policy_hubIfyN4cuda3std3__44plusIfEEE10Policy1000EN6thrust24THRUST_300001_SM_1000_NS6detail15normal_iteratorINSD_10device_ptrIfEEEEPfyS9_ff6squareIfEEEvT0_T1_T2_T3_T4_T6_ --------------------------
	.section	.nv.constant0._ZN3cub18CUB_300001_SM_10006detail6reduce28DeviceReduceSingleTileKernelINS2_10policy_hubIfyN4cuda3std3__44plusIfEEE10Policy1000EN6thrust24THRUST_300001_SM_1000_NS6detail15normal_iteratorINSD_10device_ptrIfEEEEPfyS9_ff6squareIfEEEvT0_T1_T2_T3_T4_T6_,"a",@progbits
	.sectionflags	@""
	.align	4
.nv.constant0._ZN3cub18CUB_300001_SM_10006detail6reduce28DeviceReduceSingleTileKernelINS2_10policy_hubIfyN4cuda3std3__44plusIfEEE10Policy1000EN6thrust24THRUST_300001_SM_1000_NS6detail15normal_iteratorINSD_10device_ptrIfEEEEPfyS9_ff6squareIfEEEvT0_T1_T2_T3_T4_T6_:
	.zero		929


//--------------------- .nv.constant0._ZN3cub18CUB_300001_SM_10006detail6reduce28DeviceReduceSingleTileKernelINS2_10policy_hubIfjN4cuda3std3__44plusIfEEE10Policy1000EPfSC_iS9_ffNS7_10__identityEEEvT0_T1_T2_T3_T4_T6_ --------------------------
	.section	.nv.constant0._ZN3cub18CUB_300001_SM_10006detail6reduce28DeviceReduceSingleTileKernelINS2_10policy_hubIfjN4cuda3std3__44plusIfEEE10Policy1000EPfSC_iS9_ffNS7_10__identityEEEvT0_T1_T2_T3_T4_T6_,"a",@progbits
	.sectionflags	@""
	.align	4
.nv.constant0._ZN3cub18CUB_300001_SM_10006detail6reduce28DeviceReduceSingleTileKernelINS2_10policy_hubIfjN4cuda3std3__44plusIfEEE10Policy1000EPfSC_iS9_ffNS7_10__identityEEEvT0_T1_T2_T3_T4_T6_:
	.zero		925


//--------------------- .nv.constant0._ZN3cub18CUB_300001_SM_10006detail6reduce18DeviceReduceKernelINS2_10policy_hubIfjN4cuda3std3__44plusIfEEE10Policy1000EN6thrust24THRUST_300001_SM_1000_NS6detail15normal_iteratorINSD_10device_ptrIfEEEEjS9_f6squareIfEEEvT0_PT3_T1_NS0_13GridEvenShareISO_EET2_T4_ --------------------------
	.section	.nv.constant0._ZN3cub18CUB_300001_SM_10006detail6reduce18DeviceReduceKernelINS2_10policy_hubIfjN4cuda3std3__44plusIfEEE10Policy1000EN6thrust24THRUST_300001_SM_1000_NS6detail15normal_iteratorINSD_10device_ptrIfEEEEjS9_f6squareIfEEEvT0_PT3_T1_NS0_13GridEvenShareISO_EET2_T4_,"a",@progbits
	.sectionflags	@""
	.align	4
.nv.constant0._ZN3cub18CUB_300001_SM_10006detail6reduce18DeviceReduceKernelINS2_10policy_hubIfjN4cuda3std3__44plusIfEEE10Policy1000EN6thrust24THRUST_300001_SM_1000_NS6detail15normal_iteratorINSD_10device_ptrIfEEEEjS9_f6squareIfEEEvT0_PT3_T1_NS0_13GridEvenShareISO_EET2_T4_:
	.zero		958


//--------------------- .nv.constant0._ZN3cub18CUB_300001_SM_10006detail6reduce28DeviceReduceSingleTileKernelINS2_10policy_hubIfjN4cuda3std3__44plusIfEEE10Policy1000EN6thrust24THRUST_300001_SM_1000_NS6detail15normal_iteratorINSD_10device_ptrIfEEEEPfjS9_ff6squareIfEEEvT0_T1_T2_T3_T4_T6_ --------------------------
	.section	.nv.constant0._ZN3cub18CUB_300001_SM_10006detail6reduce28DeviceReduceSingleTileKernelINS2_10policy_hubIfjN4cuda3std3__44plusIfEEE10Policy1000EN6thrust24THRUST_300001_SM_1000_NS6detail15normal_iteratorINSD_10device_ptrIfEEEEPfjS9_ff6squareIfEEEvT0_T1_T2_T3_T4_T6_,"a",@progbits
	.sectionflags	@""
	.align	4
.nv.constant0._ZN3cub18CUB_300001_SM_10006detail6reduce28DeviceReduceSingleTileKernelINS2_10policy_hubIfjN4cuda3std3__44plusIfEEE10Policy1000EN6thrust24THRUST_300001_SM_1000_NS6detail15normal_iteratorINSD_10device_ptrIfEEEEPfjS9_ff6squareIfEEEvT0_T1_T2_T3_T4_T6_:
	.zero		925


//--------------------- .nv.constant0._ZN3cub18CUB_300001_SM_10006detail6reduce28DeviceReduceSingleTileKernelINS2_10policy_hubIdyN4cuda3std3__44plusIdEEE10Policy1000EPdSC_iS9_ddNS7_10__identityEEEvT0_T1_T2_T3_T4_T6_ --------------------------
	.section	.nv.constant0._ZN3cub18CUB_300001_SM_10006detail6reduce28DeviceReduceSingleTileKernelINS2_10policy_hubIdyN4cuda3std3__44plusIdEEE10Policy1000EPdSC_iS9_ddNS7_10__identityEEEvT0_T1_T2_T3_T4_T6_,"a",@progbits
	.sectionflags	@""
	.align	4
.nv.constant0._ZN3cub18CUB_300001_SM_10006detail6reduce28DeviceReduceSingleTileKernelINS2_10policy_hubIdyN4cuda3std3__44plusIdEEE10Policy1000EPdSC_iS9_ddNS7_10__identityEEEvT0_T1_T2_T3_T4_T6_:
	.zero		929


//--------------------- .nv.constant0._ZN3cub18CUB_300001_SM_10006detail6reduce18DeviceReduceKernelINS2_10policy_hubIdyN4cuda3std3__44plusIdEEE10Policy1000EN6thrust24THRUST_300001_SM_1000_NS10device_ptrIdEEyS9_dNS7_10__identityEEEvT0_PT3_T1_NS0_13GridEvenShareISK_EET2_T4_ --------------------------
	.section	.nv.constant0._ZN3cub18CUB_300001_SM_10006detail6reduce18DeviceReduceKernelINS2_10policy_hubIdyN4cuda3std3__44plusIdEEE10Policy1000EN6thrust24THRUST_300001_SM_1000_NS10device_ptrIdEEyS9_dNS7_10__identityEEEvT0_PT3_T1_NS0_13GridEvenShareISK_EET2_T4_,"a",@progbits
	.sectionflags	@""
	.align	4
.nv.constant0._ZN3cub18CUB_300001_SM_10006detail6reduce18DeviceReduceKernelINS2_10policy_hubIdyN4cuda3std3__44plusIdEEE10Policy1000EN6thrust24THRUST_300001_SM_1000_NS10device_ptrIdEEyS9_dNS7_10__identityEEEvT0_PT3_T1_NS0_13GridEvenShareISK_EET2_T4_:
	.zero		994


//--------------------- .nv.constant0._ZN3cub18CUB_300001_SM_10006detail6reduce28DeviceReduceSingleTileKernelINS2_10policy_hubIdyN4cuda3std3__44plusIdEEE10Policy1000EN6thrust24THRUST_300001_SM_1000_NS10device_ptrIdEEPdyS9_ddNS7_10__identityEEEvT0_T1_T2_T3_T4_T6_ --------------------------
	.section	.nv.constant0._ZN3cub18CUB_300001_SM_10006detail6reduce28DeviceReduceSingleTileKernelINS2_10policy_hubIdyN4cuda3std3__44plusIdEEE10Policy1000EN6thrust24THRUST_300001_SM_1000_NS10device_ptrIdEEPdyS9_ddNS7_10__identityEEEvT0_T1_T2_T3_T4_T6_,"a",@progbits
	.sectionflags	@""
	.align	4
.nv.constant0._ZN3cub18CUB_300001_SM_10006detail6reduce28DeviceReduceSingleTileKernelINS2_10policy_hubIdyN4cuda3std3__44plusIdEEE10Policy1000EN6thrust24THRUST_300001_SM_1000_NS10device_ptrIdEEPdyS9_ddNS7_10__identityEEEvT0_T1_T2_T3_T4_T6_:
	.zero		937


//--------------------- .nv.constant0._ZN3cub18CUB_300001_SM_10006detail6reduce28DeviceReduceSingleTileKernelINS2_10policy_hubIdjN4cuda3std3__44plusIdEEE10Policy1000EPdSC_iS9_ddNS7_10__identityEEEvT0_T1_T2_T3_T4_T6_ --------------------------
	.section	.nv.constant0._ZN3cub18CUB_300001_SM_10006detail6reduce28DeviceReduceSingleTileKernelINS2_10policy_hubIdjN4cuda3std3__44plusIdEEE10Policy1000EPdSC_iS9_ddNS7_10__identityEEEvT0_T1_T2_T3_T4_T6_,"a",@progbits
	.sectionflags	@""
	.align	4
.nv.constant0._ZN3cub18CUB_300001_SM_10006detail6reduce28DeviceReduceSingleTileKernelINS2_10policy_hubIdjN4cuda3std3__44plusIdEEE10Policy1000EPdSC_iS9_ddNS7_10__identityEEEvT0_T1_T2_T3_T4_T6_:
	.zero		929


//--------------------- .nv.constant0._ZN3cub18CUB_300001_SM_10006detail6reduce18DeviceReduceKernelINS2_10policy_hubIdjN4cuda3std3__44plusIdEEE10Policy1000EN6thrust24THRUST_300001_SM_1000_NS10device_ptrIdEEjS9_dNS7_10__identityEEEvT0_PT3_T1_NS0_13GridEvenShareISK_EET2_T4_ --------------------------
	.section	.nv.constant0._ZN3cub18CUB_300001_SM_10006detail6reduce18DeviceReduceKernelINS2_10policy_hubIdjN4cuda3std3__44plusIdEEE10Policy1000EN6thrust24THRUST_300001_SM_1000_NS10device_ptrIdEEjS9_dNS7_10__identityEEEvT0_PT3_T1_NS0_13GridEvenShareISK_EET2_T4_,"a",@progbits
	.sectionflags	@""
	.align	4
.nv.constant0._ZN3cub18CUB_300001_SM_10006detail6reduce18DeviceReduceKernelINS2_10policy_hubIdjN4cuda3std3__44plusIdEEE10Policy1000EN6thrust24THRUST_300001_SM_1000_NS10device_ptrIdEEjS9_dNS7_10__identityEEEvT0_PT3_T1_NS0_13GridEvenShareISK_EET2_T4_:
	.zero		958


//--------------------- .nv.constant0._ZN3cub18CUB_300001_SM_10006detail6reduce28DeviceReduceSingleTileKernelINS2_10policy_hubIdjN4cuda3std3__44plusIdEEE10Policy1000EN6thrust24THRUST_300001_SM_1000_NS10device_ptrIdEEPdjS9_ddNS7_10__identityEEEvT0_T1_T2_T3_T4_T6_ --------------------------
	.section	.nv.constant0._ZN3cub18CUB_300001_SM_10006detail6reduce28DeviceReduceSingleTileKernelINS2_10policy_hubIdjN4cuda3std3__44plusIdEEE10Policy1000EN6thrust24THRUST_300001_SM_1000_NS10device_ptrIdEEPdjS9_ddNS7_10__identityEEEvT0_T1_T2_T3_T4_T6_,"a",@progbits
	.sectionflags	@""
	.align	4
.nv.constant0._ZN3cub18CUB_300001_SM_10006detail6reduce28DeviceReduceSingleTileKernelINS2_10policy_hubIdjN4cuda3std3__44plusIdEEE10Policy1000EN6thrust24THRUST_300001_SM_1000_NS10device_ptrIdEEPdjS9_ddNS7_10__identityEEEvT0_T1_T2_T3_T4_T6_:
	.zero		929


//--------------------- .nv.constant0._ZN3cub18CUB_300001_SM_10006detail11EmptyKernelIvEEvv --------------------------
	.section	.nv.constant0._ZN3cub18CUB_300001_SM_10006detail11EmptyKernelIvEEvv,"a",@progbits
	.sectionflags	@""
	.align	4
.nv.constant0._ZN3cub18CUB_300001_SM_10006detail11EmptyKernelIvEEvv:
	.zero		896


//--------------------- SYMBOLS --------------------------

	.type		.nv.reservedSmem.offset0,@object
	.size		.nv.reservedSmem.offset0,0x4
	.type		.nv.reservedSmem.cap,@object
	.size		.nv.reservedSmem.cap,0x4
